def matmul_kernel(
    a_ptr,
    b_ptr,
    c_ptr,
    M,
    N,
    K,
    stride_am,
    stride_ak,
    stride_bk,
    stride_bn,
    stride_cm,
    stride_cn,
    BLOCK_M: tl.constexpr,
    BLOCK_N: tl.constexpr,
    BLOCK_K: tl.constexpr,
    GROUP_M: tl.constexpr,
):
    pid = tl.program_id(axis=0)
    num_pid_m = tl.cdiv(M, BLOCK_M)
    num_pid_n = tl.cdiv(N, BLOCK_N)
    num_pid_in_group = GROUP_M * num_pid_n
    group_id = pid // num_pid_in_group
    first_pid_m = group_id * GROUP_M
    group_size_m = min(num_pid_m - first_pid_m, GROUP_M)
    pid_m = first_pid_m + ((pid % num_pid_in_group) % group_size_m)
    pid_n = (pid % num_pid_in_group) // group_size_m

    offs_am = (pid_m * BLOCK_M + tl.arange(0, BLOCK_M)) % M
    offs_bn = (pid_n * BLOCK_N + tl.arange(0, BLOCK_N)) % N
    offs_k = tl.arange(0, BLOCK_K)
    a_ptrs = a_ptr + offs_am[:, None] * stride_am + offs_k[None, :] * stride_ak
    b_ptrs = b_ptr + offs_k[:, None] * stride_bk + offs_bn[None, :] * stride_bn

    acc = tl.zeros((BLOCK_M, BLOCK_N), dtype=tl.float32)
    for kk in range(0, tl.cdiv(K, BLOCK_K)):
        a = tl.load(a_ptrs, mask=offs_k[None, :] < K - kk * BLOCK_K, other=0.0)
        b = tl.load(b_ptrs, mask=offs_k[:, None] < K - kk * BLOCK_K, other=0.0)
        acc = tl.dot(a, b, acc)
        a_ptrs += BLOCK_K * stride_ak
        b_ptrs += BLOCK_K * stride_bk

    c = acc.to(c_ptr.dtype.element_ty)
    offs_cm = pid_m * BLOCK_M + tl.arange(0, BLOCK_M)
    offs_cn = pid_n * BLOCK_N + tl.arange(0, BLOCK_N)
    c_ptrs = c_ptr + offs_cm[:, None] * stride_cm + offs_cn[None, :] * stride_cn
    mask = (offs_cm[:, None] < M) & (offs_cn[None, :] < N)
    tl.store(c_ptrs, c, mask=mask)

# config = {"BLOCK_K": 128, "BLOCK_M": 64, "BLOCK_N": 64, "GROUP_M": 8, "arch": "sm_100", "dtype": "fp32", "num_ctas": 1, "num_stages": 5, "num_warps": 4}
# arch = sm_100


// ===== COMPILED SASS (sm_100a) =====

	.target	sm_100a

	.elftype	@"ET_EXEC"


//--------------------- .note.nv.tkinfo           --------------------------
	.section	.note.nv.tkinfo,"",@"SHT_NOTE"
	.sectionflags	@"SHF_NOTE_NV_TKINFO"
	.tkinfo
        /*0018*/ 	.word	0x00000081
        /*0030*/ 	.string	""
        /*0030*/ 	.string	"ptxas-blackwell"
        /*0030*/ 	.string	"Cuda compilation tools, release 12.9, V12.9.86"
        /*0030*/ 	.string	"Build cuda_12.9.r12.9/compiler.36037853_0"
        /*0030*/ 	.string	"-v  -suppress-debug-info  -lineinfo  -arch sm_100a "



//--------------------- .note.nv.cuver            --------------------------
	.section	.note.nv.cuver,"",@"SHT_NOTE"
	.sectionflags	@"SHF_NOTE_NV_CUVER"
        /*0018*/ 	.short	0x0001
        /*001a*/ 	.short	0x0064
        /*001c*/ 	.short	0x0001
        /*001e*/ 	.short	0x0000
        /*0020*/ 	.short	0x0001
        /*0022*/ 	.short	0x0000


//--------------------- .nv.info                  --------------------------
	.section	.nv.info,"",@"SHT_CUDA_INFO"
	.align	4


	//----- nvinfo : EIATTR_REGCOUNT
	.align		4
        /*0000*/ 	.byte	0x04, 0x2f
        /*0002*/ 	.short	(.L_4 - .L_3)
	.align		4
.L_3:
        /*0004*/ 	.word	index@(matmul_kernel)
        /*0008*/ 	.word	0x000000ff


	//----- nvinfo : EIATTR_FRAME_SIZE
	.align		4
.L_4:
        /*000c*/ 	.byte	0x04, 0x11
        /*000e*/ 	.short	(.L_6 - .L_5)
	.align		4
.L_5:
        /*0010*/ 	.word	index@($__internal_2_$__cuda_sm10x_tcgen05_guardrail_trap_unallocated_columns_being_dealloced)
        /*0014*/ 	.word	0x00000588


	//----- nvinfo : EIATTR_FRAME_SIZE
	.align		4
.L_6:
        /*0018*/ 	.byte	0x04, 0x11
        /*001a*/ 	.short	(.L_8 - .L_7)
	.align		4
.L_7:
        /*001c*/ 	.word	index@($__internal_1_$__cuda_sm10x_tcgen05_guardrail_trap_phase_invalid_during_alloc)
        /*0020*/ 	.word	0x00000588


	//----- nvinfo : EIATTR_FRAME_SIZE
	.align		4
.L_8:
        /*0024*/ 	.byte	0x04, 0x11
        /*0026*/ 	.short	(.L_10 - .L_9)
	.align		4
.L_9:
        /*0028*/ 	.word	index@($__internal_0_$__cuda_sm10x_tcgen05_guardrail_trap_col_being_dealloced_not_returned_by_alloc)
        /*002c*/ 	.word	0x00000588


	//----- nvinfo : EIATTR_FRAME_SIZE
	.align		4
.L_10:
        /*0030*/ 	.byte	0x04, 0x11
        /*0032*/ 	.short	(.L_12 - .L_11)
	.align		4
.L_11:
        /*0034*/ 	.word	index@(matmul_kernel)
        /*0038*/ 	.word	0x00000588


	//----- nvinfo : EIATTR_MIN_STACK_SIZE
	.align		4
.L_12:
        /*003c*/ 	.byte	0x04, 0x12
        /*003e*/ 	.short	(.L_14 - .L_13)
	.align		4
.L_13:
        /*0040*/ 	.word	index@(matmul_kernel)
        /*0044*/ 	.word	0x00000588
.L_14:


//--------------------- .nv.info.matmul_kernel    --------------------------
	.section	.nv.info.matmul_kernel,"",@"SHT_CUDA_INFO"
	.sectionflags	@""
	.align	4


	//----- nvinfo : EIATTR_CUDA_API_VERSION
	.align		4
        /*0000*/ 	.byte	0x04, 0x37
        /*0002*/ 	.short	(.L_16 - .L_15)
.L_15:
        /*0004*/ 	.word	0x00000081


	//----- nvinfo : EIATTR_KPARAM_INFO
	.align		4
.L_16:
        /*0008*/ 	.byte	0x04, 0x17
        /*000a*/ 	.short	(.L_18 - .L_17)
.L_17:
        /*000c*/ 	.word	0x00000000
        /*0010*/ 	.short	0x000d
        /*0012*/ 	.short	0x0048
        /*0014*/ 	.byte	0x00, 0xf4, 0x21, 0x00


	//----- nvinfo : EIATTR_KPARAM_INFO
	.align		4
.L_18:
        /*0018*/ 	.byte	0x04, 0x17
        /*001a*/ 	.short	(.L_20 - .L_19)
.L_19:
        /*001c*/ 	.word	0x00000000
        /*0020*/ 	.short	0x000c
        /*0022*/ 	.short	0x0040
        /*0024*/ 	.byte	0x00, 0xf4, 0x21, 0x00


	//----- nvinfo : EIATTR_KPARAM_INFO
	.align		4
.L_20:
        /*0028*/ 	.byte	0x04, 0x17
        /*002a*/ 	.short	(.L_22 - .L_21)
.L_21:
        /*002c*/ 	.word	0x00000000
        /*0030*/ 	.short	0x000b
        /*0032*/ 	.short	0x0038
        /*0034*/ 	.byte	0x00, 0xf0, 0x11, 0x00


	//----- nvinfo : EIATTR_KPARAM_INFO
	.align		4
.L_22:
        /*0038*/ 	.byte	0x04, 0x17
        /*003a*/ 	.short	(.L_24 - .L_23)
.L_23:
        /*003c*/ 	.word	0x00000000
        /*0040*/ 	.short	0x000a
        /*0042*/ 	.short	0x0034
        /*0044*/ 	.byte	0x00, 0xf0, 0x11, 0x00


	//----- nvinfo : EIATTR_KPARAM_INFO
	.align		4
.L_24:
        /*0048*/ 	.byte	0x04, 0x17
        /*004a*/ 	.short	(.L_26 - .L_25)
.L_25:
        /*004c*/ 	.word	0x00000000
        /*0050*/ 	.short	0x0009
        /*0052*/ 	.short	0x0030
        /*0054*/ 	.byte	0x00, 0xf0, 0x11, 0x00


	//----- nvinfo : EIATTR_KPARAM_INFO
	.align		4
.L_26:
        /*0058*/ 	.byte	0x04, 0x17
        /*005a*/ 	.short	(.L_28 - .L_27)
.L_27:
        /*005c*/ 	.word	0x00000000
        /*0060*/ 	.short	0x0008
        /*0062*/ 	.short	0x002c
        /*0064*/ 	.byte	0x00, 0xf0, 0x11, 0x00


	//----- nvinfo : EIATTR_KPARAM_INFO
	.align		4
.L_28:
        /*0068*/ 	.byte	0x04, 0x17
        /*006a*/ 	.short	(.L_30 - .L_29)
.L_29:
        /*006c*/ 	.word	0x00000000
        /*0070*/ 	.short	0x0007
        /*0072*/ 	.short	0x0028
        /*0074*/ 	.byte	0x00, 0xf0, 0x11, 0x00


	//----- nvinfo : EIATTR_KPARAM_INFO
	.align		4
.L_30:
        /*0078*/ 	.byte	0x04, 0x17
        /*007a*/ 	.short	(.L_32 - .L_31)
.L_31:
        /*007c*/ 	.word	0x00000000
        /*0080*/ 	.short	0x0006
        /*0082*/ 	.short	0x0024
        /*0084*/ 	.byte	0x00, 0xf0, 0x11, 0x00


	//----- nvinfo : EIATTR_KPARAM_INFO
	.align		4
.L_32:
        /*0088*/ 	.byte	0x04, 0x17
        /*008a*/ 	.short	(.L_34 - .L_33)
.L_33:
        /*008c*/ 	.word	0x00000000
        /*0090*/ 	.short	0x0005
        /*0092*/ 	.short	0x0020
        /*0094*/ 	.byte	0x00, 0xf0, 0x11, 0x00


	//----- nvinfo : EIATTR_KPARAM_INFO
	.align		4
.L_34:
        /*0098*/ 	.byte	0x04, 0x17
        /*009a*/ 	.short	(.L_36 - .L_35)
.L_35:
        /*009c*/ 	.word	0x00000000
        /*00a0*/ 	.short	0x0004
        /*00a2*/ 	.short	0x001c
        /*00a4*/ 	.byte	0x00, 0xf0, 0x11, 0x00


	//----- nvinfo : EIATTR_KPARAM_INFO
	.align		4
.L_36:
        /*00a8*/ 	.byte	0x04, 0x17
        /*00aa*/ 	.short	(.L_38 - .L_37)
.L_37:
        /*00ac*/ 	.word	0x00000000
        /*00b0*/ 	.short	0x0003
        /*00b2*/ 	.short	0x0018
        /*00b4*/ 	.byte	0x00, 0xf0, 0x11, 0x00


	//----- nvinfo : EIATTR_KPARAM_INFO
	.align		4
.L_38:
        /*00b8*/ 	.byte	0x04, 0x17
        /*00ba*/ 	.short	(.L_40 - .L_39)
.L_39:
        /*00bc*/ 	.word	0x00000000
        /*00c0*/ 	.short	0x0002
        /*00c2*/ 	.short	0x0010
        /*00c4*/ 	.byte	0x00, 0xf4, 0x21, 0x00


	//----- nvinfo : EIATTR_KPARAM_INFO
	.align		4
.L_40:
        /*00c8*/ 	.byte	0x04, 0x17
        /*00ca*/ 	.short	(.L_42 - .L_41)
.L_41:
        /*00cc*/ 	.word	0x00000000
        /*00d0*/ 	.short	0x0001
        /*00d2*/ 	.short	0x0008
        /*00d4*/ 	.byte	0x00, 0xf4, 0x21, 0x00


	//----- nvinfo : EIATTR_KPARAM_INFO
	.align		4
.L_42:
        /*00d8*/ 	.byte	0x04, 0x17
        /*00da*/ 	.short	(.L_44 - .L_43)
.L_43:
        /*00dc*/ 	.word	0x00000000
        /*00e0*/ 	.short	0x0000
        /*00e2*/ 	.short	0x0000
        /*00e4*/ 	.byte	0x00, 0xf4, 0x21, 0x00


	//----- nvinfo : EIATTR_AT_ENTRY_FRAGMENTS
	.align		4
.L_44:
        /*00e8*/ 	.byte	0x04, 0x4f
        /*00ea*/ 	.short	(.L_46 - .L_45)


	//   ....[0]....
.L_45:
        /*00ec*/ 	.word	0x00000004


	//----- nvinfo : EIATTR_RESERVED_SMEM_USED
	.align		4
.L_46:
        /*00f0*/ 	.byte	0x01, 0x41
	.zero		2


	//----- nvinfo : EIATTR_SPARSE_MMA_MASK
	.align		4
        /*00f4*/ 	.byte	0x03, 0x50
        /*00f6*/ 	.short	0x0000


	//----- nvinfo : EIATTR_TCGEN05_1CTA_USED
	.align		4
        /*00f8*/ 	.byte	0x01, 0x51
	.zero		2


	//----- nvinfo : EIATTR_MAXREG_COUNT
	.align		4
        /*00fc*/ 	.byte	0x03, 0x1b
        /*00fe*/ 	.short	0x00ff


	//----- nvinfo : EIATTR_NUM_BARRIERS
	.align		4
        /*0100*/ 	.byte	0x02, 0x4c
        /*0102*/ 	.byte	0x01
	.zero		1


	//----- nvinfo : EIATTR_ANNOTATIONS
	.align		4
        /*0104*/ 	.byte	0x04, 0x55
        /*0106*/ 	.short	(.L_48 - .L_47)


	//   ....[0]....
.L_47:
        /*0108*/ 	.word	0x00000001
        /*010c*/ 	.byte	0xa0, 0x09, 0x00, 0x00, 0x01, 0x00, 0x00, 0x00, 0xc0, 0x34, 0x00, 0x00, 0x01, 0x00, 0x00, 0x00
        /* <DEDUP_REMOVED lines=412> */
        /*1adc*/ 	.byte	0x70, 0xc1, 0x01, 0x00


	//----- nvinfo : EIATTR_INT_WARP_WIDE_INSTR_OFFSETS
	.align		4
.L_48:
        /*1ae0*/ 	.byte	0x04, 0x31
        /*1ae2*/ 	.short	(.L_50 - .L_49)


	//   ....[0]....
.L_49:
        /*1ae4*/ 	.word	0x00007c10


	//   ....[1]....
        /*1ae8*/ 	.word	0x00007c80


	//   ....[2]....
        /*1aec*/ 	.word	0x00007cf0


	//   ....[3]....
        /*1af0*/ 	.word	0x0001d2f0


	//   ....[4]....
        /*1af4*/ 	.word	0x0001d340


	//----- nvinfo : EIATTR_COOP_GROUP_MASK_REGIDS
	.align		4
.L_50:
        /*1af8*/ 	.byte	0x04, 0x29
        /*1afa*/ 	.short	(.L_52 - .L_51)


	//   ....[0]....
.L_51:
        /*1afc*/ 	.word	0xffffffff


	//   ....[1]....
        /*1b00*/ 	.word	0xffffffff


	//   ....[2]....
        /*1b04*/ 	.word	0xffffffff


	//   ....[3]....
        /*1b08*/ 	.word	0xffffffff


	//----- nvinfo : EIATTR_COOP_GROUP_INSTR_OFFSETS
	.align		4
.L_52:
        /*1b0c*/ 	.byte	0x04, 0x28
        /*1b0e*/ 	.short	(.L_54 - .L_53)


	//   ....[0]....
.L_53:
        /*1b10*/ 	.word	0x00000070


	//   ....[1]....
        /*1b14*/ 	.word	0x00000330


	//   ....[2]....
        /*1b18*/ 	.word	0x0001d180


	//   ....[3]....
        /*1b1c*/ 	.word	0x0001d3f0


	//----- nvinfo : EIATTR_VRC_CTA_INIT_COUNT
	.align		4
.L_54:
        /*1b20*/ 	.byte	0x02, 0x4a
        /*1b22*/ 	.byte	0x80
	.zero		1


	//----- nvinfo : EIATTR_MBARRIER_INSTR_OFFSETS
	.align		4
        /*1b24*/ 	.byte	0x04, 0x39
        /*1b26*/ 	.short	(.L_56 - .L_55)


	//   ....[0]....
.L_55:
        /*1b28*/ 	.word	0x00007cd0
        /*1b2c*/ 	.word	0x000000ff
        /*1b30*/ 	.word	0x00000000
        /*1b34*/ 	.short	0x0100
        /*1b36*/ 	.byte	0x09
	.zero		1


	//   ....[1]....
        /*1b38*/ 	.word	0x00007d40
        /*1b3c*/ 	.word	0x000000ff
        /*1b40*/ 	.word	0x00050008
        /*1b44*/ 	.short	0x0100
        /*1b46*/ 	.byte	0x07
	.zero		1


	//   ....[2]....
        /*1b48*/ 	.word	0x00018270
        /*1b4c*/ 	.word	0x000000ff
        /*1b50*/ 	.word	0x00000000
        /*1b54*/ 	.short	0x010a
        /*1b56*/ 	.byte	0x0b
	.zero		1


	//   ....[3]....
        /*1b58*/ 	.word	0x0001c020
        /*1b5c*/ 	.word	0x000000ff
        /*1b60*/ 	.word	0x00000000
        /*1b64*/ 	.short	0x010a
        /*1b66*/ 	.byte	0x09
	.zero		1


	//   ....[4]....
        /*1b68*/ 	.word	0x0001c0a0
        /*1b6c*/ 	.word	0x000000ff
        /*1b70*/ 	.word	0x00050000
        /*1b74*/ 	.short	0x0108
        /*1b76*/ 	.byte	0x07
	.zero		1


	//   ....[5]....
        /*1b78*/ 	.word	0x0001c180
        /*1b7c*/ 	.word	0x000000ff
        /*1b80*/ 	.word	0x00050008
        /*1b84*/ 	.short	0x0108
        /*1b86*/ 	.byte	0x07
	.zero		1


	//   ....[6]....
        /*1b88*/ 	.word	0x0001d410
        /*1b8c*/ 	.word	0x000000ff
        /*1b90*/ 	.word	0x00000000
        /*1b94*/ 	.short	0x010a
        /*1b96*/ 	.byte	0x0b
	.zero		1


	//   ....[7]....
        /*1b98*/ 	.word	0x0001d440
        /*1b9c*/ 	.word	0x000000ff
        /*1ba0*/ 	.word	0x00000000
        /*1ba4*/ 	.short	0x010a
        /*1ba6*/ 	.byte	0x09
	.zero		1


	//----- nvinfo : EIATTR_NUM_MBARRIERS
	.align		4
.L_56:
        /*1ba8*/ 	.byte	0x03, 0x38
        /*1baa*/ 	.short	0x0002


	//----- nvinfo : EIATTR_EXIT_INSTR_OFFSETS
	.align		4
        /*1bac*/ 	.byte	0x04, 0x1c
        /*1bae*/ 	.short	(.L_58 - .L_57)


	//   ....[0]....
.L_57:
        /*1bb0*/ 	.word	0x0001d400


	//----- nvinfo : EIATTR_REQNTID
	.align		4
.L_58:
        /*1bb4*/ 	.byte	0x04, 0x10
        /*1bb6*/ 	.short	(.L_60 - .L_59)
.L_59:
        /*1bb8*/ 	.word	0x00000080
        /*1bbc*/ 	.word	0x00000001
        /*1bc0*/ 	.word	0x00000001


	//----- nvinfo : EIATTR_CRS_STACK_SIZE
	.align		4
.L_60:
        /*1bc4*/ 	.byte	0x04, 0x1e
        /*1bc6*/ 	.short	(.L_62 - .L_61)
.L_61:
        /*1bc8*/ 	.word	0x00000000


	//----- nvinfo : EIATTR_CBANK_PARAM_SIZE
	.align		4
.L_62:
        /*1bcc*/ 	.byte	0x03, 0x19
        /*1bce*/ 	.short	0x0050


	//----- nvinfo : EIATTR_PARAM_CBANK
	.align		4
        /*1bd0*/ 	.byte	0x04, 0x0a
        /*1bd2*/ 	.short	(.L_64 - .L_63)
	.align		4
.L_63:
        /*1bd4*/ 	.word	index@(.nv.constant0.matmul_kernel)
        /*1bd8*/ 	.short	0x0380
        /*1bda*/ 	.short	0x0050


	//----- nvinfo : EIATTR_SW_WAR
	.align		4
.L_64:
        /*1bdc*/ 	.byte	0x04, 0x36
        /*1bde*/ 	.short	(.L_66 - .L_65)
.L_65:
        /*1be0*/ 	.word	0x00000008
.L_66:


//--------------------- .nv.compat                --------------------------
	.section	.nv.compat,"",@"SHT_CUDA_COMPAT_INFO"
	.align	4
        /*0000*/ 	.byte	0x02, 0x02, 0x02, 0x00, 0x02, 0x05, 0x05, 0x00, 0x02, 0x03, 0x00, 0x00, 0x02, 0x06, 0x01, 0x00


//--------------------- .nv.callgraph             --------------------------
	.section	.nv.callgraph,"",@"SHT_CUDA_CALLGRAPH"
	.align	4
	.sectionentsize	8
	.align		4
        /*0000*/ 	.word	0x00000000
	.align		4
        /*0004*/ 	.word	0xffffffff
	.align		4
        /*0008*/ 	.word	0x00000000
	.align		4
        /*000c*/ 	.word	0xfffffffe
	.align		4
        /*0010*/ 	.word	0x00000000
	.align		4
        /*0014*/ 	.word	0xfffffffd
	.align		4
        /*0018*/ 	.word	0x00000000
	.align		4
        /*001c*/ 	.word	0xfffffffc


//--------------------- .text.matmul_kernel       --------------------------
	.section	.text.matmul_kernel,"ax",@progbits
	.align	128
        .global         matmul_kernel
        .type           matmul_kernel,@function
        .size           matmul_kernel,(.L_x_20 - matmul_kernel)
        .other          matmul_kernel,@"STO_CUDA_ENTRY STV_DEFAULT"
matmul_kernel:
.text.matmul_kernel:
[----:B------:R-:W1:Y:S01]  /*0000*/  LDC R1, c[0x0][0x37c] ;  /* 0x0000df00ff017b82 */ /* 0x000e620000000800 */
[----:B------:R-:W2:Y:S01]  /*0010*/  S2R R0, SR_TID.X ;  /* 0x0000000000007919 */ /* 0x000ea20000002100 */
[----:B-1----:R-:W-:Y:S01]  /*0020*/  VIADD R1, R1, 0xfffffa78 ;  /* 0xfffffa7801017836 */ /* 0x002fe20000000000 */
[----:B--2---:R-:W-:-:S13]  /*0030*/  ISETP.GE.U32.AND P0, PT, R0, 0x20, PT ;  /* 0x000000200000780c */ /* 0x004fda0003f06070 */
[----:B------:R-:W-:Y:S02]  /*0040*/  VOTEU.ANY UP0, P0 ;  /* 0x0000000000ff7886 */ /* 0x000fe40000000100 */
[----:B------:R-:W-:Y:S05]  /*0050*/  BRA.U UP0, `(.L_x_0) ;  /* 0x0000000100b87547 */ /* 0x000fea000b800000 */
[----:B------:R-:W1:Y:S01]  /*0060*/  S2UR UR6, SR_CgaCtaId ;  /* 0x00000000000679c3 */ /* 0x000e620000008800 */
[----:B------:R-:W-:Y:S01]  /*0070*/  NOP ;  /* 0x0000000000007918 */ /* 0x000fe20000000000 */
[----:B------:R-:W-:Y:S02]  /*0080*/  UMOV UR4, 0x40 ;  /* 0x0000004000047882 */ /* 0x000fe40000000000 */
[----:B-1----:R-:W-:-:S09]  /*0090*/  ULEA UR4, UR6, UR4, 0x18 ;  /* 0x0000000406047291 */ /* 0x002fd2000f8ec0ff */
[----:B------:R-:W1:Y:S01]  /*00a0*/  LDS.U8 R0, [UR4] ;  /* 0x00000004ff007984 */ /* 0x000e620008000000 */
[----:B------:R-:W-:Y:S02]  /*00b0*/  UMOV UR4, 0x400 ;  /* 0x0000040000047882 */ /* 0x000fe40000000000 */
[----:B------:R-:W-:Y:S01]  /*00c0*/  ULEA UR4, UR6, UR4, 0x18 ;  /* 0x0000000406047291 */ /* 0x000fe2000f8ec0ff */
[----:B-1----:R-:W-:-:S13]  /*00d0*/  ISETP.NE.AND P0, PT, R0, RZ, PT ;  /* 0x000000ff0000720c */ /* 0x002fda0003f05270 */
[----:B------:R-:W-:Y:S05]  /*00e0*/  @P0 BRA `(.L_x_1) ;  /* 0x00000000007c0947 */ /* 0x000fea0003800000 */
[----:B------:R-:W-:-:S13]  /*00f0*/  ELECT P0, URZ, PT ;  /* 0x0000000000ff782f */ /* 0x000fda0003800000 */
[----:B------:R-:W-:Y:S05]  /*0100*/  @!P0 BRA `(.L_x_2) ;  /* 0x0000000000848947 */ /* 0x000fea0003800000 */
[----:B------:R-:W-:Y:S01]  /*0110*/  UMOV UR5, 0x2 ;  /* 0x0000000200057882 */ /* 0x000fe20000000000 */
[----:B------:R-:W-:Y:S02]  /*0120*/  IMAD.MOV.U32 R4, RZ, RZ, 0x1 ;  /* 0x00000001ff047424 */ /* 0x000fe400078e00ff */
[----:B------:R-:W-:Y:S02]  /*0130*/  IMAD.MOV.U32 R5, RZ, RZ, 0x3 ;  /* 0x00000003ff057424 */ /* 0x000fe400078e00ff */
[----:B------:R-:W-:Y:S04]  /*0140*/  DEPBAR.LE SB1, 0x36 ;  /* 0x00009d800000791a */ /* 0x000fe80000000000 */
[----:B------:R-:W1:Y:S02]  /*0150*/  UTCATOMSWS.FIND_AND_SET.ALIGN UP1, UR5, UR5 ;  /* 0x00000005000575e3 */ /* 0x000e640008020800 */
[----:B-1----:R-:W-:-:S04]  /*0160*/  PLOP3.LUT P0, PT, PT, PT, UP1, 0x80, 0x8 ;  /* 0x000000000008781c */ /* 0x002fc80003f0f018 */
[----:B------:R-:W-:-:S04]  /*0170*/  SEL R0, RZ, 0xffffffff, !P0 ;  /* 0xffffffffff007807 */ /* 0x000fc80004000000 */
[----:B------:R-:W-:Y:S01]  /*0180*/  ISETP.NE.AND P0, PT, R0, RZ, PT ;  /* 0x000000ff0000720c */ /* 0x000fe20003f05270 */
[----:B------:R-:W-:-:S12]  /*0190*/  IMAD.U32 R0, RZ, RZ, UR5 ;  /* 0x00000005ff007e24 */ /* 0x000fd8000f8e00ff */
[----:B------:R-:W-:Y:S05]  /*01a0*/  @P0 BRA `(.L_x_3) ;  /* 0x0000000000240947 */ /* 0x000fea0003800000 */
.L_x_4:
[----:B------:R-:W-:Y:S05]  /*01b0*/  NANOSLEEP 0x64 ;  /* 0x000000640000795d */ /* 0x000fea0003800000 */
[----:B------:R-:W-:-:S05]  /*01c0*/  UMOV UR5, 0x2 ;  /* 0x0000000200057882 */ /* 0x000fca0000000000 */
[----:B------:R-:W-:Y:S04]  /*01d0*/  DEPBAR.LE SB1, 0x36 ;  /* 0x00009d800000791a */ /* 0x000fe80000000000 */
[----:B------:R-:W1:Y:S02]  /*01e0*/  UTCATOMSWS.FIND_AND_SET.ALIGN UP1, UR5, UR5 ;  /* 0x00000005000575e3 */ /* 0x000e640008020800 */
[----:B-1----:R-:W-:-:S04]  /*01f0*/  PLOP3.LUT P0, PT, PT, PT, UP1, 0x80, 0x8 ;  /* 0x000000000008781c */ /* 0x002fc80003f0f018 */
[----:B------:R-:W-:-:S04]  /*0200*/  SEL R0, RZ, 0xffffffff, !P0 ;  /* 0xffffffffff007807 */ /* 0x000fc80004000000 */
[----:B------:R-:W-:Y:S01]  /*0210*/  ISETP.NE.AND P0, PT, R0, RZ, PT ;  /* 0x000000ff0000720c */ /* 0x000fe20003f05270 */
[----:B------:R-:W-:-:S12]  /*0220*/  IMAD.U32 R0, RZ, RZ, UR5 ;  /* 0x00000005ff007e24 */ /* 0x000fd8000f8e00ff */
[----:B------:R-:W-:Y:S05]  /*0230*/  @!P0 BRA `(.L_x_4) ;  /* 0xfffffffc00dc8947 */ /* 0x000fea000383ffff */
.L_x_3:
[C---:B------:R-:W-:Y:S01]  /*0240*/  VIADD R3, R0.reuse, 0x10 ;  /* 0x0000001000037836 */ /* 0x040fe20000000000 */
[----:B------:R-:W-:Y:S01]  /*0250*/  UMOV UR5, 0x50 ;  /* 0x0000005000057882 */ /* 0x000fe20000000000 */
[----:B------:R-:W-:Y:S01]  /*0260*/  SHF.L.U32 R2, R5, R0, RZ ;  /* 0x0000000005027219 */ /* 0x000fe200000006ff */
[----:B------:R-:W-:Y:S01]  /*0270*/  ULEA UR5, UR6, UR5, 0x18 ;  /* 0x0000000506057291 */ /* 0x000fe2000f8ec0ff */
[----:B------:R-:W-:Y:S01]  /*0280*/  IMAD.SHL.U32 R0, R0, 0x20, RZ ;  /* 0x0000002000007824 */ /* 0x000fe200078e00ff */
[----:B------:R-:W-:-:S04]  /*0290*/  SHF.L.U32 R3, R4, R3, RZ ;  /* 0x0000000304037219 */ /* 0x000fc800000006ff */
[----:B------:R-:W-:-:S05]  /*02a0*/  LOP3.LUT R2, R3, R2, RZ, 0xfc, !PT ;  /* 0x0000000203027212 */ /* 0x000fca00078efcff */
[----:B------:R1:W-:Y:S04]  /*02b0*/  ATOMS.OR RZ, [UR5], R2 ;  /* 0x00000002ffff798c */ /* 0x0003e8000b000005 */
[----:B------:R1:W-:Y:S01]  /*02c0*/  STS [UR4], R0 ;  /* 0x00000000ff007988 */ /* 0x0003e20008000804 */
[----:B------:R-:W-:Y:S05]  /*02d0*/  BRA `(.L_x_2) ;  /* 0x0000000000107947 */ /* 0x000fea0003800000 */
.L_x_1:
[----:B------:R-:W-:Y:S01]  /*02e0*/  IMAD.MOV.U32 R0, RZ, RZ, -0x1 ;  /* 0xffffffffff007424 */ /* 0x000fe200078e00ff */
[----:B------:R-:W-:-:S04]  /*02f0*/  MOV R2, 0x320 ;  /* 0x0000032000027802 */ /* 0x000fc80000000f00 */
[----:B------:R1:W-:Y:S03]  /*0300*/  STS [UR4], R0 ;  /* 0x00000000ff007988 */ /* 0x0003e60008000804 */
[----:B-1----:R-:W-:Y:S05]  /*0310*/  CALL.REL.NOINC `($__internal_1_$__cuda_sm10x_tcgen05_guardrail_trap_phase_invalid_during_alloc) ;  /* 0x000001d000607944 */ /* 0x002fea0003c00000 */
.L_x_2:
[----:B------:R-:W-:Y:S05]  /*0320*/  WARPSYNC.ALL ;  /* 0x0000000000007948 */ /* 0x000fea0003800000 */
[----:B------:R-:W-:Y:S01]  /*0330*/  NOP ;  /* 0x0000000000007918 */ /* 0x000fe20000000000 */
.L_x_0:
[----:B------:R-:W2:Y:S01]  /*0340*/  LDC.64 R46, c[0x0][0x398] ;  /* 0x0000e600ff2e7b82 */ /* 0x000ea20000000a00 */
[----:B------:R-:W3:Y:S01]  /*0350*/  S2R R5, SR_CTAID.X ;  /* 0x0000000000057919 */ /* 0x000ee20000002500 */
[----:B------:R-:W-:Y:S01]  /*0360*/  UMOV UR7, 0x400 ;  /* 0x0000040000077882 */ /* 0x000fe20000000000 */
[----:B------:R-:W4:Y:S01]  /*0370*/  LDCU UR5, c[0x0][0x3a4] ;  /* 0x00007480ff0577ac */ /* 0x000f220008000800 */
[----:B------:R-:W5:Y:S01]  /*0380*/  S2R R144, SR_TID.X ;  /* 0x0000000000907919 */ /* 0x000f620000002100 */
[----:B------:R-:W1:Y:S03]  /*0390*/  LDCU.128 UR12, c[0x0][0x380] ;  /* 0x00007000ff0c77ac */ /* 0x000e660008000c00 */
[----:B------:R-:W1:Y:S08]  /*03a0*/  S2UR UR4, SR_CgaCtaId ;  /* 0x00000000000479c3 */ /* 0x000e700000008800 */
[----:B------:R-:W3:Y:S01]  /*03b0*/  LDC.64 R202, c[0x0][0x3a8] ;  /* 0x0000ea00ffca7b82 */ /* 0x000ee20000000a00 */
[----:B-12---:R-:W-:-:S07]  /*03c0*/  VIADD R0, R47, 0x3f ;  /* 0x0000003f2f007836 */ /* 0x006fce0000000000 */
[----:B------:R-:W-:Y:S01]  /*03d0*/  BAR.SYNC.DEFER_BLOCKING 0x0 ;  /* 0x0000000000007b1d */ /* 0x000fe20000010000 */
[----:B------:R-:W-:Y:S02]  /*03e0*/  ISETP.NE.AND P3, PT, R46, RZ, PT ;  /* 0x000000ff2e00720c */ /* 0x000fe40003f65270 */
[----:B------:R-:W-:Y:S01]  /*03f0*/  SHF.R.S32.HI R3, RZ, 0x1f, R0 ;  /* 0x0000001fff037819 */ /* 0x000fe20000011400 */
[----:B------:R-:W-:-:S03]  /*0400*/  ULEA UR7, UR4, UR7, 0x18 ;  /* 0x0000000704077291 */ /* 0x000fc6000f8ec0ff */
[----:B------:R-:W-:Y:S02]  /*0410*/  LEA.HI R3, R3, R0, RZ, 0x6 ;  /* 0x0000000003037211 */ /* 0x000fe400078f30ff */
[----:B---3--:R-:W-:Y:S02]  /*0420*/  IABS R8, R5 ;  /* 0x0000000500087213 */ /* 0x008fe40000000000 */
[----:B------:R-:W-:Y:S02]  /*0430*/  SHF.R.S32.HI R3, RZ, 0x6, R3 ;  /* 0x00000006ff037819 */ /* 0x000fe40000011403 */
[C---:B-----5:R-:W-:Y:S02]  /*0440*/  LOP3.LUT R143, R144.reuse, 0x3f, RZ, 0xc0, !PT ;  /* 0x0000003f908f7812 */ /* 0x060fe400078ec0ff */
[----:B------:R-:W-:Y:S01]  /*0450*/  LOP3.LUT R98, R144, 0x7f, RZ, 0xc0, !PT ;  /* 0x0000007f90627812 */ /* 0x000fe200078ec0ff */
[----:B------:R-:W-:-:S05]  /*0460*/  IMAD.SHL.U32 R4, R3, 0x8, RZ ;  /* 0x0000000803047824 */ /* 0x000fca00078e00ff */
[-C--:B------:R-:W-:Y:S02]  /*0470*/  IABS R7, R4.reuse ;  /* 0x0000000400077213 */ /* 0x080fe40000000000 */
[----:B------:R-:W-:Y:S02]  /*0480*/  IABS R10, R4 ;  /* 0x00000004000a7213 */ /* 0x000fe40000000000 */
[----:B------:R-:W1:Y:S08]  /*0490*/  I2F.RP R0, R7 ;  /* 0x0000000700007306 */ /* 0x000e700000209400 */
[----:B-1----:R-:W1:Y:S02]  /*04a0*/  MUFU.RCP R0, R0 ;  /* 0x0000000000007308 */ /* 0x002e640000001000 */
[----:B-1----:R-:W-:-:S02]  /*04b0*/  VIADD R2, R0, 0xffffffe ;  /* 0x0ffffffe00027836 */ /* 0x002fc40000000000 */
[----:B------:R-:W-:-:S04]  /*04c0*/  IMAD.MOV R0, RZ, RZ, -R10 ;  /* 0x000000ffff007224 */ /* 0x000fc800078e0a0a */
[----:B------:R1:W2:Y:S02]  /*04d0*/  F2I.FTZ.U32.TRUNC.NTZ R3, R2 ;  /* 0x0000000200037305 */ /* 0x0002a4000021f000 */
[----:B-1----:R-:W-:Y:S02]  /*04e0*/  IMAD.MOV.U32 R2, RZ, RZ, RZ ;  /* 0x000000ffff027224 */ /* 0x002fe400078e00ff */
[----:B--2---:R-:W-:-:S04]  /*04f0*/  IMAD.MOV R6, RZ, RZ, -R3 ;  /* 0x000000ffff067224 */ /* 0x004fc800078e0a03 */
[----:B------:R-:W-:Y:S02]  /*0500*/  IMAD R9, R6, R7, RZ ;  /* 0x0000000706097224 */ /* 0x000fe400078e02ff */
[----:B------:R-:W-:Y:S01]  /*0510*/  IMAD.MOV.U32 R6, RZ, RZ, R8 ;  /* 0x000000ffff067224 */ /* 0x000fe200078e0008 */
[----:B------:R-:W-:Y:S01]  /*0520*/  IABS R8, R46 ;  /* 0x0000002e00087213 */ /* 0x000fe20000000000 */
[----:B------:R-:W-:-:S06]  /*0530*/  IMAD.HI.U32 R3, R3, R9, R2 ;  /* 0x0000000903037227 */ /* 0x000fcc00078e0002 */
[----:B------:R-:W-:-:S04]  /*0540*/  IMAD.HI.U32 R3, R3, R6, RZ ;  /* 0x0000000603037227 */ /* 0x000fc800078e00ff */
[----:B------:R-:W-:-:S05]  /*0550*/  IMAD R0, R3, R0, R6 ;  /* 0x0000000003007224 */ /* 0x000fca00078e0206 */
[----:B------:R-:W-:-:S13]  /*0560*/  ISETP.GT.U32.AND P1, PT, R7, R0, PT ;  /* 0x000000000700720c */ /* 0x000fda0003f24070 */
[----:B------:R-:W-:Y:S02]  /*0570*/  @!P1 IMAD.IADD R0, R0, 0x1, -R7 ;  /* 0x0000000100009824 */ /* 0x000fe400078e0a07 */
[----:B------:R-:W-:Y:S01]  /*0580*/  @!P1 VIADD R3, R3, 0x1 ;  /* 0x0000000103039836 */ /* 0x000fe20000000000 */
[----:B------:R-:W-:Y:S02]  /*0590*/  ISETP.NE.AND P1, PT, R4, RZ, PT ;  /* 0x000000ff0400720c */ /* 0x000fe40003f25270 */
[----:B------:R-:W-:Y:S02]  /*05a0*/  ISETP.GE.U32.AND P0, PT, R0, R7, PT ;  /* 0x000000070000720c */ /* 0x000fe40003f06070 */
[----:B------:R-:W-:-:S04]  /*05b0*/  LOP3.LUT R0, R5, R4, RZ, 0x3c, !PT ;  /* 0x0000000405007212 */ /* 0x000fc800078e3cff */
[----:B------:R-:W-:Y:S01]  /*05c0*/  ISETP.GE.AND P2, PT, R0, RZ, PT ;  /* 0x000000ff0000720c */ /* 0x000fe20003f46270 */
[----:B------:R-:W-:-:S06]  /*05d0*/  VIADD R0, R46, 0x3f ;  /* 0x0000003f2e007836 */ /* 0x000fcc0000000000 */
[----:B------:R-:W-:-:S04]  /*05e0*/  @P0 VIADD R3, R3, 0x1 ;  /* 0x0000000103030836 */ /* 0x000fc80000000000 */
[----:B------:R-:W-:Y:S01]  /*05f0*/  IMAD.MOV.U32 R2, RZ, RZ, R3 ;  /* 0x000000ffff027224 */ /* 0x000fe200078e0003 */
[----:B------:R-:W-:-:S03]  /*0600*/  SHF.R.S32.HI R3, RZ, 0x1f, R0 ;  /* 0x0000001fff037819 */ /* 0x000fc60000011400 */
[----:B------:R-:W-:Y:S01]  /*0610*/  @!P2 IMAD.MOV R2, RZ, RZ, -R2 ;  /* 0x000000ffff02a224 */ /* 0x000fe200078e0a02 */
[----:B------:R-:W-:Y:S02]  /*0620*/  @!P1 LOP3.LUT R2, RZ, R4, RZ, 0x33, !PT ;  /* 0x00000004ff029212 */ /* 0x000fe400078e33ff */
[----:B------:R-:W-:-:S03]  /*0630*/  LEA.HI R3, R3, R0, RZ, 0x6 ;  /* 0x0000000003037211 */ /* 0x000fc600078f30ff */
[----:B------:R-:W-:Y:S02]  /*0640*/  IMAD.SHL.U32 R10, R2, 0x8, RZ ;  /* 0x00000008020a7824 */ /* 0x000fe400078e00ff */
[----:B------:R-:W-:-:S03]  /*0650*/  IMAD.MOV R2, RZ, RZ, -R2 ;  /* 0x000000ffff027224 */ /* 0x000fc600078e0a02 */
[----:B------:R-:W-:Y:S01]  /*0660*/  LEA.HI.SX32 R3, R3, -R10, 0x1a ;  /* 0x8000000a03037211 */ /* 0x000fe200078fd2ff */
[----:B------:R-:W-:-:S03]  /*0670*/  IMAD R12, R4, R2, R5 ;  /* 0x00000002040c7224 */ /* 0x000fc600078e0205 */
[----:B------:R-:W-:Y:S02]  /*0680*/  VIMNMX R11, PT, PT, R3, 0x8, PT ;  /* 0x00000008030b7848 */ /* 0x000fe40003fe0100 */
[----:B------:R-:W-:Y:S02]  /*0690*/  IABS R9, R12 ;  /* 0x0000000c00097213 */ /* 0x000fe40000000000 */
[-C--:B------:R-:W-:Y:S02]  /*06a0*/  IABS R7, R11.reuse ;  /* 0x0000000b00077213 */ /* 0x080fe40000000000 */
[----:B------:R-:W-:Y:S02]  /*06b0*/  IABS R4, R11 ;  /* 0x0000000b00047213 */ /* 0x000fe40000000000 */
[----:B------:R-:W1:Y:S08]  /*06c0*/  I2F.RP R0, R7 ;  /* 0x0000000700007306 */ /* 0x000e700000209400 */
[----:B-1----:R-:W1:Y:S02]  /*06d0*/  MUFU.RCP R0, R0 ;  /* 0x0000000000007308 */ /* 0x002e640000001000 */
[----:B-1----:R-:W-:-:S02]  /*06e0*/  VIADD R3, R0, 0xffffffe ;  /* 0x0ffffffe00037836 */ /* 0x002fc40000000000 */
[----:B------:R-:W-:-:S04]  /*06f0*/  IMAD.MOV R0, RZ, RZ, -R4 ;  /* 0x000000ffff007224 */ /* 0x000fc800078e0a04 */
[----:B------:R-:W1:Y:S08]  /*0700*/  I2F.RP R4, R8 ;  /* 0x0000000800047306 */ /* 0x000e700000209400 */
[----:B------:R-:W2:Y:S08]  /*0710*/  F2I.FTZ.U32.TRUNC.NTZ R3, R3 ;  /* 0x0000000300037305 */ /* 0x000eb0000021f000 */
[----:B-1----:R-:W1:Y:S01]  /*0720*/  MUFU.RCP R4, R4 ;  /* 0x0000000400047308 */ /* 0x002e620000001000 */
[----:B--2---:R-:W-:-:S04]  /*0730*/  IMAD.MOV R6, RZ, RZ, -R3 ;  /* 0x000000ffff067224 */ /* 0x004fc800078e0a03 */
[----:B------:R-:W-:-:S04]  /*0740*/  IMAD.MOV.U32 R2, RZ, RZ, R6 ;  /* 0x000000ffff027224 */ /* 0x000fc800078e0006 */
[----:B------:R-:W-:Y:S02]  /*0750*/  IMAD R5, R2, R7, RZ ;  /* 0x0000000702057224 */ /* 0x000fe400078e02ff */
[----:B------:R-:W-:-:S04]  /*0760*/  IMAD.MOV.U32 R2, RZ, RZ, RZ ;  /* 0x000000ffff027224 */ /* 0x000fc800078e00ff */
[----:B------:R-:W-:Y:S01]  /*0770*/  IMAD.HI.U32 R2, R3, R5, R2 ;  /* 0x0000000503027227 */ /* 0x000fe200078e0002 */
[----:B------:R-:W-:-:S03]  /*0780*/  IABS R3, R47 ;  /* 0x0000002f00037213 */ /* 0x000fc60000000000 */
[----:B-1----:R-:W-:Y:S01]  /*0790*/  VIADD R5, R4, 0xffffffe ;  /* 0x0ffffffe04057836 */ /* 0x002fe20000000000 */
[----:B------:R-:W1:Y:S01]  /*07a0*/  I2F.RP R6, R3 ;  /* 0x0000000300067306 */ /* 0x000e620000209400 */
[----:B------:R-:W-:-:S04]  /*07b0*/  IMAD.HI.U32 R2, R2, R9, RZ ;  /* 0x0000000902027227 */ /* 0x000fc800078e00ff */
[----:B------:R-:W-:Y:S02]  /*07c0*/  IMAD R0, R2, R0, R9 ;  /* 0x0000000002007224 */ /* 0x000fe400078e0209 */
[----:B------:R-:W-:Y:S01]  /*07d0*/  IMAD.MOV.U32 R4, RZ, RZ, RZ ;  /* 0x000000ffff047224 */ /* 0x000fe200078e00ff */
[----:B------:R-:W2:Y:S02]  /*07e0*/  F2I.FTZ.U32.TRUNC.NTZ R5, R5 ;  /* 0x0000000500057305 */ /* 0x000ea4000021f000 */
[----:B------:R-:W-:-:S06]  /*07f0*/  ISETP.GT.U32.AND P1, PT, R7, R0, PT ;  /* 0x000000000700720c */ /* 0x000fcc0003f24070 */
[----:B-1----:R-:W1:Y:S07]  /*0800*/  MUFU.RCP R6, R6 ;  /* 0x0000000600067308 */ /* 0x002e6e0000001000 */
[----:B------:R-:W-:Y:S02]  /*0810*/  @!P1 IMAD.IADD R0, R0, 0x1, -R7 ;  /* 0x0000000100009824 */ /* 0x000fe400078e0a07 */
[----:B------:R-:W-:Y:S01]  /*0820*/  @!P1 VIADD R2, R2, 0x1 ;  /* 0x0000000102029836 */ /* 0x000fe20000000000 */
[----:B------:R-:W-:Y:S01]  /*0830*/  ISETP.NE.AND P1, PT, R11, RZ, PT ;  /* 0x000000ff0b00720c */ /* 0x000fe20003f25270 */
[----:B--2---:R-:W-:Y:S01]  /*0840*/  IMAD.MOV R9, RZ, RZ, -R5 ;  /* 0x000000ffff097224 */ /* 0x004fe200078e0a05 */
[----:B------:R-:W-:-:S02]  /*0850*/  ISETP.GE.U32.AND P0, PT, R0, R7, PT ;  /* 0x000000070000720c */ /* 0x000fc40003f06070 */
[----:B------:R-:W-:Y:S01]  /*0860*/  LOP3.LUT R0, R12, R11, RZ, 0x3c, !PT ;  /* 0x0000000b0c007212 */ /* 0x000fe200078e3cff */
[----:B------:R-:W-:Y:S02]  /*0870*/  IMAD R9, R9, R8, RZ ;  /* 0x0000000809097224 */ /* 0x000fe400078e02ff */
[----:B-1----:R-:W-:Y:S01]  /*0880*/  VIADD R7, R6, 0xffffffe ;  /* 0x0ffffffe06077836 */ /* 0x002fe20000000000 */
[----:B------:R-:W-:Y:S01]  /*0890*/  ISETP.GE.AND P2, PT, R0, RZ, PT ;  /* 0x000000ff0000720c */ /* 0x000fe20003f46270 */
[----:B------:R-:W-:Y:S01]  /*08a0*/  IMAD.HI.U32 R4, R5, R9, R4 ;  /* 0x0000000905047227 */ /* 0x000fe200078e0004 */
[----:B------:R-:W-:-:S03]  /*08b0*/  SHF.R.U32.HI R9, RZ, 0x5, R144 ;  /* 0x00000005ff097819 */ /* 0x000fc60000011690 */
[----:B------:R-:W1:Y:S01]  /*08c0*/  F2I.FTZ.U32.TRUNC.NTZ R7, R7 ;  /* 0x0000000700077305 */ /* 0x000e62000021f000 */
[----:B------:R-:W-:Y:S01]  /*08d0*/  R2UR UR6, R9 ;  /* 0x00000000090672ca */ /* 0x000fe200000e0000 */
[----:B------:R-:W-:-:S06]  /*08e0*/  @P0 VIADD R2, R2, 0x1 ;  /* 0x0000000102020836 */ /* 0x000fcc0000000000 */
[----:B------:R-:W-:Y:S01]  /*08f0*/  @!P2 IMAD.MOV R2, RZ, RZ, -R2 ;  /* 0x000000ffff02a224 */ /* 0x000fe200078e0a02 */
[----:B------:R-:W-:-:S05]  /*0900*/  @!P1 LOP3.LUT R2, RZ, R11, RZ, 0x33, !PT ;  /* 0x0000000bff029212 */ /* 0x000fca00078e33ff */
[----:B------:R-:W-:Y:S02]  /*0910*/  IMAD.MOV R0, RZ, RZ, -R2 ;  /* 0x000000ffff007224 */ /* 0x000fe400078e0a02 */
[----:B-1----:R-:W-:Y:S02]  /*0920*/  IMAD.MOV R6, RZ, RZ, -R7 ;  /* 0x000000ffff067224 */ /* 0x002fe400078e0a07 */
[----:B------:R-:W-:Y:S02]  /*0930*/  IMAD R0, R11, R0, R12 ;  /* 0x000000000b007224 */ /* 0x000fe400078e020c */
[----:B------:R-:W-:Y:S02]  /*0940*/  IMAD R9, R6, R3, RZ ;  /* 0x0000000306097224 */ /* 0x000fe400078e02ff */
[----:B------:R-:W-:Y:S02]  /*0950*/  IMAD.IADD R0, R10, 0x1, R0 ;  /* 0x000000010a007824 */ /* 0x000fe400078e0200 */
[----:B------:R-:W1:Y:S01]  /*0960*/  LDS R10, [UR7] ;  /* 0x00000007ff0a7984 */ /* 0x000e620008000800 */
[----:B------:R-:W-:-:S02]  /*0970*/  IMAD.MOV.U32 R6, RZ, RZ, RZ ;  /* 0x000000ffff067224 */ /* 0x000fc400078e00ff */
[----:B------:R-:W-:-:S05]  /*0980*/  IMAD R17, R0, 0x40, R143 ;  /* 0x0000004000117824 */ /* 0x000fca00078e028f */
[----:B------:R-:W-:Y:S01]  /*0990*/  IABS R0, R17 ;  /* 0x0000001100007213 */ /* 0x000fe20000000000 */
[----:B------:R2:W-:Y:S04]  /*09a0*/  STL [R1+0x394], R17 ;  /* 0x0003941101007387 */ /* 0x0005e80000100800 */
[----:B------:R-:W-:Y:S02]  /*09b0*/  IMAD.MOV.U32 R5, RZ, RZ, R0 ;  /* 0x000000ffff057224 */ /* 0x000fe400078e0000 */
[----:B------:R-:W-:Y:S02]  /*09c0*/  IMAD.SHL.U32 R0, R2, 0x40, RZ ;  /* 0x0000004002007824 */ /* 0x000fe400078e00ff */
[----:B------:R-:W-:-:S04]  /*09d0*/  IMAD.HI.U32 R4, R4, R5, RZ ;  /* 0x0000000504047227 */ /* 0x000fc800078e00ff */
[----:B------:R-:W-:Y:S02]  /*09e0*/  VIADD R16, R0, 0x3f ;  /* 0x0000003f00107836 */ /* 0x000fe40000000000 */
[----:B------:R-:W-:-:S03]  /*09f0*/  IMAD.HI.U32 R2, R7, R9, R6 ;  /* 0x0000000907027227 */ /* 0x000fc600078e0006 */
[----:B------:R-:W-:Y:S01]  /*0a00*/  IABS R12, R16 ;  /* 0x00000010000c7213 */ /* 0x000fe20000000000 */
[----:B------:R-:W-:Y:S02]  /*0a10*/  IMAD.MOV R4, RZ, RZ, -R4 ;  /* 0x000000ffff047224 */ /* 0x000fe400078e0a04 */
[----:B------:R-:W-:Y:S02]  /*0a20*/  IMAD.SHL.U32 R6, R144, 0x10, RZ ;  /* 0x0000001090067824 */ /* 0x000fe400078e00ff */
[----:B------:R-:W-:Y:S01]  /*0a30*/  IMAD R5, R8, R4, R5 ;  /* 0x0000000408057224 */ /* 0x000fe200078e0205 */
[----:B------:R-:W-:Y:S01]  /*0a40*/  LOP3.LUT R4, R144, 0x40, RZ, 0xc0, !PT ;  /* 0x0000004090047812 */ /* 0x000fe200078ec0ff */
[----:B------:R-:W-:Y:S01]  /*0a50*/  VIADD R13, R0, 0x1 ;  /* 0x00000001000d7836 */ /* 0x000fe20000000000 */
[----:B------:R-:W-:Y:S01]  /*0a60*/  LOP3.LUT R7, R6, 0x70, RZ, 0xc0, !PT ;  /* 0x0000007006077812 */ /* 0x000fe200078ec0ff */
[----:B------:R-:W-:Y:S01]  /*0a70*/  IMAD.HI.U32 R6, R2, R12, RZ ;  /* 0x0000000c02067227 */ /* 0x000fe200078e00ff */
[----:B------:R-:W-:-:S02]  /*0a80*/  ISETP.GT.U32.AND P0, PT, R8, R5, PT ;  /* 0x000000050800720c */ /* 0x000fc40003f04070 */
[----:B------:R-:W-:Y:S01]  /*0a90*/  LEA.HI R4, R4, R7, RZ, 0x1c ;  /* 0x0000000704047211 */ /* 0x000fe200078fe0ff */
[----:B------:R-:W-:Y:S01]  /*0aa0*/  IMAD.MOV R7, RZ, RZ, -R6 ;  /* 0x000000ffff077224 */ /* 0x000fe200078e0a06 */
[----:B------:R-:W-:Y:S01]  /*0ab0*/  IABS R9, R13 ;  /* 0x0000000d00097213 */ /* 0x000fe20000000000 */
[----:B------:R-:W-:Y:S01]  /*0ac0*/  VIADD R14, R0, 0x2 ;  /* 0x00000002000e7836 */ /* 0x000fe20000000000 */
[----:B-1----:R-:W-:Y:S01]  /*0ad0*/  R2UR UR8, R10 ;  /* 0x000000000a0872ca */ /* 0x002fe200000e0000 */
[----:B------:R-:W-:Y:S01]  /*0ae0*/  IMAD R12, R3, R7, R12 ;  /* 0x00000007030c7224 */ /* 0x000fe200078e020c */
[----:B------:R-:W-:Y:S01]  /*0af0*/  ISETP.GE.AND P2, PT, R13, RZ, PT ;  /* 0x000000ff0d00720c */ /* 0x000fe20003f46270 */
[----:B------:R-:W-:Y:S01]  /*0b00*/  IMAD.HI.U32 R6, R2, R9, RZ ;  /* 0x0000000902067227 */ /* 0x000fe200078e00ff */
[----:B------:R-:W-:Y:S02]  /*0b10*/  IABS R11, R14 ;  /* 0x0000000e000b7213 */ /* 0x000fe40000000000 */
[----:B------:R-:W-:Y:S01]  /*0b20*/  ISETP.GT.U32.AND P4, PT, R3, R12, PT ;  /* 0x0000000c0300720c */ /* 0x000fe20003f84070 */
[----:B------:R-:W-:Y:S01]  /*0b30*/  @!P0 IMAD.IADD R5, R5, 0x1, -R8 ;  /* 0x0000000105058824 */ /* 0x000fe200078e0a08 */
[----:B------:R-:W-:Y:S01]  /*0b40*/  ISETP.GE.AND P5, PT, R14, RZ, PT ;  /* 0x000000ff0e00720c */ /* 0x000fe20003fa6270 */
[----:B------:R-:W-:Y:S01]  /*0b50*/  IMAD.MOV R6, RZ, RZ, -R6 ;  /* 0x000000ffff067224 */ /* 0x000fe200078e0a06 */
[----:B------:R-:W-:Y:S01]  /*0b60*/  ISETP.GE.AND P0, PT, R17, RZ, PT ;  /* 0x000000ff1100720c */ /* 0x000fe20003f06270 */
[----:B------:R-:W-:Y:S01]  /*0b70*/  IMAD.MOV.U32 R10, RZ, RZ, R11 ;  /* 0x000000ffff0a7224 */ /* 0x000fe200078e000b */
[----:B------:R-:W-:Y:S01]  /*0b80*/  ISETP.GT.U32.AND P1, PT, R8, R5, PT ;  /* 0x000000050800720c */ /* 0x000fe20003f24070 */
[----:B------:R-:W-:-:S02]  /*0b90*/  IMAD R6, R3, R6, R9 ;  /* 0x0000000603067224 */ /* 0x000fc400078e0209 */
[----:B------:R-:W-:-:S03]  /*0ba0*/  IMAD.HI.U32 R7, R2, R10, RZ ;  /* 0x0000000a02077227 */ /* 0x000fc600078e00ff */
[C---:B------:R-:W-:Y:S01]  /*0bb0*/  ISETP.GT.U32.AND P6, PT, R3.reuse, R6, PT ;  /* 0x000000060300720c */ /* 0x040fe20003fc4070 */
[C---:B------:R-:W-:Y:S02]  /*0bc0*/  VIADD R13, R0.reuse, 0x3 ;  /* 0x00000003000d7836 */ /* 0x040fe40000000000 */
[----:B------:R-:W-:Y:S02]  /*0bd0*/  IMAD.MOV R7, RZ, RZ, -R7 ;  /* 0x000000ffff077224 */ /* 0x000fe400078e0a07 */
[----:B------:R-:W-:Y:S01]  /*0be0*/  VIADD R15, R0, 0x4 ;  /* 0x00000004000f7836 */ /* 0x000fe20000000000 */
[----:B------:R-:W-:Y:S01]  /*0bf0*/  IABS R11, R13 ;  /* 0x0000000d000b7213 */ /* 0x000fe20000000000 */
[----:B------:R-:W-:Y:S02]  /*0c00*/  @!P4 IMAD.IADD R12, R12, 0x1, -R3 ;  /* 0x000000010c0cc824 */ /* 0x000fe400078e0a03 */
[C---:B------:R-:W-:Y:S01]  /*0c10*/  IMAD R9, R3.reuse, R7, R10 ;  /* 0x0000000703097224 */ /* 0x040fe200078e020a */
[----:B------:R-:W-:Y:S01]  /*0c20*/  IABS R7, R15 ;  /* 0x0000000f00077213 */ /* 0x000fe20000000000 */
[----:B------:R-:W-:Y:S01]  /*0c30*/  IMAD.MOV.U32 R10, RZ, RZ, R11 ;  /* 0x000000ffff0a7224 */ /* 0x000fe200078e000b */
[----:B------:R-:W-:Y:S01]  /*0c40*/  ISETP.GT.U32.AND P4, PT, R3, R12, PT ;  /* 0x0000000c0300720c */ /* 0x000fe20003f84070 */
[----:B------:R-:W-:Y:S01]  /*0c50*/  @!P1 IMAD.IADD R5, R5, 0x1, -R8 ;  /* 0x0000000105059824 */ /* 0x000fe200078e0a08 */
[----:B------:R-:W-:Y:S01]  /*0c60*/  ISETP.GT.U32.AND P1, PT, R3, R9, PT ;  /* 0x000000090300720c */ /* 0x000fe20003f24070 */
[----:B------:R-:W-:-:S02]  /*0c70*/  IMAD.MOV.U32 R11, RZ, RZ, R7 ;  /* 0x000000ffff0b7224 */ /* 0x000fc400078e0007 */
[----:B------:R-:W-:-:S04]  /*0c80*/  IMAD.HI.U32 R8, R2, R10, RZ ;  /* 0x0000000a02087227 */ /* 0x000fc800078e00ff */
[----:B------:R-:W-:Y:S01]  /*0c90*/  @!P6 IMAD.IADD R6, R6, 0x1, -R3 ;  /* 0x000000010606e824 */ /* 0x000fe200078e0a03 */
[----:B------:R-:W-:Y:S01]  /*0ca0*/  ISETP.GE.AND P6, PT, R16, RZ, PT ;  /* 0x000000ff1000720c */ /* 0x000fe20003fc6270 */
[----:B------:R-:W-:Y:S02]  /*0cb0*/  IMAD.MOV.U32 R7, RZ, RZ, R5 ;  /* 0x000000ffff077224 */ /* 0x000fe400078e0005 */
[----:B------:R-:W-:-:S04]  /*0cc0*/  IMAD.HI.U32 R5, R2, R11, RZ ;  /* 0x0000000b02057227 */ /* 0x000fc800078e00ff */
[----:B------:R-:W-:Y:S02]  /*0cd0*/  IMAD.MOV R8, RZ, RZ, -R8 ;  /* 0x000000ffff087224 */ /* 0x000fe400078e0a08 */
[----:B------:R-:W-:Y:S02]  /*0ce0*/  IMAD.MOV R14, RZ, RZ, -R5 ;  /* 0x000000ffff0e7224 */ /* 0x000fe400078e0a05 */
[C---:B------:R-:W-:Y:S02]  /*0cf0*/  IMAD R10, R3.reuse, R8, R10 ;  /* 0x00000008030a7224 */ /* 0x040fe400078e020a */
[----:B------:R-:W-:Y:S02]  /*0d00*/  @!P4 IMAD.IADD R12, R12, 0x1, -R3 ;  /* 0x000000010c0cc824 */ /* 0x000fe400078e0a03 */
[----:B------:R-:W-:Y:S02]  /*0d10*/  IMAD R11, R3, R14, R11 ;  /* 0x0000000e030b7224 */ /* 0x000fe400078e020b */
[----:B------:R-:W-:Y:S01]  /*0d20*/  @!P1 IMAD.IADD R9, R9, 0x1, -R3 ;  /* 0x0000000109099824 */ /* 0x000fe200078e0a03 */
[----:B------:R-:W-:Y:S01]  /*0d30*/  ISETP.GT.U32.AND P1, PT, R3, R10, PT ;  /* 0x0000000a0300720c */ /* 0x000fe20003f24070 */
[----:B------:R-:W-:-:S02]  /*0d40*/  IMAD.MOV.U32 R5, RZ, RZ, R12 ;  /* 0x000000ffff057224 */ /* 0x000fc400078e000c */
[----:B------:R-:W-:Y:S01]  /*0d50*/  @!P0 IMAD.MOV R7, RZ, RZ, -R7 ;  /* 0x000000ffff078224 */ /* 0x000fe200078e0a07 */
[----:B------:R-:W-:Y:S01]  /*0d60*/  @!P3 LOP3.LUT R7, RZ, R46, RZ, 0x33, !PT ;  /* 0x0000002eff07b212 */ /* 0x000fe200078e33ff */
[----:B------:R-:W-:Y:S01]  /*0d70*/  @!P6 IMAD.MOV R5, RZ, RZ, -R5 ;  /* 0x000000ffff05e224 */ /* 0x000fe200078e0a05 */
[C---:B------:R-:W-:Y:S01]  /*0d80*/  ISETP.GT.U32.AND P6, PT, R3.reuse, R11, PT ;  /* 0x0000000b0300720c */ /* 0x040fe20003fc4070 */
[C---:B------:R-:W-:Y:S01]  /*0d90*/  VIADD R16, R0.reuse, 0x5 ;  /* 0x0000000500107836 */ /* 0x040fe20000000000 */
[----:B------:R-:W-:Y:S01]  /*0da0*/  ISETP.GT.U32.AND P3, PT, R3, R6, PT ;  /* 0x000000060300720c */ /* 0x000fe20003f64070 */
[C---:B--2---:R-:W-:Y:S01]  /*0db0*/  VIADD R17, R0.reuse, 0x6 ;  /* 0x0000000600117836 */ /* 0x044fe20000000000 */
[----:B------:R-:W-:Y:S01]  /*0dc0*/  ISETP.GE.AND P0, PT, R13, RZ, PT ;  /* 0x000000ff0d00720c */ /* 0x000fe20003f06270 */
[----:B------:R-:W-:Y:S01]  /*0dd0*/  VIADD R20, R0, 0x7 ;  /* 0x0000000700147836 */ /* 0x000fe20000000000 */
[----:B------:R-:W-:Y:S01]  /*0de0*/  IABS R13, R16 ;  /* 0x00000010000d7213 */ /* 0x000fe20000000000 */
[----:B------:R-:W-:Y:S01]  /*0df0*/  @!P1 IMAD.IADD R10, R10, 0x1, -R3 ;  /* 0x000000010a0a9824 */ /* 0x000fe200078e0a03 */
[----:B------:R-:W-:Y:S01]  /*0e00*/  IABS R14, R17 ;  /* 0x00000011000e7213 */ /* 0x000fe20000000000 */
[----:B------:R-:W-:Y:S01]  /*0e10*/  VIADD R21, R0, 0x8 ;  /* 0x0000000800157836 */ /* 0x000fe20000000000 */
[C---:B------:R-:W-:Y:S01]  /*0e20*/  ISETP.GT.U32.AND P4, PT, R3.reuse, R9, PT ;  /* 0x000000090300720c */ /* 0x040fe20003f84070 */
[----:B------:R-:W-:Y:S01]  /*0e30*/  IMAD.HI.U32 R8, R2, R13, RZ ;  /* 0x0000000d02087227 */ /* 0x000fe200078e00ff */
[----:B------:R-:W-:-:S03]  /*0e40*/  ISETP.GT.U32.AND P1, PT, R3, R10, PT ;  /* 0x0000000a0300720c */ /* 0x000fc60003f24070 */
[----:B------:R-:W-:Y:S02]  /*0e50*/  @!P6 IMAD.IADD R11, R11, 0x1, -R3 ;  /* 0x000000010b0be824 */ /* 0x000fe400078e0a03 */
[----:B------:R-:W-:-:S03]  /*0e60*/  IMAD.HI.U32 R12, R2, R14, RZ ;  /* 0x0000000e020c7227 */ /* 0x000fc600078e00ff */
[----:B------:R-:W-:Y:S01]  /*0e70*/  ISETP.GT.U32.AND P6, PT, R3, R11, PT ;  /* 0x0000000b0300720c */ /* 0x000fe20003fc4070 */
[----:B------:R-:W-:Y:S02]  /*0e80*/  IMAD.MOV R8, RZ, RZ, -R8 ;  /* 0x000000ffff087224 */ /* 0x000fe400078e0a08 */
[----:B------:R-:W-:Y:S01]  /*0e90*/  @!P3 IMAD.IADD R6, R6, 0x1, -R3 ;  /* 0x000000010606b824 */ /* 0x000fe200078e0a03 */
[----:B------:R-:W-:Y:S01]  /*0ea0*/  ISETP.GE.AND P3, PT, R15, RZ, PT ;  /* 0x000000ff0f00720c */ /* 0x000fe20003f66270 */
[----:B------:R-:W-:Y:S02]  /*0eb0*/  IMAD.MOV R15, RZ, RZ, -R12 ;  /* 0x000000ffff0f7224 */ /* 0x000fe400078e0a0c */
[C---:B------:R-:W-:Y:S02]  /*0ec0*/  IMAD R12, R3.reuse, R8, R13 ;  /* 0x00000008030c7224 */ /* 0x040fe400078e020d */
[C---:B------:R-:W-:Y:S02]  /*0ed0*/  IMAD R13, R3.reuse, R15, R14 ;  /* 0x0000000f030d7224 */ /* 0x040fe400078e020e */
[--C-:B------:R-:W-:Y:S01]  /*0ee0*/  @!P1 IMAD.IADD R10, R10, 0x1, -R3.reuse ;  /* 0x000000010a0a9824 */ /* 0x100fe200078e0a03 */
[----:B------:R-:W-:Y:S01]  /*0ef0*/  ISETP.GT.U32.AND P1, PT, R3, R12, PT ;  /* 0x0000000c0300720c */ /* 0x000fe20003f24070 */
[--C-:B------:R-:W-:Y:S01]  /*0f00*/  @!P4 IMAD.IADD R9, R9, 0x1, -R3.reuse ;  /* 0x000000010909c824 */ /* 0x100fe200078e0a03 */
[----:B------:R-:W-:Y:S01]  /*0f10*/  ISETP.GE.AND P4, PT, R16, RZ, PT ;  /* 0x000000ff1000720c */ /* 0x000fe20003f86270 */
[----:B------:R-:W-:Y:S01]  /*0f20*/  @!P6 IMAD.IADD R11, R11, 0x1, -R3 ;  /* 0x000000010b0be824 */ /* 0x000fe200078e0a03 */
[----:B------:R-:W-:Y:S01]  /*0f30*/  IABS R16, R20 ;  /* 0x0000001400107213 */ /* 0x000fe20000000000 */
[----:B------:R-:W-:Y:S01]  /*0f40*/  @!P2 IMAD.MOV R6, RZ, RZ, -R6 ;  /* 0x000000ffff06a224 */ /* 0x000fe200078e0a06 */
[----:B------:R-:W-:Y:S01]  /*0f50*/  ISETP.GT.U32.AND P6, PT, R3, R13, PT ;  /* 0x0000000d0300720c */ /* 0x000fe20003fc4070 */
[----:B------:R-:W-:Y:S01]  /*0f60*/  VIADD R22, R0, 0x9 ;  /* 0x0000000900167836 */ /* 0x000fe20000000000 */
[----:B------:R-:W-:Y:S01]  /*0f70*/  ISETP.GE.AND P2, PT, R17, RZ, PT ;  /* 0x000000ff1100720c */ /* 0x000fe20003f46270 */
[----:B------:R-:W-:Y:S01]  /*0f80*/  IMAD.HI.U32 R8, R2, R16, RZ ;  /* 0x0000001002087227 */ /* 0x000fe200078e00ff */
[----:B------:R-:W-:-:S02]  /*0f90*/  IABS R17, R21 ;  /* 0x0000001500117213 */ /* 0x000fc40000000000 */
[----:B------:R-:W-:Y:S01]  /*0fa0*/  IABS R18, R22 ;  /* 0x0000001600127213 */ /* 0x000fe20000000000 */
[----:B------:R-:W-:Y:S02]  /*0fb0*/  IMAD.MOV R8, RZ, RZ, -R8 ;  /* 0x000000ffff087224 */ /* 0x000fe400078e0a08 */
[--C-:B------:R-:W-:Y:S02]  /*0fc0*/  @!P1 IMAD.IADD R12, R12, 0x1, -R3.reuse ;  /* 0x000000010c0c9824 */ /* 0x100fe400078e0a03 */
[----:B------:R-:W-:Y:S02]  /*0fd0*/  IMAD R14, R3, R8, R16 ;  /* 0x00000008030e7224 */ /* 0x000fe400078e0210 */
[----:B------:R-:W-:Y:S01]  /*0fe0*/  @!P6 IMAD.IADD R13, R13, 0x1, -R3 ;  /* 0x000000010d0de824 */ /* 0x000fe200078e0a03 */
[C---:B------:R-:W-:Y:S01]  /*0ff0*/  ISETP.GT.U32.AND P6, PT, R3.reuse, R12, PT ;  /* 0x0000000c0300720c */ /* 0x040fe20003fc4070 */
[----:B------:R-:W-:Y:S01]  /*1000*/  IMAD.HI.U32 R8, R2, R17, RZ ;  /* 0x0000001102087227 */ /* 0x000fe200078e00ff */
[----:B------:R-:W-:-:S03]  /*1010*/  ISETP.GT.U32.AND P1, PT, R3, R14, PT ;  /* 0x0000000e0300720c */ /* 0x000fc60003f24070 */
[----:B------:R-:W-:-:S04]  /*1020*/  IMAD.HI.U32 R15, R2, R18, RZ ;  /* 0x00000012020f7227 */ /* 0x000fc800078e00ff */
[C---:B------:R-:W-:Y:S02]  /*1030*/  VIADD R24, R0.reuse, 0xb ;  /* 0x0000000b00187836 */ /* 0x040fe40000000000 */
[----:B------:R-:W-:Y:S02]  /*1040*/  IMAD.MOV R8, RZ, RZ, -R8 ;  /* 0x000000ffff087224 */ /* 0x000fe400078e0a08 */
[----:B------:R-:W-:Y:S02]  /*1050*/  VIADD R23, R0, 0xa ;  /* 0x0000000a00177836 */ /* 0x000fe40000000000 */
[----:B------:R-:W-:Y:S02]  /*1060*/  IMAD.MOV R16, RZ, RZ, -R15 ;  /* 0x000000ffff107224 */ /* 0x000fe400078e0a0f */
[C---:B------:R-:W-:Y:S01]  /*1070*/  IMAD R15, R3.reuse, R8, R17 ;  /* 0x00000008030f7224 */ /* 0x040fe200078e0211 */
[----:B------:R-:W-:Y:S01]  /*1080*/  IABS R8, R24 ;  /* 0x0000001800087213 */ /* 0x000fe20000000000 */
[C---:B------:R-:W-:Y:S01]  /*1090*/  IMAD R16, R3.reuse, R16, R18 ;  /* 0x0000001003107224 */ /* 0x040fe200078e0212 */
[----:B------:R-:W-:Y:S01]  /*10a0*/  IABS R19, R23 ;  /* 0x0000001700137213 */ /* 0x000fe20000000000 */
[----:B------:R-:W-:Y:S01]  /*10b0*/  @!P6 IMAD.IADD R12, R12, 0x1, -R3 ;  /* 0x000000010c0ce824 */ /* 0x000fe200078e0a03 */
[----:B------:R-:W-:Y:S01]  /*10c0*/  ISETP.GT.U32.AND P6, PT, R3, R15, PT ;  /* 0x0000000f0300720c */ /* 0x000fe20003fc4070 */
[----:B------:R-:W-:-:S02]  /*10d0*/  IMAD.MOV.U32 R18, RZ, RZ, R8 ;  /* 0x000000ffff127224 */ /* 0x000fc400078e0008 */
[----:B------:R-:W-:-:S04]  /*10e0*/  IMAD.HI.U32 R8, R2, R19, RZ ;  /* 0x0000001302087227 */ /* 0x000fc800078e00ff */
[----:B------:R-:W-:-:S04]  /*10f0*/  IMAD.HI.U32 R17, R2, R18, RZ ;  /* 0x0000001202117227 */ /* 0x000fc800078e00ff */
[----:B------:R-:W-:Y:S02]  /*1100*/  IMAD.MOV R8, RZ, RZ, -R8 ;  /* 0x000000ffff087224 */ /* 0x000fe400078e0a08 */
[----:B------:R-:W-:Y:S01]  /*1110*/  @!P5 IMAD.MOV R9, RZ, RZ, -R9 ;  /* 0x000000ffff09d224 */ /* 0x000fe200078e0a09 */
[----:B------:R-:W-:Y:S01]  /*1120*/  ISETP.GE.AND P5, PT, R20, RZ, PT ;  /* 0x000000ff1400720c */ /* 0x000fe20003fa6270 */
[----:B------:R-:W-:Y:S02]  /*1130*/  IMAD.MOV R20, RZ, RZ, -R17 ;  /* 0x000000ffff147224 */ /* 0x000fe400078e0a11 */
[----:B------:R-:W-:Y:S01]  /*1140*/  @!P0 IMAD.MOV R10, RZ, RZ, -R10 ;  /* 0x000000ffff0a8224 */ /* 0x000fe200078e0a0a */
[C---:B------:R-:W-:Y:S01]  /*1150*/  ISETP.GT.U32.AND P0, PT, R3.reuse, R13, PT ;  /* 0x0000000d0300720c */ /* 0x040fe20003f04070 */
[----:B------:R-:W-:Y:S02]  /*1160*/  IMAD R17, R3, R8, R19 ;  /* 0x0000000803117224 */ /* 0x000fe400078e0213 */
[----:B------:R-:W-:-:S02]  /*1170*/  @!P6 IMAD.IADD R15, R15, 0x1, -R3 ;  /* 0x000000010f0fe824 */ /* 0x000fc400078e0a03 */
[----:B------:R-:W-:Y:S01]  /*1180*/  VIADD R27, R0, 0xc ;  /* 0x0000000c001b7836 */ /* 0x000fe20000000000 */
[C---:B------:R-:W-:Y:S01]  /*1190*/  ISETP.GT.U32.AND P6, PT, R3.reuse, R17, PT ;  /* 0x000000110300720c */ /* 0x040fe20003fc4070 */
[----:B------:R-:W-:Y:S01]  /*11a0*/  @!P4 IMAD.MOV R12, RZ, RZ, -R12 ;  /* 0x000000ffff0cc224 */ /* 0x000fe200078e0a0c */
[C---:B------:R-:W-:Y:S01]  /*11b0*/  ISETP.GT.U32.AND P4, PT, R3.reuse, R16, PT ;  /* 0x000000100300720c */ /* 0x040fe20003f84070 */
[--C-:B------:R-:W-:Y:S01]  /*11c0*/  @!P1 IMAD.IADD R14, R14, 0x1, -R3.reuse ;  /* 0x000000010e0e9824 */ /* 0x100fe200078e0a03 */
[----:B------:R-:W-:Y:S01]  /*11d0*/  IABS R19, R27 ;  /* 0x0000001b00137213 */ /* 0x000fe20000000000 */
[----:B------:R-:W-:Y:S02]  /*11e0*/  IMAD R18, R3, R20, R18 ;  /* 0x0000001403127224 */ /* 0x000fe400078e0212 */
[----:B------:R-:W-:Y:S01]  /*11f0*/  @!P0 IMAD.IADD R13, R13, 0x1, -R3 ;  /* 0x000000010d0d8824 */ /* 0x000fe200078e0a03 */
[----:B------:R-:W-:Y:S01]  /*1200*/  ISETP.GT.U32.AND P1, PT, R3, R14, PT ;  /* 0x0000000e0300720c */ /* 0x000fe20003f24070 */
[----:B------:R-:W-:Y:S01]  /*1210*/  IMAD.HI.U32 R8, R2, R19, RZ ;  /* 0x0000001302087227 */ /* 0x000fe200078e00ff */
[----:B------:R-:W-:-:S03]  /*1220*/  ISETP.GE.AND P0, PT, R22, RZ, PT ;  /* 0x000000ff1600720c */ /* 0x000fc60003f06270 */
[----:B------:R-:W-:Y:S01]  /*1230*/  @!P2 IMAD.MOV R13, RZ, RZ, -R13 ;  /* 0x000000ffff0da224 */ /* 0x000fe200078e0a0d */
[----:B------:R-:W-:Y:S01]  /*1240*/  ISETP.GT.U32.AND P2, PT, R3, R15, PT ;  /* 0x0000000f0300720c */ /* 0x000fe20003f44070 */
[--C-:B------:R-:W-:Y:S02]  /*1250*/  @!P6 IMAD.IADD R17, R17, 0x1, -R3.reuse ;  /* 0x000000011111e824 */ /* 0x100fe400078e0a03 */
[----:B------:R-:W-:Y:S02]  /*1260*/  IMAD.MOV R8, RZ, RZ, -R8 ;  /* 0x000000ffff087224 */ /* 0x000fe400078e0a08 */
[----:B------:R-:W-:Y:S01]  /*1270*/  @!P4 IMAD.IADD R16, R16, 0x1, -R3 ;  /* 0x000000011010c824 */ /* 0x000fe200078e0a03 */
[C---:B------:R-:W-:Y:S01]  /*1280*/  ISETP.GT.U32.AND P6, PT, R3.reuse, R17, PT ;  /* 0x000000110300720c */ /* 0x040fe20003fc4070 */
[C---:B------:R-:W-:Y:S02]  /*1290*/  IMAD R19, R3.reuse, R8, R19 ;  /* 0x0000000803137224 */ /* 0x040fe400078e0213 */
[C---:B------:R-:W-:Y:S01]  /*12a0*/  VIADD R28, R0.reuse, 0xd ;  /* 0x0000000d001c7836 */ /* 0x040fe20000000000 */
[----:B------:R-:W-:Y:S01]  /*12b0*/  ISETP.GT.U32.AND P4, PT, R3, R16, PT ;  /* 0x000000100300720c */ /* 0x000fe20003f84070 */
[----:B------:R-:W-:-:S02]  /*12c0*/  VIADD R29, R0, 0xe ;  /* 0x0000000e001d7836 */ /* 0x000fc40000000000 */
[--C-:B------:R-:W-:Y:S01]  /*12d0*/  @!P2 IMAD.IADD R15, R15, 0x1, -R3.reuse ;  /* 0x000000010f0fa824 */ /* 0x100fe200078e0a03 */
[----:B------:R-:W-:Y:S01]  /*12e0*/  ISETP.GT.U32.AND P2, PT, R3, R18, PT ;  /* 0x000000120300720c */ /* 0x000fe20003f44070 */
[--C-:B------:R-:W-:Y:S01]  /*12f0*/  @!P1 IMAD.IADD R14, R14, 0x1, -R3.reuse ;  /* 0x000000010e0e9824 */ /* 0x100fe200078e0a03 */
[----:B------:R-:W-:Y:S01]  /*1300*/  ISETP.GE.AND P1, PT, R23, RZ, PT ;  /* 0x000000ff1700720c */ /* 0x000fe20003f26270 */
[----:B------:R-:W-:Y:S01]  /*1310*/  VIADD R30, R0, 0xf ;  /* 0x0000000f001e7836 */ /* 0x000fe20000000000 */
[----:B------:R-:W-:Y:S01]  /*1320*/  IABS R22, R28 ;  /* 0x0000001c00167213 */ /* 0x000fe20000000000 */
[----:B------:R-:W-:Y:S01]  /*1330*/  @!P6 IMAD.IADD R17, R17, 0x1, -R3 ;  /* 0x000000011111e824 */ /* 0x000fe200078e0a03 */
[----:B------:R-:W-:Y:S01]  /*1340*/  ISETP.GT.U32.AND P6, PT, R3, R19, PT ;  /* 0x000000130300720c */ /* 0x000fe20003fc4070 */
[----:B------:R-:W-:Y:S01]  /*1350*/  @!P3 IMAD.MOV R11, RZ, RZ, -R11 ;  /* 0x000000ffff0bb224 */ /* 0x000fe200078e0a0b */
[----:B------:R-:W-:Y:S01]  /*1360*/  IABS R23, R29 ;  /* 0x0000001d00177213 */ /* 0x000fe20000000000 */
[----:B------:R-:W-:Y:S01]  /*1370*/  IMAD.HI.U32 R8, R2, R22, RZ ;  /* 0x0000001602087227 */ /* 0x000fe200078e00ff */
[----:B------:R-:W-:-:S02]  /*1380*/  IABS R25, R30 ;  /* 0x0000001e00197213 */ /* 0x000fc40000000000 */
[----:B------:R-:W-:Y:S01]  /*1390*/  ISETP.GE.AND P3, PT, R21, RZ, PT ;  /* 0x000000ff1500720c */ /* 0x000fe20003f66270 */
[----:B------:R-:W-:Y:S01]  /*13a0*/  @!P2 IMAD.IADD R18, R18, 0x1, -R3 ;  /* 0x000000011212a824 */ /* 0x000fe200078e0a03 */
[----:B------:R-:W-:Y:S01]  /*13b0*/  ISETP.GE.AND P2, PT, R27, RZ, PT ;  /* 0x000000ff1b00720c */ /* 0x000fe20003f46270 */
[----:B------:R-:W-:-:S04]  /*13c0*/  IMAD.HI.U32 R20, R2, R23, RZ ;  /* 0x0000001702147227 */ /* 0x000fc800078e00ff */
[--C-:B------:R-:W-:Y:S01]  /*13d0*/  @!P4 IMAD.IADD R16, R16, 0x1, -R3.reuse ;  /* 0x000000011010c824 */ /* 0x100fe200078e0a03 */
[----:B------:R-:W-:Y:S01]  /*13e0*/  ISETP.GE.AND P4, PT, R24, RZ, PT ;  /* 0x000000ff1800720c */ /* 0x000fe20003f86270 */
[----:B------:R-:W-:Y:S01]  /*13f0*/  @!P6 IMAD.IADD R19, R19, 0x1, -R3 ;  /* 0x000000011313e824 */ /* 0x000fe200078e0a03 */
[----:B------:R-:W-:Y:S01]  /*1400*/  ISETP.GT.U32.AND P6, PT, R3, R18, PT ;  /* 0x000000120300720c */ /* 0x000fe20003fc4070 */
[----:B------:R-:W-:-:S04]  /*1410*/  IMAD.HI.U32 R21, R2, R25, RZ ;  /* 0x0000001902157227 */ /* 0x000fc800078e00ff */
[----:B------:R-:W-:Y:S02]  /*1420*/  IMAD.MOV R8, RZ, RZ, -R8 ;  /* 0x000000ffff087224 */ /* 0x000fe400078e0a08 */
[----:B------:R-:W-:Y:S02]  /*1430*/  IMAD.MOV R24, RZ, RZ, -R20 ;  /* 0x000000ffff187224 */ /* 0x000fe400078e0a14 */
[----:B------:R-:W-:Y:S02]  /*1440*/  IMAD.MOV R26, RZ, RZ, -R21 ;  /* 0x000000ffff1a7224 */ /* 0x000fe400078e0a15 */
[C---:B------:R-:W-:Y:S02]  /*1450*/  IMAD R20, R3.reuse, R8, R22 ;  /* 0x0000000803147224 */ /* 0x040fe400078e0216 */
[----:B------:R-:W-:Y:S02]  /*1460*/  IMAD R21, R3, R24, R23 ;  /* 0x0000001803157224 */ /* 0x000fe400078e0217 */
[----:B------:R-:W-:-:S02]  /*1470*/  VIADD R27, R0, 0x10 ;  /* 0x00000010001b7836 */ /* 0x000fc40000000000 */
[----:B------:R-:W-:Y:S01]  /*1480*/  @!P5 IMAD.MOV R14, RZ, RZ, -R14 ;  /* 0x000000ffff0ed224 */ /* 0x000fe200078e0a0e */
[C---:B------:R-:W-:Y:S01]  /*1490*/  ISETP.GT.U32.AND P5, PT, R3.reuse, R20, PT ;  /* 0x000000140300720c */ /* 0x040fe20003fa4070 */
[C---:B------:R-:W-:Y:S01]  /*14a0*/  IMAD R22, R3.reuse, R26, R25 ;  /* 0x0000001a03167224 */ /* 0x040fe200078e0219 */
[----:B------:R-:W-:Y:S01]  /*14b0*/  IABS R23, R27 ;  /* 0x0000001b00177213 */ /* 0x000fe20000000000 */
[----:B------:R-:W-:Y:S01]  /*14c0*/  @!P3 IMAD.MOV R15, RZ, RZ, -R15 ;  /* 0x000000ffff0fb224 */ /* 0x000fe200078e0a0f */
[C---:B------:R-:W-:Y:S01]  /*14d0*/  ISETP.GT.U32.AND P3, PT, R3.reuse, R19, PT ;  /* 0x000000130300720c */ /* 0x040fe20003f64070 */
[----:B------:R-:W-:Y:S01]  /*14e0*/  @!P0 IMAD.MOV R16, RZ, RZ, -R16 ;  /* 0x000000ffff108224 */ /* 0x000fe200078e0a10 */
[C---:B------:R-:W-:Y:S01]  /*14f0*/  ISETP.GT.U32.AND P0, PT, R3.reuse, R21, PT ;  /* 0x000000150300720c */ /* 0x040fe20003f04070 */
[----:B------:R-:W-:Y:S01]  /*1500*/  @!P6 IMAD.IADD R18, R18, 0x1, -R3 ;  /* 0x000000011212e824 */ /* 0x000fe200078e0a03 */
[----:B------:R-:W-:Y:S01]  /*1510*/  ISETP.GT.U32.AND P6, PT, R3, R22, PT ;  /* 0x000000160300720c */ /* 0x000fe20003fc4070 */
[----:B------:R-:W-:-:S04]  /*1520*/  IMAD.HI.U32 R8, R2, R23, RZ ;  /* 0x0000001702087227 */ /* 0x000fc800078e00ff */
[----:B------:R-:W-:Y:S02]  /*1530*/  VIADD R31, R0, 0x11 ;  /* 0x00000011001f7836 */ /* 0x000fe40000000000 */
[----:B------:R-:W-:Y:S02]  /*1540*/  IMAD.MOV R24, RZ, RZ, -R8 ;  /* 0x000000ffff187224 */ /* 0x000fe400078e0a08 */
[--C-:B------:R-:W-:Y:S01]  /*1550*/  @!P5 IMAD.IADD R20, R20, 0x1, -R3.reuse ;  /* 0x000000011414d824 */ /* 0x100fe200078e0a03 */
[----:B------:R-:W-:Y:S01]  /*1560*/  IABS R25, R31 ;  /* 0x0000001f00197213 */ /* 0x000fe20000000000 */
[----:B------:R-:W-:Y:S01]  /*1570*/  @!P3 IMAD.IADD R19, R19, 0x1, -R3 ;  /* 0x000000011313b824 */ /* 0x000fe200078e0a03 */
[----:B------:R-:W-:Y:S01]  /*1580*/  ISETP.GE.AND P5, PT, R30, RZ, PT ;  /* 0x000000ff1e00720c */ /* 0x000fe20003fa6270 */
[----:B------:R-:W-:Y:S01]  /*1590*/  IMAD R23, R3, R24, R23 ;  /* 0x0000001803177224 */ /* 0x000fe200078e0217 */
[----:B------:R-:W-:Y:S01]  /*15a0*/  ISETP.GE.AND P3, PT, R29, RZ, PT ;  /* 0x000000ff1d00720c */ /* 0x000fe20003f66270 */
[--C-:B------:R-:W-:Y:S01]  /*15b0*/  @!P0 IMAD.IADD R21, R21, 0x1, -R3.reuse ;  /* 0x0000000115158824 */ /* 0x100fe200078e0a03 */
[----:B------:R-:W-:Y:S01]  /*15c0*/  ISETP.GT.U32.AND P0, PT, R3, R20, PT ;  /* 0x000000140300720c */ /* 0x000fe20003f04070 */
[----:B------:R-:W-:-:S02]  /*15d0*/  @!P6 IMAD.IADD R22, R22, 0x1, -R3 ;  /* 0x000000011616e824 */ /* 0x000fc400078e0a03 */
[----:B------:R-:W-:Y:S01]  /*15e0*/  @!P2 IMAD.MOV R19, RZ, RZ, -R19 ;  /* 0x000000ffff13a224 */ /* 0x000fe200078e0a13 */
[C---:B------:R-:W-:Y:S01]  /*15f0*/  ISETP.GT.U32.AND P6, PT, R3.reuse, R21, PT ;  /* 0x000000150300720c */ /* 0x040fe20003fc4070 */
[----:B------:R-:W-:Y:S01]  /*1600*/  IMAD.HI.U32 R8, R2, R25, RZ ;  /* 0x0000001902087227 */ /* 0x000fe200078e00ff */
[----:B------:R-:W-:-:S03]  /*1610*/  ISETP.GT.U32.AND P2, PT, R3, R23, PT ;  /* 0x000000170300720c */ /* 0x000fc60003f44070 */
[----:B------:R-:W-:Y:S01]  /*1620*/  @!P1 IMAD.MOV R17, RZ, RZ, -R17 ;  /* 0x000000ffff119224 */ /* 0x000fe200078e0a11 */
[----:B------:R-:W-:Y:S01]  /*1630*/  ISETP.GE.AND P1, PT, R28, RZ, PT ;  /* 0x000000ff1c00720c */ /* 0x000fe20003f26270 */
[----:B------:R-:W-:Y:S02]  /*1640*/  IMAD.MOV R8, RZ, RZ, -R8 ;  /* 0x000000ffff087224 */ /* 0x000fe400078e0a08 */
[C---:B------:R-:W-:Y:S02]  /*1650*/  VIADD R28, R0.reuse, 0x12 ;  /* 0x00000012001c7836 */ /* 0x040fe40000000000 */
[C---:B------:R-:W-:Y:S02]  /*1660*/  IMAD R24, R3.reuse, R8, R25 ;  /* 0x0000000803187224 */ /* 0x040fe400078e0219 */
[----:B------:R-:W-:Y:S01]  /*1670*/  VIADD R30, R0, 0x13 ;  /* 0x00000013001e7836 */ /* 0x000fe20000000000 */
[----:B------:R-:W-:Y:S01]  /*1680*/  IABS R26, R28 ;  /* 0x0000001c001a7213 */ /* 0x000fe20000000000 */
[----:B------:R-:W-:Y:S01]  /*1690*/  @!P4 IMAD.MOV R18, RZ, RZ, -R18 ;  /* 0x000000ffff12c224 */ /* 0x000fe200078e0a12 */
[----:B------:R-:W-:Y:S01]  /*16a0*/  ISETP.GT.U32.AND P4, PT, R3, R22, PT ;  /* 0x000000160300720c */ /* 0x000fe20003f84070 */
[--C-:B------:R-:W-:Y:S01]  /*16b0*/  @!P0 IMAD.IADD R20, R20, 0x1, -R3.reuse ;  /* 0x0000000114148824 */ /* 0x100fe200078e0a03 */
[----:B------:R-:W-:Y:S01]  /*16c0*/  ISETP.GE.AND P0, PT, R27, RZ, PT ;  /* 0x000000ff1b00720c */ /* 0x000fe20003f06270 */
[--C-:B------:R-:W-:Y:S01]  /*16d0*/  @!P6 IMAD.IADD R21, R21, 0x1, -R3.reuse ;  /* 0x000000011515e824 */ /* 0x100fe200078e0a03 */
[----:B------:R-:W-:Y:S01]  /*16e0*/  IABS R27, R30 ;  /* 0x0000001e001b7213 */ /* 0x000fe20000000000 */
[----:B------:R-:W-:Y:S01]  /*16f0*/  @!P2 IMAD.IADD R23, R23, 0x1, -R3 ;  /* 0x000000011717a824 */ /* 0x000fe200078e0a03 */
[----:B------:R-:W-:Y:S01]  /*1700*/  ISETP.GT.U32.AND P6, PT, R3, R24, PT ;  /* 0x000000180300720c */ /* 0x000fe20003fc4070 */
[----:B------:R-:W-:Y:S01]  /*1710*/  IMAD.HI.U32 R8, R2, R26, RZ ;  /* 0x0000001a02087227 */ /* 0x000fe200078e00ff */
[----:B------:R-:W-:-:S03]  /*1720*/  ISETP.GE.AND P2, PT, R28, RZ, PT ;  /* 0x000000ff1c00720c */ /* 0x000fc60003f46270 */
[----:B------:R-:W-:Y:S01]  /*1730*/  @!P1 IMAD.MOV R20, RZ, RZ, -R20 ;  /* 0x000000ffff149224 */ /* 0x000fe200078e0a14 */
[----:B------:R-:W-:Y:S01]  /*1740*/  ISETP.GT.U32.AND P1, PT, R3, R23, PT ;  /* 0x000000170300720c */ /* 0x000fe20003f24070 */
[----:B------:R-:W-:-:S04]  /*1750*/  IMAD.HI.U32 R25, R2, R27, RZ ;  /* 0x0000001b02197227 */ /* 0x000fc800078e00ff */
[----:B------:R-:W-:Y:S02]  /*1760*/  IMAD.MOV R8, RZ, RZ, -R8 ;  /* 0x000000ffff087224 */ /* 0x000fe400078e0a08 */
[----:B------:R-:W-:Y:S02]  /*1770*/  IMAD.MOV R28, RZ, RZ, -R25 ;  /* 0x000000ffff1c7224 */ /* 0x000fe400078e0a19 */
[--C-:B------:R-:W-:Y:S01]  /*1780*/  @!P4 IMAD.IADD R22, R22, 0x1, -R3.reuse ;  /* 0x000000011616c824 */ /* 0x100fe200078e0a03 */
[----:B------:R-:W-:Y:S01]  /*1790*/  ISETP.GE.AND P4, PT, R31, RZ, PT ;  /* 0x000000ff1f00720c */ /* 0x000fe20003f86270 */
[----:B------:R-:W-:Y:S02]  /*17a0*/  IMAD R25, R3, R8, R26 ;  /* 0x0000000803197224 */ /* 0x000fe400078e021a */
[----:B------:R-:W-:Y:S02]  /*17b0*/  VIADD R31, R0, 0x14 ;  /* 0x00000014001f7836 */ /* 0x000fe40000000000 */
[----:B------:R-:W-:-:S02]  /*17c0*/  @!P6 IMAD.IADD R24, R24, 0x1, -R3 ;  /* 0x000000011818e824 */ /* 0x000fc400078e0a03 */
[C---:B------:R-:W-:Y:S01]  /*17d0*/  IMAD R26, R3.reuse, R28, R27 ;  /* 0x0000001c031a7224 */ /* 0x040fe200078e021b */
[----:B------:R-:W-:Y:S01]  /*17e0*/  IABS R29, R31 ;  /* 0x0000001f001d7213 */ /* 0x000fe20000000000 */
[----:B------:R-:W-:Y:S01]  /*17f0*/  @!P3 IMAD.MOV R21, RZ, RZ, -R21 ;  /* 0x000000ffff15b224 */ /* 0x000fe200078e0a15 */
[----:B------:R-:W-:Y:S01]  /*1800*/  ISETP.GT.U32.AND P3, PT, R3, R25, PT ;  /* 0x000000190300720c */ /* 0x000fe20003f64070 */
[----:B------:R-:W-:Y:S01]  /*1810*/  @!P1 IMAD.IADD R23, R23, 0x1, -R3 ;  /* 0x0000000117179824 */ /* 0x000fe200078e0a03 */
[C---:B------:R-:W-:Y:S01]  /*1820*/  ISETP.GT.U32.AND P6, PT, R3.reuse, R24, PT ;  /* 0x000000180300720c */ /* 0x040fe20003fc4070 */
[----:B------:R-:W-:Y:S01]  /*1830*/  IMAD.HI.U32 R8, R2, R29, RZ ;  /* 0x0000001d02087227 */ /* 0x000fe200078e00ff */
[----:B------:R-:W-:-:S03]  /*1840*/  ISETP.GT.U32.AND P1, PT, R3, R26, PT ;  /* 0x0000001a0300720c */ /* 0x000fc60003f24070 */
[----:B------:R-:W-:Y:S02]  /*1850*/  IMAD.MOV R8, RZ, RZ, -R8 ;  /* 0x000000ffff087224 */ /* 0x000fe400078e0a08 */
[----:B------:R-:W-:Y:S02]  /*1860*/  @!P0 IMAD.MOV R23, RZ, RZ, -R23 ;  /* 0x000000ffff178224 */ /* 0x000fe400078e0a17 */
[----:B------:R-:W-:Y:S02]  /*1870*/  IMAD R27, R3, R8, R29 ;  /* 0x00000008031b7224 */ /* 0x000fe400078e021d */
[--C-:B------:R-:W-:Y:S02]  /*1880*/  @!P3 IMAD.IADD R25, R25, 0x1, -R3.reuse ;  /* 0x000000011919b824 */ /* 0x100fe400078e0a03 */
[--C-:B------:R-:W-:Y:S01]  /*1890*/  @!P6 IMAD.IADD R24, R24, 0x1, -R3.reuse ;  /* 0x000000011818e824 */ /* 0x100fe200078e0a03 */
[----:B------:R-:W-:Y:S01]  /*18a0*/  ISETP.GE.AND P6, PT, R31, RZ, PT ;  /* 0x000000ff1f00720c */ /* 0x000fe20003fc6270 */
[----:B------:R-:W-:Y:S01]  /*18b0*/  VIADD R8, R0, 0x15 ;  /* 0x0000001500087836 */ /* 0x000fe20000000000 */
[----:B------:R-:W-:Y:S01]  /*18c0*/  ISETP.GT.U32.AND P0, PT, R3, R25, PT ;  /* 0x000000190300720c */ /* 0x000fe20003f04070 */
[----:B------:R-:W-:-:S02]  /*18d0*/  @!P1 IMAD.IADD R26, R26, 0x1, -R3 ;  /* 0x000000011a1a9824 */ /* 0x000fc400078e0a03 */
[----:B------:R-:W-:Y:S01]  /*18e0*/  @!P5 IMAD.MOV R22, RZ, RZ, -R22 ;  /* 0x000000ffff16d224 */ /* 0x000fe200078e0a16 */
[----:B------:R-:W-:Y:S01]  /*18f0*/  ISETP.GE.AND P5, PT, R30, RZ, PT ;  /* 0x000000ff1e00720c */ /* 0x000fe20003fa6270 */
[C---:B------:R-:W-:Y:S01]  /*1900*/  VIADD R32, R0.reuse, 0x16 ;  /* 0x0000001600207836 */ /* 0x040fe20000000000 */
[----:B------:R-:W-:Y:S01]  /*1910*/  IABS R30, R8 ;  /* 0x00000008001e7213 */ /* 0x000fe20000000000 */
[----:B------:R-:W-:Y:S01]  /*1920*/  @!P4 IMAD.MOV R24, RZ, RZ, -R24 ;  /* 0x000000ffff18c224 */ /* 0x000fe200078e0a18 */
[C---:B------:R-:W-:Y:S01]  /*1930*/  ISETP.GT.U32.AND P1, PT, R3.reuse, R26, PT ;  /* 0x0000001a0300720c */ /* 0x040fe20003f24070 */
[C---:B------:R-:W-:Y:S01]  /*1940*/  VIADD R35, R0.reuse, 0x17 ;  /* 0x0000001700237836 */ /* 0x040fe20000000000 */
[----:B------:R-:W-:Y:S01]  /*1950*/  ISETP.GT.U32.AND P4, PT, R3, R27, PT ;  /* 0x0000001b0300720c */ /* 0x000fe20003f84070 */
[----:B------:R-:W-:Y:S01]  /*1960*/  VIADD R40, R0, 0x19 ;  /* 0x0000001900287836 */ /* 0x000fe20000000000 */
[----:B------:R-:W-:Y:S01]  /*1970*/  IABS R31, R32 ;  /* 0x00000020001f7213 */ /* 0x000fe20000000000 */
[----:B------:R-:W-:Y:S01]  /*1980*/  @!P0 IMAD.IADD R25, R25, 0x1, -R3 ;  /* 0x0000000119198824 */ /* 0x000fe200078e0a03 */
[----:B------:R-:W-:Y:S01]  /*1990*/  ISETP.GE.AND P3, PT, R8, RZ, PT ;  /* 0x000000ff0800720c */ /* 0x000fe20003f66270 */
[----:B------:R-:W-:Y:S01]  /*19a0*/  IMAD.HI.U32 R8, R2, R30, RZ ;  /* 0x0000001e02087227 */ /* 0x000fe200078e00ff */
[----:B------:R-:W-:-:S02]  /*19b0*/  ISETP.GE.AND P0, PT, R32, RZ, PT ;  /* 0x000000ff2000720c */ /* 0x000fc40003f06270 */
[----:B------:R-:W-:Y:S01]  /*19c0*/  IABS R33, R35 ;  /* 0x0000002300217213 */ /* 0x000fe20000000000 */
[----:B------:R-:W-:-:S04]  /*19d0*/  IMAD.HI.U32 R28, R2, R31, RZ ;  /* 0x0000001f021c7227 */ /* 0x000fc800078e00ff */
[----:B------:R-:W-:Y:S02]  /*19e0*/  IMAD.MOV R8, RZ, RZ, -R8 ;  /* 0x000000ffff087224 */ /* 0x000fe400078e0a08 */
[----:B------:R-:W-:Y:S02]  /*19f0*/  IMAD.MOV R32, RZ, RZ, -R28 ;  /* 0x000000ffff207224 */ /* 0x000fe400078e0a1c */
[--C-:B------:R-:W-:Y:S01]  /*1a00*/  @!P1 IMAD.IADD R26, R26, 0x1, -R3.reuse ;  /* 0x000000011a1a9824 */ /* 0x100fe200078e0a03 */
[----:B------:R-:W-:Y:S01]  /*1a10*/  ISETP.GE.AND P1, PT, R35, RZ, PT ;  /* 0x000000ff2300720c */ /* 0x000fe20003f26270 */
[----:B------:R-:W-:Y:S02]  /*1a20*/  IMAD R28, R3, R8, R30 ;  /* 0x00000008031c7224 */ /* 0x000fe400078e021e */
[----:B------:R-:W-:Y:S02]  /*1a30*/  @!P4 IMAD.IADD R27, R27, 0x1, -R3 ;  /* 0x000000011b1bc824 */ /* 0x000fe400078e0a03 */
[----:B------:R-:W-:Y:S01]  /*1a40*/  @!P5 IMAD.MOV R26, RZ, RZ, -R26 ;  /* 0x000000ffff1ad224 */ /* 0x000fe200078e0a1a */
[C---:B------:R-:W-:Y:S01]  /*1a50*/  ISETP.GT.U32.AND P5, PT, R3.reuse, R28, PT ;  /* 0x0000001c0300720c */ /* 0x040fe20003fa4070 */
[----:B------:R-:W-:Y:S01]  /*1a60*/  IMAD.HI.U32 R29, R2, R33, RZ ;  /* 0x00000021021d7227 */ /* 0x000fe200078e00ff */
[----:B------:R-:W-:-:S03]  /*1a70*/  ISETP.GT.U32.AND P4, PT, R3, R27, PT ;  /* 0x0000001b0300720c */ /* 0x000fc60003f84070 */
[----:B------:R-:W-:Y:S02]  /*1a80*/  IMAD.MOV R34, RZ, RZ, -R29 ;  /* 0x000000ffff227224 */ /* 0x000fe400078e0a1d */
[C---:B------:R-:W-:Y:S02]  /*1a90*/  IMAD R29, R3.reuse, R32, R31 ;  /* 0x00000020031d7224 */ /* 0x040fe400078e021f */
[----:B------:R-:W-:Y:S02]  /*1aa0*/  VIADD R8, R0, 0x18 ;  /* 0x0000001800087836 */ /* 0x000fe40000000000 */
[----:B------:R-:W-:Y:S01]  /*1ab0*/  IMAD R31, R3, R34, R33 ;  /* 0x00000022031f7224 */ /* 0x000fe200078e0221 */
[----:B------:R-:W-:Y:S01]  /*1ac0*/  IABS R34, R40 ;  /* 0x0000002800227213 */ /* 0x000fe20000000000 */
[--C-:B------:R-:W-:Y:S01]  /*1ad0*/  @!P5 IMAD.IADD R28, R28, 0x1, -R3.reuse ;  /* 0x000000011c1cd824 */ /* 0x100fe200078e0a03 */
[----:B------:R-:W-:Y:S01]  /*1ae0*/  IABS R32, R8 ;  /* 0x0000000800207213 */ /* 0x000fe20000000000 */
[----:B------:R-:W-:Y:S01]  /*1af0*/  @!P4 IMAD.IADD R27, R27, 0x1, -R3 ;  /* 0x000000011b1bc824 */ /* 0x000fe200078e0a03 */
[C---:B------:R-:W-:Y:S01]  /*1b00*/  ISETP.GT.U32.AND P4, PT, R3.reuse, R29, PT ;  /* 0x0000001d0300720c */ /* 0x040fe20003f84070 */
[----:B------:R-:W-:Y:S01]  /*1b10*/  @!P2 IMAD.MOV R25, RZ, RZ, -R25 ;  /* 0x000000ffff19a224 */ /* 0x000fe200078e0a19 */
[----:B------:R-:W-:Y:S01]  /*1b20*/  ISETP.GE.AND P2, PT, R8, RZ, PT ;  /* 0x000000ff0800720c */ /* 0x000fe20003f46270 */
[----:B------:R-:W-:Y:S01]  /*1b30*/  VIADD R41, R0, 0x1a ;  /* 0x0000001a00297836 */ /* 0x000fe20000000000 */
[----:B------:R-:W-:Y:S01]  /*1b40*/  ISETP.GT.U32.AND P5, PT, R3, R28, PT ;  /* 0x0000001c0300720c */ /* 0x000fe20003fa4070 */
[----:B------:R-:W-:-:S03]  /*1b50*/  IMAD.HI.U32 R8, R2, R32, RZ ;  /* 0x0000002002087227 */ /* 0x000fc600078e00ff */
[----:B------:R-:W-:Y:S01]  /*1b60*/  IABS R36, R41 ;  /* 0x0000002900247213 */ /* 0x000fe20000000000 */
[----:B------:R-:W-:-:S04]  /*1b70*/  IMAD.HI.U32 R30, R2, R34, RZ ;  /* 0x00000022021e7227 */ /* 0x000fc800078e00ff */
[----:B------:R-:W-:Y:S02]  /*1b80*/  IMAD.MOV R8, RZ, RZ, -R8 ;  /* 0x000000ffff087224 */ /* 0x000fe400078e0a08 */
[----:B------:R-:W-:Y:S02]  /*1b90*/  IMAD.MOV R35, RZ, RZ, -R30 ;  /* 0x000000ffff237224 */ /* 0x000fe400078e0a1e */
[----:B------:R-:W-:Y:S02]  /*1ba0*/  @!P4 IMAD.IADD R29, R29, 0x1, -R3 ;  /* 0x000000011d1dc824 */ /* 0x000fe400078e0a03 */
[----:B------:R-:W-:Y:S01]  /*1bb0*/  @!P6 IMAD.MOV R27, RZ, RZ, -R27 ;  /* 0x000000ffff1be224 */ /* 0x000fe200078e0a1b */
[C---:B------:R-:W-:Y:S01]  /*1bc0*/  ISETP.GT.U32.AND P6, PT, R3.reuse, R31, PT ;  /* 0x0000001f0300720c */ /* 0x040fe20003fc4070 */
[C---:B------:R-:W-:Y:S01]  /*1bd0*/  IMAD R30, R3.reuse, R8, R32 ;  /* 0x00000008031e7224 */ /* 0x040fe200078e0220 */
[----:B------:R-:W-:Y:S01]  /*1be0*/  ISETP.GT.U32.AND P4, PT, R3, R29, PT ;  /* 0x0000001d0300720c */ /* 0x000fe20003f84070 */
[----:B------:R-:W-:-:S04]  /*1bf0*/  IMAD.HI.U32 R33, R2, R36, RZ ;  /* 0x0000002402217227 */ /* 0x000fc800078e00ff */
[----:B------:R-:W-:Y:S01]  /*1c00*/  @!P5 IMAD.IADD R28, R28, 0x1, -R3 ;  /* 0x000000011c1cd824 */ /* 0x000fe200078e0a03 */
[C---:B------:R-:W-:Y:S01]  /*1c10*/  ISETP.GT.U32.AND P5, PT, R3.reuse, R30, PT ;  /* 0x0000001e0300720c */ /* 0x040fe20003fa4070 */
[----:B------:R-:W-:Y:S02]  /*1c20*/  IMAD.MOV R33, RZ, RZ, -R33 ;  /* 0x000000ffff217224 */ /* 0x000fe400078e0a21 */
[----:B------:R-:W-:Y:S02]  /*1c30*/  VIADD R42, R0, 0x1b ;  /* 0x0000001b002a7836 */ /* 0x000fe40000000000 */
[C---:B------:R-:W-:Y:S02]  /*1c40*/  IMAD R33, R3.reuse, R33, R36 ;  /* 0x0000002103217224 */ /* 0x040fe400078e0224 */
[----:B------:R-:W-:Y:S01]  /*1c50*/  IMAD R32, R3, R35, R34 ;  /* 0x0000002303207224 */ /* 0x000fe200078e0222 */
[----:B------:R-:W-:Y:S01]  /*1c60*/  IABS R37, R42 ;  /* 0x0000002a00257213 */ /* 0x000fe20000000000 */
[--C-:B------:R-:W-:Y:S01]  /*1c70*/  @!P6 IMAD.IADD R31, R31, 0x1, -R3.reuse ;  /* 0x000000011f1fe824 */ /* 0x100fe200078e0a03 */
[----:B------:R-:W-:Y:S01]  /*1c80*/  ISETP.GT.U32.AND P6, PT, R3, R33, PT ;  /* 0x000000210300720c */ /* 0x000fe20003fc4070 */
[--C-:B------:R-:W-:Y:S01]  /*1c90*/  @!P4 IMAD.IADD R29, R29, 0x1, -R3.reuse ;  /* 0x000000011d1dc824 */ /* 0x100fe200078e0a03 */
[C---:B------:R-:W-:Y:S01]  /*1ca0*/  ISETP.GT.U32.AND P4, PT, R3.reuse, R32, PT ;  /* 0x000000200300720c */ /* 0x040fe20003f84070 */
[----:B------:R-:W-:Y:S01]  /*1cb0*/  @!P5 IMAD.IADD R30, R30, 0x1, -R3 ;  /* 0x000000011e1ed824 */ /* 0x000fe200078e0a03 */
[----:B------:R-:W-:Y:S01]  /*1cc0*/  ISETP.GT.U32.AND P5, PT, R3, R31, PT ;  /* 0x0000001f0300720c */ /* 0x000fe20003fa4070 */
[----:B------:R-:W-:-:S04]  /*1cd0*/  IMAD.HI.U32 R8, R2, R37, RZ ;  /* 0x0000002502087227 */ /* 0x000fc800078e00ff */
[C---:B------:R-:W-:Y:S02]  /*1ce0*/  VIADD R43, R0.reuse, 0x1c ;  /* 0x0000001c002b7836 */ /* 0x040fe40000000000 */
[----:B------:R-:W-:Y:S02]  /*1cf0*/  IMAD.MOV R8, RZ, RZ, -R8 ;  /* 0x000000ffff087224 */ /* 0x000fe400078e0a08 */
[----:B------:R-:W-:Y:S01]  /*1d00*/  VIADD R44, R0, 0x1d ;  /* 0x0000001d002c7836 */ /* 0x000fe20000000000 */
[----:B------:R-:W-:Y:S01]  /*1d10*/  IABS R38, R43 ;  /* 0x0000002b00267213 */ /* 0x000fe20000000000 */
[----:B------:R-:W-:Y:S02]  /*1d20*/  IMAD R35, R3, R8, R37 ;  /* 0x0000000803237224 */ /* 0x000fe400078e0225 */
[--C-:B------:R-:W-:Y:S01]  /*1d30*/  @!P6 IMAD.IADD R33, R33, 0x1, -R3.reuse ;  /* 0x000000012121e824 */ /* 0x100fe200078e0a03 */
[----:B------:R-:W-:Y:S01]  /*1d40*/  IABS R36, R44 ;  /* 0x0000002c00247213 */ /* 0x000fe20000000000 */
[--C-:B------:R-:W-:Y:S01]  /*1d50*/  @!P4 IMAD.IADD R32, R32, 0x1, -R3.reuse ;  /* 0x000000012020c824 */ /* 0x100fe200078e0a03 */
[C---:B------:R-:W-:Y:S01]  /*1d60*/  ISETP.GT.U32.AND P4, PT, R3.reuse, R30, PT ;  /* 0x0000001e0300720c */ /* 0x040fe20003f84070 */
[----:B------:R-:W-:Y:S01]  /*1d70*/  @!P3 IMAD.MOV R28, RZ, RZ, -R28 ;  /* 0x000000ffff1cb224 */ /* 0x000fe200078e0a1c */
[----:B------:R-:W-:Y:S01]  /*1d80*/  ISETP.GT.U32.AND P3, PT, R3, R33, PT ;  /* 0x000000210300720c */ /* 0x000fe20003f64070 */
[----:B------:R-:W-:Y:S01]  /*1d90*/  @!P5 IMAD.IADD R31, R31, 0x1, -R3 ;  /* 0x000000011f1fd824 */ /* 0x000fe200078e0a03 */
[C---:B------:R-:W-:Y:S01]  /*1da0*/  ISETP.GT.U32.AND P5, PT, R3.reuse, R35, PT ;  /* 0x000000230300720c */ /* 0x040fe20003fa4070 */
[----:B------:R-:W-:Y:S01]  /*1db0*/  IMAD.HI.U32 R34, R2, R38, RZ ;  /* 0x0000002602227227 */ /* 0x000fe200078e00ff */
[----:B------:R-:W-:-:S03]  /*1dc0*/  ISETP.GT.U32.AND P6, PT, R3, R32, PT ;  /* 0x000000200300720c */ /* 0x000fc60003fc4070 */
[----:B------:R-:W-:-:S04]  /*1dd0*/  IMAD.HI.U32 R8, R2, R36, RZ ;  /* 0x0000002402087227 */ /* 0x000fc800078e00ff */
[----:B------:R-:W-:Y:S02]  /*1de0*/  IMAD.MOV R34, RZ, RZ, -R34 ;  /* 0x000000ffff227224 */ /* 0x000fe400078e0a22 */
[C---:B------:R-:W-:Y:S02]  /*1df0*/  VIADD R45, R0.reuse, 0x1e ;  /* 0x0000001e002d7836 */ /* 0x040fe40000000000 */
[----:B------:R-:W-:Y:S02]  /*1e00*/  VIADD R46, R0, 0x1f ;  /* 0x0000001f002e7836 */ /* 0x000fe40000000000 */
[----:B------:R-:W-:Y:S02]  /*1e10*/  IMAD.MOV R8, RZ, RZ, -R8 ;  /* 0x000000ffff087224 */ /* 0x000fe400078e0a08 */
[C---:B------:R-:W-:Y:S01]  /*1e20*/  IMAD R34, R3.reuse, R34, R38 ;  /* 0x0000002203227224 */ /* 0x040fe200078e0226 */
[----:B------:R-:W-:Y:S01]  /*1e30*/  IABS R38, R45 ;  /* 0x0000002d00267213 */ /* 0x000fe20000000000 */
[----:B------:R-:W-:Y:S01]  /*1e40*/  IMAD R36, R3, R8, R36 ;  /* 0x0000000803247224 */ /* 0x000fe200078e0224 */
[----:B------:R-:W-:Y:S01]  /*1e50*/  IABS R39, R46 ;  /* 0x0000002e00277213 */ /* 0x000fe20000000000 */
[----:B------:R-:W-:-:S02]  /*1e60*/  @!P3 IMAD.IADD R33, R33, 0x1, -R3 ;  /* 0x000000012121b824 */ /* 0x000fc400078e0a03 */
[----:B------:R-:W-:Y:S01]  /*1e70*/  @!P5 IMAD.IADD R35, R35, 0x1, -R3 ;  /* 0x000000012323d824 */ /* 0x000fe200078e0a03 */
[----:B------:R-:W-:Y:S01]  /*1e80*/  ISETP.GT.U32.AND P3, PT, R3, R36, PT ;  /* 0x000000240300720c */ /* 0x000fe20003f64070 */
[----:B------:R-:W-:Y:S01]  /*1e90*/  IMAD.HI.U32 R8, R2, R38, RZ ;  /* 0x0000002602087227 */ /* 0x000fe200078e00ff */
[----:B------:R-:W-:-:S03]  /*1ea0*/  ISETP.GE.AND P5, PT, R41, RZ, PT ;  /* 0x000000ff2900720c */ /* 0x000fc60003fa6270 */
[----:B------:R-:W-:-:S04]  /*1eb0*/  IMAD.HI.U32 R37, R2, R39, RZ ;  /* 0x0000002702257227 */ /* 0x000fc800078e00ff */
[--C-:B------:R-:W-:Y:S01]  /*1ec0*/  @!P4 IMAD.IADD R30, R30, 0x1, -R3.reuse ;  /* 0x000000011e1ec824 */ /* 0x100fe200078e0a03 */
[C---:B------:R-:W-:Y:S01]  /*1ed0*/  ISETP.GT.U32.AND P4, PT, R3.reuse, R34, PT ;  /* 0x000000220300720c */ /* 0x040fe20003f84070 */
[----:B------:R-:W-:Y:S01]  /*1ee0*/  @!P6 IMAD.IADD R32, R32, 0x1, -R3 ;  /* 0x000000012020e824 */ /* 0x000fe200078e0a03 */
[----:B------:R-:W-:Y:S01]  /*1ef0*/  ISETP.GE.AND P6, PT, R40, RZ, PT ;  /* 0x000000ff2800720c */ /* 0x000fe20003fc6270 */
[----:B------:R-:W-:Y:S02]  /*1f00*/  IMAD.MOV R8, RZ, RZ, -R8 ;  /* 0x000000ffff087224 */ /* 0x000fe400078e0a08 */
[----:B------:R-:W-:Y:S02]  /*1f10*/  IMAD.MOV R40, RZ, RZ, -R37 ;  /* 0x000000ffff287224 */ /* 0x000fe400078e0a25 */
[C---:B------:R-:W-:Y:S02]  /*1f20*/  IMAD R37, R3.reuse, R8, R38 ;  /* 0x0000000803257224 */ /* 0x040fe400078e0226 */
[----:B------:R-:W-:-:S02]  /*1f30*/  IMAD R38, R3, R40, R39 ;  /* 0x0000002803267224 */ /* 0x000fc400078e0227 */
[----:B------:R-:W-:Y:S02]  /*1f40*/  VIADD R48, R0, 0x20 ;  /* 0x0000002000307836 */ /* 0x000fe40000000000 */
[----:B------:R-:W-:Y:S01]  /*1f50*/  @!P3 IMAD.IADD R36, R36, 0x1, -R3 ;  /* 0x000000012424b824 */ /* 0x000fe200078e0a03 */
[C---:B------:R-:W-:Y:S01]  /*1f60*/  ISETP.GT.U32.AND P3, PT, R3.reuse, R37, PT ;  /* 0x000000250300720c */ /* 0x040fe20003f64070 */
[----:B------:R-:W-:Y:S01]  /*1f70*/  @!P0 IMAD.MOV R29, RZ, RZ, -R29 ;  /* 0x000000ffff1d8224 */ /* 0x000fe200078e0a1d */
[C---:B------:R-:W-:Y:S01]  /*1f80*/  ISETP.GT.U32.AND P0, PT, R3.reuse, R35, PT ;  /* 0x000000230300720c */ /* 0x040fe20003f04070 */
[----:B------:R-:W-:Y:S01]  /*1f90*/  @!P5 IMAD.MOV R33, RZ, RZ, -R33 ;  /* 0x000000ffff21d224 */ /* 0x000fe200078e0a21 */
[C---:B------:R-:W-:Y:S01]  /*1fa0*/  ISETP.GT.U32.AND P5, PT, R3.reuse, R38, PT ;  /* 0x000000260300720c */ /* 0x040fe20003fa4070 */
[----:B------:R-:W-:Y:S01]  /*1fb0*/  @!P4 IMAD.IADD R34, R34, 0x1, -R3 ;  /* 0x000000012222c824 */ /* 0x000fe200078e0a03 */
[----:B------:R-:W-:Y:S01]  /*1fc0*/  IABS R41, R48 ;  /* 0x0000003000297213 */ /* 0x000fe20000000000 */
[----:B------:R-:W-:Y:S01]  /*1fd0*/  @!P1 IMAD.MOV R31, RZ, RZ, -R31 ;  /* 0x000000ffff1f9224 */ /* 0x000fe200078e0a1f */
[----:B------:R-:W-:Y:S01]  /*1fe0*/  ISETP.GE.AND P4, PT, R42, RZ, PT ;  /* 0x000000ff2a00720c */ /* 0x000fe20003f86270 */
[----:B------:R-:W-:Y:S01]  /*1ff0*/  @!P2 IMAD.MOV R30, RZ, RZ, -R30 ;  /* 0x000000ffff1ea224 */ /* 0x000fe200078e0a1e */
[C---:B------:R-:W-:Y:S01]  /*2000*/  ISETP.GT.U32.AND P1, PT, R3.reuse, R34, PT ;  /* 0x000000220300720c */ /* 0x040fe20003f24070 */
[----:B------:R-:W-:Y:S01]  /*2010*/  IMAD.MOV.U32 R39, RZ, RZ, R41 ;  /* 0x000000ffff277224 */ /* 0x000fe200078e0029 */
[----:B------:R-:W-:Y:S01]  /*2020*/  ISETP.GT.U32.AND P2, PT, R3, R36, PT ;  /* 0x000000240300720c */ /* 0x000fe20003f44070 */
[----:B------:R-:W-:Y:S01]  /*2030*/  @!P6 IMAD.MOV R32, RZ, RZ, -R32 ;  /* 0x000000ffff20e224 */ /* 0x000fe200078e0a20 */
[----:B------:R-:W-:Y:S01]  /*2040*/  ISETP.GE.AND P6, PT, R43, RZ, PT ;  /* 0x000000ff2b00720c */ /* 0x000fe20003fc6270 */
[----:B------:R-:W-:-:S04]  /*2050*/  IMAD.HI.U32 R8, R2, R39, RZ ;  /* 0x0000002702087227 */ /* 0x000fc800078e00ff */
[--C-:B------:R-:W-:Y:S01]  /*2060*/  @!P0 IMAD.IADD R35, R35, 0x1, -R3.reuse ;  /* 0x0000000123238824 */ /* 0x100fe200078e0a03 */
[----:B------:R-:W-:Y:S01]  /*2070*/  ISETP.GE.AND P0, PT, R44, RZ, PT ;  /* 0x000000ff2c00720c */ /* 0x000fe20003f06270 */
[--C-:B------:R-:W-:Y:S01]  /*2080*/  @!P3 IMAD.IADD R37, R37, 0x1, -R3.reuse ;  /* 0x000000012525b824 */ /* 0x100fe200078e0a03 */
[----:B------:R-:W-:Y:S01]  /*2090*/  ISETP.GE.AND P3, PT, R48, RZ, PT ;  /* 0x000000ff3000720c */ /* 0x000fe20003f66270 */
[----:B------:R-:W-:Y:S02]  /*20a0*/  @!P5 IMAD.IADD R38, R38, 0x1, -R3 ;  /* 0x000000012626d824 */ /* 0x000fe400078e0a03 */
[----:B------:R-:W-:Y:S02]  /*20b0*/  IMAD.MOV R8, RZ, RZ, -R8 ;  /* 0x000000ffff087224 */ /* 0x000fe400078e0a08 */
[----:B------:R-:W-:Y:S01]  /*20c0*/  @!P4 IMAD.MOV R35, RZ, RZ, -R35 ;  /* 0x000000ffff23c224 */ /* 0x000fe200078e0a23 */
[C---:B------:R-:W-:Y:S01]  /*20d0*/  ISETP.GT.U32.AND P4, PT, R3.reuse, R37, PT ;  /* 0x000000250300720c */ /* 0x040fe20003f84070 */
[C---:B------:R-:W-:Y:S01]  /*20e0*/  IMAD R39, R3.reuse, R8, R39 ;  /* 0x0000000803277224 */ /* 0x040fe200078e0227 */
[----:B------:R-:W-:Y:S01]  /*20f0*/  ISETP.GT.U32.AND P5, PT, R3, R38, PT ;  /* 0x000000260300720c */ /* 0x000fe20003fa4070 */
[----:B------:R-:W-:-:S02]  /*2100*/  VIADD R8, R0, 0x21 ;  /* 0x0000002100087836 */ /* 0x000fc40000000000 */
[----:B------:R-:W-:Y:S02]  /*2110*/  VIADD R40, R0, 0x22 ;  /* 0x0000002200287836 */ /* 0x000fe40000000000 */
[--C-:B------:R-:W-:Y:S01]  /*2120*/  @!P1 IMAD.IADD R34, R34, 0x1, -R3.reuse ;  /* 0x0000000122229824 */ /* 0x100fe200078e0a03 */
[----:B------:R-:W-:Y:S01]  /*2130*/  IABS R41, R8 ;  /* 0x0000000800297213 */ /* 0x000fe20000000000 */
[----:B------:R-:W-:Y:S01]  /*2140*/  @!P2 IMAD.IADD R36, R36, 0x1, -R3 ;  /* 0x000000012424a824 */ /* 0x000fe200078e0a03 */
[----:B------:R-:W-:Y:S01]  /*2150*/  IABS R43, R40 ;  /* 0x00000028002b7213 */ /* 0x000fe20000000000 */
[----:B------:R-:W-:Y:S01]  /*2160*/  VIADD R42, R0, 0x23 ;  /* 0x00000023002a7836 */ /* 0x000fe20000000000 */
[----:B------:R-:W-:Y:S01]  /*2170*/  ISETP.GE.AND P1, PT, R45, RZ, PT ;  /* 0x000000ff2d00720c */ /* 0x000fe20003f26270 */
[----:B------:R-:W-:Y:S01]  /*2180*/  @!P6 IMAD.MOV R34, RZ, RZ, -R34 ;  /* 0x000000ffff22e224 */ /* 0x000fe200078e0a22 */
[----:B------:R-:W-:Y:S01]  /*2190*/  ISETP.GE.AND P6, PT, R8, RZ, PT ;  /* 0x000000ff0800720c */ /* 0x000fe20003fc6270 */
[----:B------:R-:W-:Y:S01]  /*21a0*/  IMAD.HI.U32 R8, R2, R41, RZ ;  /* 0x0000002902087227 */ /* 0x000fe200078e00ff */
[----:B------:R-:W-:-:S02]  /*21b0*/  IABS R45, R42 ;  /* 0x0000002a002d7213 */ /* 0x000fc40000000000 */
[----:B------:R-:W-:Y:S01]  /*21c0*/  ISETP.GE.AND P2, PT, R46, RZ, PT ;  /* 0x000000ff2e00720c */ /* 0x000fe20003f46270 */
[----:B------:R-:W-:Y:S01]  /*21d0*/  @!P0 IMAD.MOV R36, RZ, RZ, -R36 ;  /* 0x000000ffff248224 */ /* 0x000fe200078e0a24 */
[----:B------:R-:W-:Y:S01]  /*21e0*/  ISETP.GE.AND P0, PT, R40, RZ, PT ;  /* 0x000000ff2800720c */ /* 0x000fe20003f06270 */
[--C-:B------:R-:W-:Y:S01]  /*21f0*/  @!P4 IMAD.IADD R37, R37, 0x1, -R3.reuse ;  /* 0x000000012525c824 */ /* 0x100fe200078e0a03 */
[----:B------:R-:W-:Y:S01]  /*2200*/  ISETP.GE.AND P4, PT, R42, RZ, PT ;  /* 0x000000ff2a00720c */ /* 0x000fe20003f86270 */
[----:B------:R-:W-:Y:S01]  /*2210*/  @!P5 IMAD.IADD R38, R38, 0x1, -R3 ;  /* 0x000000012626d824 */ /* 0x000fe200078e0a03 */
[----:B------:R-:W-:Y:S01]  /*2220*/  ISETP.GT.U32.AND P5, PT, R3, R39, PT ;  /* 0x000000270300720c */ /* 0x000fe20003fa4070 */
[----:B------:R-:W-:-:S04]  /*2230*/  IMAD.HI.U32 R40, R2, R43, RZ ;  /* 0x0000002b02287227 */ /* 0x000fc800078e00ff */
[C---:B------:R-:W-:Y:S02]  /*2240*/  VIADD R50, R0.reuse, 0x25 ;  /* 0x0000002500327836 */ /* 0x040fe40000000000 */
[----:B------:R-:W-:Y:S02]  /*2250*/  VIADD R49, R0, 0x24 ;  /* 0x0000002400317836 */ /* 0x000fe40000000000 */
[----:B------:R-:W-:Y:S01]  /*2260*/  IMAD.MOV R42, RZ, RZ, -R8 ;  /* 0x000000ffff2a7224 */ /* 0x000fe200078e0a08 */
[----:B------:R-:W-:Y:S01]  /*2270*/  IABS R48, R50 ;  /* 0x0000003200307213 */ /* 0x000fe20000000000 */
[----:B------:R-:W-:Y:S01]  /*2280*/  IMAD.MOV R44, RZ, RZ, -R40 ;  /* 0x000000ffff2c7224 */ /* 0x000fe200078e0a28 */
[----:B------:R-:W-:Y:S01]  /*2290*/  IABS R46, R49 ;  /* 0x00000031002e7213 */ /* 0x000fe20000000000 */
[----:B------:R-:W-:Y:S02]  /*22a0*/  IMAD R40, R3, R42, R41 ;  /* 0x0000002a03287224 */ /* 0x000fe400078e0229 */
[----:B------:R-:W-:-:S04]  /*22b0*/  IMAD.HI.U32 R8, R2, R45, RZ ;  /* 0x0000002d02087227 */ /* 0x000fc800078e00ff */
[C---:B------:R-:W-:Y:S02]  /*22c0*/  IMAD R41, R3.reuse, R44, R43 ;  /* 0x0000002c03297224 */ /* 0x040fe400078e022b */
[----:B------:R-:W-:Y:S01]  /*22d0*/  @!P1 IMAD.MOV R37, RZ, RZ, -R37 ;  /* 0x000000ffff259224 */ /* 0x000fe200078e0a25 */
[----:B------:R-:W-:Y:S01]  /*22e0*/  ISETP.GT.U32.AND P1, PT, R3, R40, PT ;  /* 0x000000280300720c */ /* 0x000fe20003f24070 */
[----:B------:R-:W-:Y:S02]  /*22f0*/  IMAD.MOV R42, RZ, RZ, -R8 ;  /* 0x000000ffff2a7224 */ /* 0x000fe400078e0a08 */
[----:B------:R-:W-:Y:S02]  /*2300*/  IMAD.MOV.U32 R44, RZ, RZ, R48 ;  /* 0x000000ffff2c7224 */ /* 0x000fe400078e0030 */
[----:B------:R-:W-:-:S04]  /*2310*/  IMAD.HI.U32 R8, R2, R46, RZ ;  /* 0x0000002e02087227 */ /* 0x000fc800078e00ff */
[----:B------:R-:W-:Y:S02]  /*2320*/  @!P5 IMAD.IADD R39, R39, 0x1, -R3 ;  /* 0x000000012727d824 */ /* 0x000fe400078e0a03 */
[----:B------:R-:W-:-:S03]  /*2330*/  IMAD.HI.U32 R43, R2, R44, RZ ;  /* 0x0000002c022b7227 */ /* 0x000fc600078e00ff */
[C---:B------:R-:W-:Y:S01]  /*2340*/  ISETP.GT.U32.AND P5, PT, R3.reuse, R39, PT ;  /* 0x000000270300720c */ /* 0x040fe20003fa4070 */
[----:B------:R-:W-:Y:S02]  /*2350*/  IMAD.MOV R8, RZ, RZ, -R8 ;  /* 0x000000ffff087224 */ /* 0x000fe400078e0a08 */
[C---:B------:R-:W-:Y:S02]  /*2360*/  IMAD R42, R3.reuse, R42, R45 ;  /* 0x0000002a032a7224 */ /* 0x040fe400078e022d */
[----:B------:R-:W-:Y:S02]  /*2370*/  IMAD.MOV R45, RZ, RZ, -R43 ;  /* 0x000000ffff2d7224 */ /* 0x000fe400078e0a2b */
[C---:B------:R-:W-:Y:S02]  /*2380*/  IMAD R43, R3.reuse, R8, R46 ;  /* 0x00000008032b7224 */ /* 0x040fe400078e022e */
[----:B------:R-:W-:Y:S02]  /*2390*/  VIADD R51, R0, 0x26 ;  /* 0x0000002600337836 */ /* 0x000fe40000000000 */
[----:B------:R-:W-:Y:S01]  /*23a0*/  @!P2 IMAD.MOV R38, RZ, RZ, -R38 ;  /* 0x000000ffff26a224 */ /* 0x000fe200078e0a26 */
[C---:B------:R-:W-:Y:S01]  /*23b0*/  ISETP.GT.U32.AND P2, PT, R3.reuse, R41, PT ;  /* 0x000000290300720c */ /* 0x040fe20003f44070 */
[--C-:B------:R-:W-:Y:S01]  /*23c0*/  @!P1 IMAD.IADD R40, R40, 0x1, -R3.reuse ;  /* 0x0000000128289824 */ /* 0x100fe200078e0a03 */
[C---:B------:R-:W-:Y:S01]  /*23d0*/  ISETP.GT.U32.AND P1, PT, R3.reuse, R43, PT ;  /* 0x0000002b0300720c */ /* 0x040fe20003f24070 */
[----:B------:R-:W-:Y:S01]  /*23e0*/  IMAD R44, R3, R45, R44 ;  /* 0x0000002d032c7224 */ /* 0x000fe200078e022c */
[----:B------:R-:W-:Y:S01]  /*23f0*/  IABS R8, R51 ;  /* 0x0000003300087213 */ /* 0x000fe20000000000 */
[----:B------:R-:W-:Y:S01]  /*2400*/  @!P5 IMAD.IADD R39, R39, 0x1, -R3 ;  /* 0x000000012727d824 */ /* 0x000fe200078e0a03 */
[----:B------:R-:W-:Y:S01]  /*2410*/  ISETP.GT.U32.AND P5, PT, R3, R42, PT ;  /* 0x0000002a0300720c */ /* 0x000fe20003fa4070 */
[----:B------:R-:W-:-:S02]  /*2420*/  VIADD R53, R0, 0x27 ;  /* 0x0000002700357836 */ /* 0x000fc40000000000 */
[----:B------:R-:W-:Y:S02]  /*2430*/  IMAD.MOV.U32 R45, RZ, RZ, R8 ;  /* 0x000000ffff2d7224 */ /* 0x000fe400078e0008 */
[----:B------:R-:W-:Y:S01]  /*2440*/  @!P3 IMAD.MOV R39, RZ, RZ, -R39 ;  /* 0x000000ffff27b224 */ /* 0x000fe200078e0a27 */
[----:B------:R-:W-:Y:S01]  /*2450*/  IABS R46, R53 ;  /* 0x00000035002e7213 */ /* 0x000fe20000000000 */
[----:B------:R-:W-:-:S04]  /*2460*/  IMAD.HI.U32 R8, R2, R45, RZ ;  /* 0x0000002d02087227 */ /* 0x000fc800078e00ff */
[--C-:B------:R-:W-:Y:S01]  /*2470*/  @!P2 IMAD.IADD R41, R41, 0x1, -R3.reuse ;  /* 0x000000012929a824 */ /* 0x100fe200078e0a03 */
[----:B------:R-:W-:Y:S01]  /*2480*/  ISETP.GT.U32.AND P2, PT, R3, R40, PT ;  /* 0x000000280300720c */ /* 0x000fe20003f44070 */
[--C-:B------:R-:W-:Y:S02]  /*2490*/  @!P1 IMAD.IADD R43, R43, 0x1, -R3.reuse ;  /* 0x000000012b2b9824 */ /* 0x100fe400078e0a03 */
[----:B------:R-:W-:Y:S01]  /*24a0*/  IMAD.MOV R8, RZ, RZ, -R8 ;  /* 0x000000ffff087224 */ /* 0x000fe200078e0a08 */
[C---:B------:R-:W-:Y:S01]  /*24b0*/  ISETP.GT.U32.AND P3, PT, R3.reuse, R41, PT ;  /* 0x000000290300720c */ /* 0x040fe20003f64070 */
[----:B------:R-:W-:Y:S01]  /*24c0*/  @!P5 IMAD.IADD R42, R42, 0x1, -R3 ;  /* 0x000000012a2ad824 */ /* 0x000fe200078e0a03 */
[C---:B------:R-:W-:Y:S01]  /*24d0*/  ISETP.GT.U32.AND P1, PT, R3.reuse, R43, PT ;  /* 0x0000002b0300720c */ /* 0x040fe20003f24070 */
[C---:B------:R-:W-:Y:S02]  /*24e0*/  IMAD R45, R3.reuse, R8, R45 ;  /* 0x00000008032d7224 */ /* 0x040fe400078e022d */
[----:B------:R-:W-:Y:S01]  /*24f0*/  IMAD.HI.U32 R8, R2, R46, RZ ;  /* 0x0000002e02087227 */ /* 0x000fe200078e00ff */
[----:B------:R-:W-:-:S03]  /*2500*/  ISETP.GT.U32.AND P5, PT, R3, R42, PT ;  /* 0x0000002a0300720c */ /* 0x000fc60003fa4070 */
[----:B------:R-:W-:Y:S02]  /*2510*/  VIADD R55, R0, 0x28 ;  /* 0x0000002800377836 */ /* 0x000fe40000000000 */
[----:B------:R-:W-:Y:S02]  /*2520*/  IMAD.MOV R8, RZ, RZ, -R8 ;  /* 0x000000ffff087224 */ /* 0x000fe400078e0a08 */
[--C-:B------:R-:W-:Y:S01]  /*2530*/  @!P2 IMAD.IADD R40, R40, 0x1, -R3.reuse ;  /* 0x000000012828a824 */ /* 0x100fe200078e0a03 */
[----:B------:R-:W-:Y:S01]  /*2540*/  IABS R48, R55 ;  /* 0x0000003700307213 */ /* 0x000fe20000000000 */
[C---:B------:R-:W-:Y:S01]  /*2550*/  IMAD R8, R3.reuse, R8, R46 ;  /* 0x0000000803087224 */ /* 0x040fe200078e022e */
[----:B------:R-:W-:Y:S01]  /*2560*/  ISETP.GT.U32.AND P2, PT, R3, R44, PT ;  /* 0x0000002c0300720c */ /* 0x000fe20003f44070 */
[--C-:B------:R-:W-:Y:S01]  /*2570*/  @!P3 IMAD.IADD R41, R41, 0x1, -R3.reuse ;  /* 0x000000012929b824 */ /* 0x100fe200078e0a03 */
[----:B------:R-:W-:Y:S01]  /*2580*/  ISETP.GT.U32.AND P3, PT, R3, R45, PT ;  /* 0x0000002d0300720c */ /* 0x000fe20003f64070 */
[----:B------:R-:W-:Y:S01]  /*2590*/  @!P1 IMAD.IADD R43, R43, 0x1, -R3 ;  /* 0x000000012b2b9824 */ /* 0x000fe200078e0a03 */
[----:B------:R-:W-:Y:S01]  /*25a0*/  ISETP.GT.U32.AND P1, PT, R3, R8, PT ;  /* 0x000000080300720c */ /* 0x000fe20003f24070 */
[----:B------:R-:W-:-:S04]  /*25b0*/  IMAD.HI.U32 R46, R2, R48, RZ ;  /* 0x00000030022e7227 */ /* 0x000fc800078e00ff */
[----:B------:R-:W-:Y:S02]  /*25c0*/  VIADD R56, R0, 0x29 ;  /* 0x0000002900387836 */ /* 0x000fe40000000000 */
[----:B------:R-:W-:Y:S02]  /*25d0*/  IMAD.MOV R46, RZ, RZ, -R46 ;  /* 0x000000ffff2e7224 */ /* 0x000fe400078e0a2e */
[--C-:B------:R-:W-:Y:S01]  /*25e0*/  @!P5 IMAD.IADD R42, R42, 0x1, -R3.reuse ;  /* 0x000000012a2ad824 */ /* 0x100fe200078e0a03 */
[----:B------:R-:W-:Y:S01]  /*25f0*/  ISETP.GE.AND P5, PT, R49, RZ, PT ;  /* 0x000000ff3100720c */ /* 0x000fe20003fa6270 */
[----:B------:R-:W-:Y:S01]  /*2600*/  @!P2 IMAD.IADD R44, R44, 0x1, -R3 ;  /* 0x000000012c2ca824 */ /* 0x000fe200078e0a03 */
[----:B------:R-:W-:Y:S01]  /*2610*/  IABS R52, R56 ;  /* 0x0000003800347213 */ /* 0x000fe20000000000 */
[----:B------:R-:W-:Y:S01]  /*2620*/  IMAD R46, R3, R46, R48 ;  /* 0x0000002e032e7224 */ /* 0x000fe200078e0230 */
[----:B------:R-:W-:Y:S01]  /*2630*/  ISETP.GE.AND P2, PT, R50, RZ, PT ;  /* 0x000000ff3200720c */ /* 0x000fe20003f46270 */
[----:B------:R-:W-:-:S02]  /*2640*/  VIADD R57, R0, 0x2a ;  /* 0x0000002a00397836 */ /* 0x000fc40000000000 */
[--C-:B------:R-:W-:Y:S01]  /*2650*/  @!P3 IMAD.IADD R45, R45, 0x1, -R3.reuse ;  /* 0x000000012d2db824 */ /* 0x100fe200078e0a03 */
[----:B------:R-:W-:Y:S01]  /*2660*/  ISETP.GE.AND P3, PT, R51, RZ, PT ;  /* 0x000000ff3300720c */ /* 0x000fe20003f66270 */
[----:B------:R-:W-:Y:S01]  /*2670*/  @!P1 IMAD.IADD R8, R8, 0x1, -R3 ;  /* 0x0000000108089824 */ /* 0x000fe200078e0a03 */
[C---:B------:R-:W-:Y:S01]  /*2680*/  ISETP.GT.U32.AND P1, PT, R3.reuse, R44, PT ;  /* 0x0000002c0300720c */ /* 0x040fe20003f24070 */
[----:B------:R-:W-:Y:S01]  /*2690*/  @!P4 IMAD.MOV R42, RZ, RZ, -R42 ;  /* 0x000000ffff2ac224 */ /* 0x000fe200078e0a2a */
[----:B------:R-:W-:Y:S01]  /*26a0*/  ISETP.GT.U32.AND P4, PT, R3, R46, PT ;  /* 0x0000002e0300720c */ /* 0x000fe20003f84070 */
[----:B------:R-:W-:Y:S01]  /*26b0*/  IMAD.HI.U32 R48, R2, R52, RZ ;  /* 0x0000003402307227 */ /* 0x000fe200078e00ff */
[----:B------:R-:W-:-:S03]  /*26c0*/  IABS R54, R57 ;  /* 0x0000003900367213 */ /* 0x000fc60000000000 */
[----:B------:R-:W-:Y:S01]  /*26d0*/  @!P0 IMAD.MOV R41, RZ, RZ, -R41 ;  /* 0x000000ffff298224 */ /* 0x000fe200078e0a29 */
[----:B------:R-:W-:Y:S01]  /*26e0*/  ISETP.GT.U32.AND P0, PT, R3, R45, PT ;  /* 0x0000002d0300720c */ /* 0x000fe20003f04070 */
[----:B------:R-:W-:Y:S02]  /*26f0*/  IMAD.MOV R48, RZ, RZ, -R48 ;  /* 0x000000ffff307224 */ /* 0x000fe400078e0a30 */
[----:B------:R-:W-:Y:S01]  /*2700*/  @!P5 IMAD.MOV R43, RZ, RZ, -R43 ;  /* 0x000000ffff2bd224 */ /* 0x000fe200078e0a2b */
[----:B------:R-:W-:Y:S01]  /*2710*/  ISETP.GE.AND P5, PT, R53, RZ, PT ;  /* 0x000000ff3500720c */ /* 0x000fe20003fa6270 */
[----:B------:R-:W-:Y:S01]  /*2720*/  @!P6 IMAD.MOV R40, RZ, RZ, -R40 ;  /* 0x000000ffff28e224 */ /* 0x000fe200078e0a28 */
[C---:B------:R-:W-:Y:S01]  /*2730*/  ISETP.GT.U32.AND P6, PT, R3.reuse, R8, PT ;  /* 0x000000080300720c */ /* 0x040fe20003fc4070 */
[----:B------:R-:W-:Y:S02]  /*2740*/  IMAD R52, R3, R48, R52 ;  /* 0x0000003003347224 */ /* 0x000fe400078e0234 */
[----:B------:R-:W-:-:S04]  /*2750*/  IMAD.HI.U32 R48, R2, R54, RZ ;  /* 0x0000003602307227 */ /* 0x000fc800078e00ff */
[----:B------:R-:W-:Y:S02]  /*2760*/  VIADD R53, R0, 0x2b ;  /* 0x0000002b00357836 */ /* 0x000fe40000000000 */
[--C-:B------:R-:W-:Y:S01]  /*2770*/  @!P1 IMAD.IADD R44, R44, 0x1, -R3.reuse ;  /* 0x000000012c2c9824 */ /* 0x100fe200078e0a03 */
[----:B------:R-:W-:Y:S01]  /*2780*/  ISETP.GE.AND P1, PT, R55, RZ, PT ;  /* 0x000000ff3700720c */ /* 0x000fe20003f26270 */
[----:B------:R-:W-:Y:S01]  /*2790*/  IMAD.MOV R48, RZ, RZ, -R48 ;  /* 0x000000ffff307224 */ /* 0x000fe200078e0a30 */
[----:B------:R-:W-:Y:S01]  /*27a0*/  IABS R49, R53 ;  /* 0x0000003500317213 */ /* 0x000fe20000000000 */
[--C-:B------:R-:W-:Y:S01]  /*27b0*/  @!P4 IMAD.IADD R46, R46, 0x1, -R3.reuse ;  /* 0x000000012e2ec824 */ /* 0x100fe200078e0a03 */
[----:B------:R-:W-:Y:S01]  /*27c0*/  ISETP.GE.AND P4, PT, R57, RZ, PT ;  /* 0x000000ff3900720c */ /* 0x000fe20003f86270 */
[----:B------:R-:W-:Y:S01]  /*27d0*/  @!P0 IMAD.IADD R45, R45, 0x1, -R3 ;  /* 0x000000012d2d8824 */ /* 0x000fe200078e0a03 */
[C---:B------:R-:W-:Y:S01]  /*27e0*/  ISETP.GT.U32.AND P0, PT, R3.reuse, R52, PT ;  /* 0x000000340300720c */ /* 0x040fe20003f04070 */
[----:B------:R-:W-:-:S02]  /*27f0*/  IMAD R54, R3, R48, R54 ;  /* 0x0000003003367224 */ /* 0x000fc400078e0236 */
[----:B------:R-:W-:Y:S01]  /*2800*/  @!P2 IMAD.MOV R44, RZ, RZ, -R44 ;  /* 0x000000ffff2ca224 */ /* 0x000fe200078e0a2c */
[----:B------:R-:W-:Y:S01]  /*2810*/  ISETP.GT.U32.AND P2, PT, R3, R46, PT ;  /* 0x0000002e0300720c */ /* 0x000fe20003f44070 */
[----:B------:R-:W-:-:S04]  /*2820*/  IMAD.HI.U32 R48, R2, R49, RZ ;  /* 0x0000003102307227 */ /* 0x000fc800078e00ff */
[----:B------:R-:W-:Y:S01]  /*2830*/  @!P3 IMAD.MOV R45, RZ, RZ, -R45 ;  /* 0x000000ffff2db224 */ /* 0x000fe200078e0a2d */
[C---:B------:R-:W-:Y:S01]  /*2840*/  ISETP.GT.U32.AND P3, PT, R3.reuse, R54, PT ;  /* 0x000000360300720c */ /* 0x040fe20003f64070 */
[----:B------:R-:W-:Y:S01]  /*2850*/  @!P6 IMAD.IADD R8, R8, 0x1, -R3 ;  /* 0x000000010808e824 */ /* 0x000fe200078e0a03 */
[----:B------:R-:W-:Y:S01]  /*2860*/  ISETP.GE.AND P6, PT, R56, RZ, PT ;  /* 0x000000ff3800720c */ /* 0x000fe20003fc6270 */
[----:B------:R-:W-:Y:S02]  /*2870*/  IMAD.MOV R50, RZ, RZ, -R48 ;  /* 0x000000ffff327224 */ /* 0x000fe400078e0a30 */
[----:B------:R-:W-:Y:S02]  /*2880*/  IMAD.MOV.U32 R48, RZ, RZ, R8 ;  /* 0x000000ffff307224 */ /* 0x000fe400078e0008 */
[----:B------:R-:W-:Y:S02]  /*2890*/  IMAD R8, R3, R50, R49 ;  /* 0x0000003203087224 */ /* 0x000fe400078e0231 */
[----:B------:R-:W-:-:S02]  /*28a0*/  VIADD R55, R0, 0x2c ;  /* 0x0000002c00377836 */ /* 0x000fc40000000000 */
[--C-:B------:R-:W-:Y:S01]  /*28b0*/  @!P2 IMAD.IADD R46, R46, 0x1, -R3.reuse ;  /* 0x000000012e2ea824 */ /* 0x100fe200078e0a03 */
[C---:B------:R-:W-:Y:S01]  /*28c0*/  ISETP.GT.U32.AND P2, PT, R3.reuse, R8, PT ;  /* 0x000000080300720c */ /* 0x040fe20003f44070 */
[--C-:B------:R-:W-:Y:S01]  /*28d0*/  @!P3 IMAD.IADD R54, R54, 0x1, -R3.reuse ;  /* 0x000000013636b824 */ /* 0x100fe200078e0a03 */
[----:B------:R-:W-:Y:S01]  /*28e0*/  IABS R51, R55 ;  /* 0x0000003700337213 */ /* 0x000fe20000000000 */
[----:B------:R-:W-:Y:S02]  /*28f0*/  IMAD.MOV.U32 R50, RZ, RZ, R46 ;  /* 0x000000ffff327224 */ /* 0x000fe400078e002e */
[----:B------:R-:W-:Y:S02]  /*2900*/  @!P0 IMAD.IADD R52, R52, 0x1, -R3 ;  /* 0x0000000134348824 */ /* 0x000fe400078e0a03 */
[----:B------:R-:W-:Y:S01]  /*2910*/  @!P1 IMAD.MOV R50, RZ, RZ, -R50 ;  /* 0x000000ffff329224 */ /* 0x000fe200078e0a32 */
[C---:B------:R-:W-:Y:S01]  /*2920*/  ISETP.GT.U32.AND P1, PT, R3.reuse, R54, PT ;  /* 0x000000360300720c */ /* 0x040fe20003f24070 */
[----:B------:R-:W-:Y:S01]  /*2930*/  IMAD.HI.U32 R49, R2, R51, RZ ;  /* 0x0000003302317227 */ /* 0x000fe200078e00ff */
[----:B------:R-:W-:-:S03]  /*2940*/  ISETP.GT.U32.AND P0, PT, R3, R52, PT ;  /* 0x000000340300720c */ /* 0x000fc60003f04070 */
[----:B------:R-:W-:Y:S02]  /*2950*/  VIADD R56, R0, 0x2d ;  /* 0x0000002d00387836 */ /* 0x000fe40000000000 */
[----:B------:R-:W-:Y:S02]  /*2960*/  IMAD.MOV R46, RZ, RZ, -R49 ;  /* 0x000000ffff2e7224 */ /* 0x000fe400078e0a31 */
[----:B------:R-:W-:Y:S01]  /*2970*/  @!P2 IMAD.IADD R8, R8, 0x1, -R3 ;  /* 0x000000010808a824 */ /* 0x000fe200078e0a03 */
[----:B------:R-:W-:Y:S01]  /*2980*/  IABS R60, R56 ;  /* 0x00000038003c7213 */ /* 0x000fe20000000000 */
[C---:B------:R-:W-:Y:S01]  /*2990*/  IMAD R46, R3.reuse, R46, R51 ;  /* 0x0000002e032e7224 */ /* 0x040fe200078e0233 */
[----:B------:R-:W-:Y:S01]  /*29a0*/  ISETP.GE.AND P3, PT, R56, RZ, PT ;  /* 0x000000ff3800720c */ /* 0x000fe20003f66270 */
[----:B------:R-:W-:Y:S01]  /*29b0*/  @!P1 IMAD.IADD R54, R54, 0x1, -R3 ;  /* 0x0000000136369824 */ /* 0x000fe200078e0a03 */
[C---:B------:R-:W-:Y:S01]  /*29c0*/  ISETP.GT.U32.AND P2, PT, R3.reuse, R8, PT ;  /* 0x000000080300720c */ /* 0x040fe20003f44070 */
[----:B------:R-:W-:Y:S01]  /*29d0*/  IMAD.HI.U32 R49, R2, R60, RZ ;  /* 0x0000003c02317227 */ /* 0x000fe200078e00ff */
[----:B------:R-:W-:-:S03]  /*29e0*/  ISETP.GT.U32.AND P1, PT, R3, R46, PT ;  /* 0x0000002e0300720c */ /* 0x000fc60003f24070 */
[----:B------:R-:W-:Y:S01]  /*29f0*/  @!P5 IMAD.MOV R48, RZ, RZ, -R48 ;  /* 0x000000ffff30d224 */ /* 0x000fe200078e0a30 */
[----:B------:R-:W-:Y:S01]  /*2a00*/  ISETP.GE.AND P5, PT, R53, RZ, PT ;  /* 0x000000ff3500720c */ /* 0x000fe20003fa6270 */
[----:B------:R-:W-:Y:S02]  /*2a10*/  IMAD.MOV R49, RZ, RZ, -R49 ;  /* 0x000000ffff317224 */ /* 0x000fe400078e0a31 */
[--C-:B------:R-:W-:Y:S01]  /*2a20*/  @!P0 IMAD.IADD R52, R52, 0x1, -R3.reuse ;  /* 0x0000000134348824 */ /* 0x100fe200078e0a03 */
[----:B------:R-:W-:Y:S01]  /*2a30*/  ISETP.GE.AND P0, PT, R55, RZ, PT ;  /* 0x000000ff3700720c */ /* 0x000fe20003f06270 */
[----:B------:R-:W-:Y:S02]  /*2a40*/  VIADD R51, R0, 0x2e ;  /* 0x0000002e00337836 */ /* 0x000fe40000000000 */
[----:B------:R-:W-:Y:S02]  /*2a50*/  IMAD R60, R3, R49, R60 ;  /* 0x00000031033c7224 */ /* 0x000fe400078e023c */
[----:B------:R-:W-:-:S02]  /*2a60*/  @!P2 IMAD.IADD R8, R8, 0x1, -R3 ;  /* 0x000000010808a824 */ /* 0x000fc400078e0a03 */
[----:B------:R-:W-:Y:S02]  /*2a70*/  VIADD R53, R0, 0x2f ;  /* 0x0000002f00357836 */ /* 0x000fe40000000000 */
[----:B------:R-:W-:Y:S01]  /*2a80*/  @!P6 IMAD.MOV R52, RZ, RZ, -R52 ;  /* 0x000000ffff34e224 */ /* 0x000fe200078e0a34 */
[----:B------:R-:W-:Y:S01]  /*2a90*/  ISETP.GE.AND P6, PT, R51, RZ, PT ;  /* 0x000000ff3300720c */ /* 0x000fe20003fc6270 */
[----:B------:R-:W-:Y:S01]  /*2aa0*/  @!P4 IMAD.MOV R54, RZ, RZ, -R54 ;  /* 0x000000ffff36c224 */ /* 0x000fe200078e0a36 */
[----:B------:R-:W-:Y:S01]  /*2ab0*/  IABS R51, R51 ;  /* 0x0000003300337213 */ /* 0x000fe20000000000 */
[----:B------:R-:W-:Y:S01]  /*2ac0*/  IMAD.MOV.U32 R56, RZ, RZ, R8 ;  /* 0x000000ffff387224 */ /* 0x000fe200078e0008 */
[----:B------:R-:W-:Y:S01]  /*2ad0*/  ISETP.GT.U32.AND P4, PT, R3, R60, PT ;  /* 0x0000003c0300720c */ /* 0x000fe20003f84070 */
[----:B------:R-:W-:Y:S01]  /*2ae0*/  @!P1 IMAD.IADD R46, R46, 0x1, -R3 ;  /* 0x000000012e2e9824 */ /* 0x000fe200078e0a03 */
[----:B------:R-:W-:Y:S01]  /*2af0*/  IABS R64, R53 ;  /* 0x0000003500407213 */ /* 0x000fe20000000000 */
[----:B------:R-:W-:Y:S01]  /*2b00*/  @!P5 IMAD.MOV R56, RZ, RZ, -R56 ;  /* 0x000000ffff38d224 */ /* 0x000fe200078e0a38 */
[----:B------:R-:W-:Y:S01]  /*2b10*/  ISETP.GE.AND P2, PT, R53, RZ, PT ;  /* 0x000000ff3500720c */ /* 0x000fe20003f46270 */
[----:B------:R-:W-:Y:S01]  /*2b20*/  VIADD R55, R0, 0x30 ;  /* 0x0000003000377836 */ /* 0x000fe20000000000 */
[----:B------:R-:W-:Y:S01]  /*2b30*/  ISETP.GT.U32.AND P5, PT, R3, R46, PT ;  /* 0x0000002e0300720c */ /* 0x000fe20003fa4070 */
[----:B------:R-:W-:-:S03]  /*2b40*/  IMAD.HI.U32 R49, R2, R51, RZ ;  /* 0x0000003302317227 */ /* 0x000fc600078e00ff */
[----:B------:R-:W-:Y:S01]  /*2b50*/  IABS R66, R55 ;  /* 0x0000003700427213 */ /* 0x000fe20000000000 */
[----:B------:R-:W-:Y:S01]  /*2b60*/  IMAD.HI.U32 R8, R2, R64, RZ ;  /* 0x0000004002087227 */ /* 0x000fe200078e00ff */
[----:B------:R-:W-:-:S03]  /*2b70*/  ISETP.GE.AND P1, PT, R55, RZ, PT ;  /* 0x000000ff3700720c */ /* 0x000fc60003f26270 */
[----:B------:R-:W-:Y:S02]  /*2b80*/  IMAD.MOV R58, RZ, RZ, -R49 ;  /* 0x000000ffff3a7224 */ /* 0x000fe400078e0a31 */
[----:B------:R-:W-:Y:S02]  /*2b90*/  IMAD.MOV R49, RZ, RZ, -R8 ;  /* 0x000000ffff317224 */ /* 0x000fe400078e0a08 */
[C---:B------:R-:W-:Y:S02]  /*2ba0*/  IMAD R8, R3.reuse, R58, R51 ;  /* 0x0000003a03087224 */ /* 0x040fe400078e0233 */
[----:B------:R-:W-:Y:S02]  /*2bb0*/  @!P4 IMAD.IADD R60, R60, 0x1, -R3 ;  /* 0x000000013c3cc824 */ /* 0x000fe400078e0a03 */
[C---:B------:R-:W-:Y:S02]  /*2bc0*/  IMAD R64, R3.reuse, R49, R64 ;  /* 0x0000003103407224 */ /* 0x040fe400078e0240 */
[----:B------:R-:W-:Y:S01]  /*2bd0*/  IMAD.HI.U32 R49, R2, R66, RZ ;  /* 0x0000004202317227 */ /* 0x000fe200078e00ff */
[----:B------:R-:W-:-:S03]  /*2be0*/  ISETP.GT.U32.AND P4, PT, R3, R60, PT ;  /* 0x0000003c0300720c */ /* 0x000fc60003f84070 */
[----:B------:R-:W-:Y:S01]  /*2bf0*/  @!P5 IMAD.IADD R46, R46, 0x1, -R3 ;  /* 0x000000012e2ed824 */ /* 0x000fe200078e0a03 */
[C---:B------:R-:W-:Y:S01]  /*2c00*/  ISETP.GT.U32.AND P5, PT, R3.reuse, R8, PT ;  /* 0x000000080300720c */ /* 0x040fe20003fa4070 */
[----:B------:R-:W-:Y:S02]  /*2c10*/  IMAD.MOV R49, RZ, RZ, -R49 ;  /* 0x000000ffff317224 */ /* 0x000fe400078e0a31 */
[----:B------:R-:W-:Y:S02]  /*2c20*/  IMAD.MOV.U32 R58, RZ, RZ, R46 ;  /* 0x000000ffff3a7224 */ /* 0x000fe400078e002e */
[C---:B------:R-:W-:Y:S02]  /*2c30*/  IMAD R66, R3.reuse, R49, R66 ;  /* 0x0000003103427224 */ /* 0x040fe400078e0242 */
[C---:B------:R-:W-:Y:S02]  /*2c40*/  VIADD R53, R0.reuse, 0x31 ;  /* 0x0000003100357836 */ /* 0x040fe40000000000 */
[----:B------:R-:W-:Y:S01]  /*2c50*/  @!P0 IMAD.MOV R58, RZ, RZ, -R58 ;  /* 0x000000ffff3a8224 */ /* 0x000fe200078e0a3a */
[C---:B------:R-:W-:Y:S01]  /*2c60*/  ISETP.GT.U32.AND P0, PT, R3.reuse, R66, PT ;  /* 0x000000420300720c */ /* 0x040fe20003f04070 */
[----:B------:R-:W-:Y:S01]  /*2c70*/  VIADD R55, R0, 0x32 ;  /* 0x0000003200377836 */ /* 0x000fe20000000000 */
[----:B------:R-:W-:Y:S01]  /*2c80*/  IABS R51, R53 ;  /* 0x0000003500337213 */ /* 0x000fe20000000000 */
[--C-:B------:R-:W-:Y:S01]  /*2c90*/  @!P4 IMAD.IADD R60, R60, 0x1, -R3.reuse ;  /* 0x000000013c3cc824 */ /* 0x100fe200078e0a03 */
        /* <DEDUP_REMOVED lines=11> */
[----:B------:R-:W-:Y:S02]  /*2d50*/  @!P0 IMAD.IADD R66, R66, 0x1, -R3 ;  /* 0x0000000142428824 */ /* 0x000fe400078e0a03 */
[----:B------:R-:W-:Y:S02]  /*2d60*/  IMAD.MOV R49, RZ, RZ, -R46 ;  /* 0x000000ffff317224 */ /* 0x000fe400078e0a2e */
[C---:B------:R-:W-:Y:S01]  /*2d70*/  IMAD R46, R3.reuse, R62, R51 ;  /* 0x0000003e032e7224 */ /* 0x040fe200078e0233 */
[C---:B------:R-:W-:Y:S01]  /*2d80*/  ISETP.GT.U32.AND P0, PT, R3.reuse, R66, PT ;  /* 0x000000420300720c */ /* 0x040fe20003f04070 */
[----:B------:R-:W-:Y:S02]  /*2d90*/  IMAD R70, R3, R49, R70 ;  /* 0x0000003103467224 */ /* 0x000fe400078e0246 */
[----:B------:R-:W-:-:S04]  /*2da0*/  IMAD.HI.U32 R49, R2, R72, RZ ;  /* 0x0000004802317227 */ /* 0x000fc800078e00ff */
[----:B------:R-:W-:Y:S01]  /*2db0*/  @!P3 IMAD.IADD R8, R8, 0x1, -R3 ;  /* 0x000000010808b824 */ /* 0x000fe200078e0a03 */
[C---:B------:R-:W-:Y:S01]  /*2dc0*/  ISETP.GT.U32.AND P3, PT, R3.reuse, R46, PT ;  /* 0x0000002e0300720c */ /* 0x040fe20003f64070 */
[----:B------:R-:W-:Y:S02]  /*2dd0*/  IMAD.MOV R49, RZ, RZ, -R49 ;  /* 0x000000ffff317224 */ /* 0x000fe400078e0a31 */
[--C-:B------:R-:W-:Y:S02]  /*2de0*/  @!P4 IMAD.IADD R64, R64, 0x1, -R3.reuse ;  /* 0x000000014040c824 */ /* 0x100fe400078e0a03 */
[C---:B------:R-:W-:Y:S02]  /*2df0*/  IMAD R72, R3.reuse, R49, R72 ;  /* 0x0000003103487224 */ /* 0x040fe400078e0248 */
[----:B------:R-:W-:Y:S01]  /*2e00*/  VIADD R53, R0, 0x34 ;  /* 0x0000003400357836 */ /* 0x000fe20000000000 */
[C---:B------:R-:W-:Y:S01]  /*2e10*/  ISETP.GT.U32.AND P4, PT, R3.reuse, R64, PT ;  /* 0x000000400300720c */ /* 0x040fe20003f84070 */
[--C-:B------:R-:W-:Y:S01]  /*2e20*/  @!P0 IMAD.IADD R66, R66, 0x1, -R3.reuse ;  /* 0x0000000142428824 */ /* 0x100fe200078e0a03 */
[----:B------:R-:W-:Y:S01]  /*2e30*/  ISETP.GT.U32.AND P0, PT, R3, R72, PT ;  /* 0x000000480300720c */ /* 0x000fe20003f04070 */
[----:B------:R-:W-:Y:S01]  /*2e40*/  VIADD R59, R0, 0x35 ;  /* 0x00000035003b7836 */ /* 0x000fe20000000000 */
[----:B------:R-:W-:Y:S01]  /*2e50*/  IABS R74, R53 ;  /* 0x00000035004a7213 */ /* 0x000fe20000000000 */
[----:B------:R-:W-:-:S02]  /*2e60*/  @!P3 IMAD.IADD R46, R46, 0x1, -R3 ;  /* 0x000000012e2eb824 */ /* 0x000fc400078e0a03 */
[----:B------:R-:W-:Y:S01]  /*2e70*/  VIADD R61, R0, 0x36 ;  /* 0x00000036003d7836 */ /* 0x000fe20000000000 */
[----:B------:R-:W-:Y:S01]  /*2e80*/  IABS R76, R59 ;  /* 0x0000003b004c7213 */ /* 0x000fe20000000000 */
[----:B------:R-:W-:Y:S01]  /*2e90*/  IMAD.HI.U32 R49, R2, R74, RZ ;  /* 0x0000004a02317227 */ /* 0x000fe200078e00ff */
[----:B------:R-:W-:Y:S02]  /*2ea0*/  ISETP.GT.U32.AND P3, PT, R3, R46, PT ;  /* 0x0000002e0300720c */ /* 0x000fe40003f64070 */
[----:B------:R-:W-:Y:S01]  /*2eb0*/  IABS R51, R61 ;  /* 0x0000003d00337213 */ /* 0x000fe20000000000 */
[----:B------:R-:W-:Y:S02]  /*2ec0*/  IMAD.MOV.U32 R62, RZ, RZ, R8 ;  /* 0x000000ffff3e7224 */ /* 0x000fe400078e0008 */
[----:B------:R-:W-:Y:S02]  /*2ed0*/  IMAD.MOV R49, RZ, RZ, -R49 ;  /* 0x000000ffff317224 */ /* 0x000fe400078e0a31 */
[----:B------:R-:W-:-:S02]  /*2ee0*/  @!P0 IMAD.IADD R72, R72, 0x1, -R3 ;  /* 0x0000000148488824 */ /* 0x000fc400078e0a03 */
[----:B------:R-:W-:-:S03]  /*2ef0*/  IMAD.HI.U32 R8, R2, R76, RZ ;  /* 0x0000004c02087227 */ /* 0x000fc600078e00ff */
[C---:B------:R-:W-:Y:S01]  /*2f00*/  ISETP.GT.U32.AND P0, PT, R3.reuse, R72, PT ;  /* 0x000000480300720c */ /* 0x040fe20003f04070 */
[----:B------:R-:W-:Y:S01]  /*2f10*/  @!P4 IMAD.IADD R64, R64, 0x1, -R3 ;  /* 0x000000014040c824 */ /* 0x000fe200078e0a03 */
[C---:B------:R-:W-:Y:S01]  /*2f20*/  ISETP.GT.U32.AND P4, PT, R3.reuse, R70, PT ;  /* 0x000000460300720c */ /* 0x040fe20003f84070 */
[----:B------:R-:W-:Y:S02]  /*2f30*/  IMAD R74, R3, R49, R74 ;  /* 0x00000031034a7224 */ /* 0x000fe400078e024a */
[----:B------:R-:W-:Y:S02]  /*2f40*/  IMAD.MOV R49, RZ, RZ, -R8 ;  /* 0x000000ffff317224 */ /* 0x000fe400078e0a08 */
[----:B------:R-:W-:-:S04]  /*2f50*/  IMAD.HI.U32 R8, R2, R51, RZ ;  /* 0x0000003302087227 */ /* 0x000fc800078e00ff */
[----:B------:R-:W-:Y:S01]  /*2f60*/  @!P3 IMAD.IADD R46, R46, 0x1, -R3 ;  /* 0x000000012e2eb824 */ /* 0x000fe200078e0a03 */
[C---:B------:R-:W-:Y:S01]  /*2f70*/  ISETP.GT.U32.AND P3, PT, R3.reuse, R74, PT ;  /* 0x0000004a0300720c */ /* 0x040fe20003f64070 */
[----:B------:R-:W-:Y:S02]  /*2f80*/  IMAD.MOV R8, RZ, RZ, -R8 ;  /* 0x000000ffff087224 */ /* 0x000fe400078e0a08 */
[----:B------:R-:W-:Y:S02]  /*2f90*/  IMAD.MOV.U32 R68, RZ, RZ, R46 ;  /* 0x000000ffff447224 */ /* 0x000fe400078e002e */
[C---:B------:R-:W-:Y:S02]  /*2fa0*/  IMAD R46, R3.reuse, R8, R51 ;  /* 0x00000008032e7224 */ /* 0x040fe400078e0233 */
[----:B------:R-:W-:Y:S02]  /*2fb0*/  IMAD R76, R3, R49, R76 ;  /* 0x00000031034c7224 */ /* 0x000fe400078e024c */
[--C-:B------:R-:W-:Y:S01]  /*2fc0*/  @!P4 IMAD.IADD R70, R70, 0x1, -R3.reuse ;  /* 0x000000014646c824 */ /* 0x100fe200078e0a03 */
[----:B------:R-:W-:Y:S01]  /*2fd0*/  ISETP.GE.AND P4, PT, R57, RZ, PT ;  /* 0x000000ff3900720c */ /* 0x000fe20003f86270 */
[--C-:B------:R-:W-:Y:S01]  /*2fe0*/  @!P0 IMAD.IADD R72, R72, 0x1, -R3.reuse ;  /* 0x0000000148488824 */ /* 0x100fe200078e0a03 */
[C---:B------:R-:W-:Y:S01]  /*2ff0*/  ISETP.GT.U32.AND P0, PT, R3.reuse, R46, PT ;  /* 0x0000002e0300720c */ /* 0x040fe20003f04070 */
[----:B------:R-:W-:Y:S01]  /*3000*/  @!P5 IMAD.MOV R68, RZ, RZ, -R68 ;  /* 0x000000ffff44d224 */ /* 0x000fe200078e0a44 */
[C---:B------:R-:W-:Y:S01]  /*3010*/  ISETP.GT.U32.AND P5, PT, R3.reuse, R76, PT ;  /* 0x0000004c0300720c */ /* 0x040fe20003fa4070 */
[----:B------:R-:W-:Y:S01]  /*3020*/  @!P2 IMAD.MOV R64, RZ, RZ, -R64 ;  /* 0x000000ffff40a224 */ /* 0x000fe200078e0a40 */
[----:B------:R-:W-:Y:S01]  /*3030*/  ISETP.GT.U32.AND P2, PT, R3, R70, PT ;  /* 0x000000460300720c */ /* 0x000fe20003f44070 */
[----:B------:R-:W-:Y:S01]  /*3040*/  @!P1 IMAD.MOV R66, RZ, RZ, -R66 ;  /* 0x000000ffff429224 */ /* 0x000fe200078e0a42 */
[----:B------:R-:W-:Y:S01]  /*3050*/  ISETP.GE.AND P1, PT, R53, RZ, PT ;  /* 0x000000ff3500720c */ /* 0x000fe20003f26270 */
[----:B------:R-:W-:-:S02]  /*3060*/  @!P3 IMAD.IADD R74, R74, 0x1, -R3 ;  /* 0x000000014a4ab824 */ /* 0x000fc400078e0a03 */
[C---:B------:R-:W-:Y:S02]  /*3070*/  VIADD R53, R0.reuse, 0x37 ;  /* 0x0000003700357836 */ /* 0x040fe40000000000 */
[----:B------:R-:W-:Y:S01]  /*3080*/  VIADD R57, R0, 0x38 ;  /* 0x0000003800397836 */ /* 0x000fe20000000000 */
[----:B------:R-:W-:Y:S01]  /*3090*/  ISETP.GT.U32.AND P3, PT, R3, R74, PT ;  /* 0x0000004a0300720c */ /* 0x000fe20003f64070 */
[--C-:B------:R-:W-:Y:S01]  /*30a0*/  @!P0 IMAD.IADD R46, R46, 0x1, -R3.reuse ;  /* 0x000000012e2e8824 */ /* 0x100fe200078e0a03 */
[----:B------:R-:W-:Y:S01]  /*30b0*/  IABS R80, R53 ;  /* 0x0000003500507213 */ /* 0x000fe20000000000 */
[--C-:B------:R-:W-:Y:S01]  /*30c0*/  @!P5 IMAD.IADD R76, R76, 0x1, -R3.reuse ;  /* 0x000000014c4cd824 */ /* 0x100fe200078e0a03 */
[----:B------:R-:W-:Y:S01]  /*30d0*/  IABS R82, R57 ;  /* 0x0000003900527213 */ /* 0x000fe20000000000 */
[----:B------:R-:W-:Y:S01]  /*30e0*/  @!P2 IMAD.IADD R70, R70, 0x1, -R3 ;  /* 0x000000014646a824 */ /* 0x000fe200078e0a03 */
[----:B------:R-:W-:Y:S01]  /*30f0*/  ISETP.GE.AND P2, PT, R59, RZ, PT ;  /* 0x000000ff3b00720c */ /* 0x000fe20003f46270 */
[----:B------:R-:W-:Y:S01]  /*3100*/  IMAD.HI.U32 R8, R2, R80, RZ ;  /* 0x0000005002087227 */ /* 0x000fe200078e00ff */
[----:B------:R-:W-:-:S02]  /*3110*/  ISETP.GT.U32.AND P0, PT, R3, R46, PT ;  /* 0x0000002e0300720c */ /* 0x000fc40003f04070 */
[----:B------:R-:W-:Y:S01]  /*3120*/  ISETP.GT.U32.AND P5, PT, R3, R76, PT ;  /* 0x0000004c0300720c */ /* 0x000fe20003fa4070 */
[C---:B------:R-:W-:Y:S02]  /*3130*/  VIADD R59, R0.reuse, 0x39 ;  /* 0x00000039003b7836 */ /* 0x040fe40000000000 */
[----:B------:R-:W-:Y:S02]  /*3140*/  VIADD R63, R0, 0x3a ;  /* 0x0000003a003f7836 */ /* 0x000fe40000000000 */
[----:B------:R-:W-:Y:S01]  /*3150*/  IMAD.MOV R8, RZ, RZ, -R8 ;  /* 0x000000ffff087224 */ /* 0x000fe200078e0a08 */
[----:B------:R-:W-:Y:S01]  /*3160*/  IABS R84, R59 ;  /* 0x0000003b00547213 */ /* 0x000fe20000000000 */
[----:B------:R-:W-:Y:S01]  /*3170*/  @!P3 IMAD.IADD R74, R74, 0x1, -R3 ;  /* 0x000000014a4ab824 */ /* 0x000fe200078e0a03 */
[----:B------:R-:W-:Y:S01]  /*3180*/  ISETP.GE.AND P3, PT, R61, RZ, PT ;  /* 0x000000ff3d00720c */ /* 0x000fe20003f66270 */
[----:B------:R-:W-:Y:S01]  /*3190*/  IMAD R80, R3, R8, R80 ;  /* 0x0000000803507224 */ /* 0x000fe200078e0250 */
[----:B------:R-:W-:Y:S01]  /*31a0*/  IABS R86, R63 ;  /* 0x0000003f00567213 */ /* 0x000fe20000000000 */
[----:B------:R-:W-:-:S02]  /*31b0*/  VIADD R61, R0, 0x3b ;  /* 0x0000003b003d7836 */ /* 0x000fc40000000000 */
[----:B------:R-:W-:-:S03]  /*31c0*/  IMAD.HI.U32 R8, R2, R82, RZ ;  /* 0x0000005202087227 */ /* 0x000fc600078e00ff */
[----:B------:R-:W-:Y:S01]  /*31d0*/  IABS R88, R61 ;  /* 0x0000003d00587213 */ /* 0x000fe20000000000 */
[----:B------:R-:W-:Y:S02]  /*31e0*/  IMAD.MOV R8, RZ, RZ, -R8 ;  /* 0x000000ffff087224 */ /* 0x000fe400078e0a08 */
[C---:B------:R-:W-:Y:S02]  /*31f0*/  VIADD R65, R0.reuse, 0x3c ;  /* 0x0000003c00417836 */ /* 0x040fe40000000000 */
[----:B------:R-:W-:Y:S02]  /*3200*/  VIADD R67, R0, 0x3d ;  /* 0x0000003d00437836 */ /* 0x000fe40000000000 */
[C---:B------:R-:W-:Y:S01]  /*3210*/  IMAD.HI.U32 R49, R2.reuse, R84, RZ ;  /* 0x0000005402317227 */ /* 0x040fe200078e00ff */
[----:B------:R-:W-:Y:S02]  /*3220*/  IABS R90, R65 ;  /* 0x00000041005a7213 */ /* 0x000fe40000000000 */
[----:B------:R-:W-:Y:S01]  /*3230*/  IABS R92, R67 ;  /* 0x00000043005c7213 */ /* 0x000fe20000000000 */
[----:B------:R-:W-:-:S04]  /*3240*/  IMAD.HI.U32 R51, R2, R86, RZ ;  /* 0x0000005602337227 */ /* 0x000fc800078e00ff */
[----:B------:R-:W-:Y:S02]  /*3250*/  VIADD R69, R0, 0x3e ;  /* 0x0000003e00457836 */ /* 0x000fe40000000000 */
[--C-:B------:R-:W-:Y:S01]  /*3260*/  @!P0 IMAD.IADD R46, R46, 0x1, -R3.reuse ;  /* 0x000000012e2e8824 */ /* 0x100fe200078e0a03 */
[----:B------:R-:W-:Y:S01]  /*3270*/  ISETP.GE.AND P0, PT, R53, RZ, PT ;  /* 0x000000ff3500720c */ /* 0x000fe20003f06270 */
[C---:B------:R-:W-:Y:S01]  /*3280*/  IMAD R82, R3.reuse, R8, R82 ;  /* 0x0000000803527224 */ /* 0x040fe200078e0252 */
[----:B------:R-:W-:Y:S01]  /*3290*/  IABS R53, R0 ;  /* 0x0000000000357213 */ /* 0x000fe20000000000 */
[----:B------:R-:W-:Y:S01]  /*32a0*/  @!P5 IMAD.IADD R76, R76, 0x1, -R3 ;  /* 0x000000014c4cd824 */ /* 0x000fe200078e0a03 */
[----:B------:R-:W-:Y:S01]  /*32b0*/  ISETP.GT.U32.AND P5, PT, R3, R80, PT ;  /* 0x000000500300720c */ /* 0x000fe20003fa4070 */
[----:B------:R-:W-:Y:S01]  /*32c0*/  IMAD.MOV R49, RZ, RZ, -R49 ;  /* 0x000000ffff317224 */ /* 0x000fe200078e0a31 */
[----:B------:R-:W-:Y:S01]  /*32d0*/  IABS R94, R69 ;  /* 0x00000045005e7213 */ /* 0x000fe20000000000 */
[----:B------:R-:W-:-:S02]  /*32e0*/  IMAD.MOV R51, RZ, RZ, -R51 ;  /* 0x000000ffff337224 */ /* 0x000fc400078e0a33 */
[----:B------:R-:W-:-:S04]  /*32f0*/  IMAD.HI.U32 R8, R2, R88, RZ ;  /* 0x0000005802087227 */ /* 0x000fc800078e00ff */
[----:B------:R-:W-:Y:S01]  /*3300*/  @!P6 IMAD.MOV R62, RZ, RZ, -R62 ;  /* 0x000000ffff3ee224 */ /* 0x000fe200078e0a3e */
[----:B------:R-:W-:Y:S01]  /*3310*/  ISETP.GE.AND P6, PT, R55, RZ, PT ;  /* 0x000000ff3700720c */ /* 0x000fe20003fc6270 */
[C---:B------:R-:W-:Y:S02]  /*3320*/  IMAD R84, R3.reuse, R49, R84 ;  /* 0x0000003103547224 */ /* 0x040fe400078e0254 */
[----:B------:R-:W-:Y:S02]  /*3330*/  IMAD R86, R3, R51, R86 ;  /* 0x0000003303567224 */ /* 0x000fe400078e0256 */
[----:B------:R-:W-:Y:S02]  /*3340*/  IMAD.MOV R55, RZ, RZ, -R8 ;  /* 0x000000ffff377224 */ /* 0x000fe400078e0a08 */
[----:B------:R-:W-:-:S04]  /*3350*/  IMAD.HI.U32 R49, R2, R90, RZ ;  /* 0x0000005a02317227 */ /* 0x000fc800078e00ff */
[----:B------:R-:W-:-:S04]  /*3360*/  IMAD.HI.U32 R51, R2, R92, RZ ;  /* 0x0000005c02337227 */ /* 0x000fc800078e00ff */
[----:B------:R-:W-:-:S04]  /*3370*/  IMAD.HI.U32 R8, R2, R53, RZ ;  /* 0x0000003502087227 */ /* 0x000fc800078e00ff */
[----:B------:R-:W-:-:S04]  /*3380*/  IMAD.HI.U32 R2, R2, R94, RZ ;  /* 0x0000005e02027227 */ /* 0x000fc800078e00ff */
[----:B------:R-:W-:Y:S02]  /*3390*/  IMAD.MOV R2, RZ, RZ, -R2 ;  /* 0x000000ffff027224 */ /* 0x000fe400078e0a02 */
[----:B------:R-:W-:Y:S02]  /*33a0*/  IMAD.MOV R49, RZ, RZ, -R49 ;  /* 0x000000ffff317224 */ /* 0x000fe400078e0a31 */
[----:B------:R-:W-:Y:S01]  /*33b0*/  @!P5 IMAD.IADD R80, R80, 0x1, -R3 ;  /* 0x000000015050d824 */ /* 0x000fe200078e0a03 */
[C---:B------:R-:W-:Y:S01]  /*33c0*/  ISETP.GT.U32.AND P5, PT, R3.reuse, R82, PT ;  /* 0x000000520300720c */ /* 0x040fe20003fa4070 */
[C---:B------:R-:W-:Y:S01]  /*33d0*/  IMAD R94, R3.reuse, R2, R94 ;  /* 0x00000002035e7224 */ /* 0x040fe200078e025e */
[----:B------:R-:W-:Y:S01]  /*33e0*/  SHF.R.U32.HI R2, RZ, 0x6, R144 ;  /* 0x00000006ff027819 */ /* 0x000fe20000011690 */
[C---:B------:R-:W-:Y:S02]  /*33f0*/  IMAD R90, R3.reuse, R49, R90 ;  /* 0x00000031035a7224 */ /* 0x040fe400078e025a */
[----:B------:R-:W-:Y:S01]  /*3400*/  @!P1 IMAD.MOV R74, RZ, RZ, -R74 ;  /* 0x000000ffff4a9224 */ /* 0x000fe200078e0a4a */
[----:B------:R-:W-:Y:S01]  /*3410*/  ISETP.GT.U32.AND P1, PT, R3, R86, PT ;  /* 0x000000560300720c */ /* 0x000fe20003f24070 */
[----:B------:R-:W-:Y:S01]  /*3420*/  IMAD.MOV.U32 R78, RZ, RZ, R46 ;  /* 0x000000ffff4e7224 */ /* 0x000fe200078e002e */
[----:B------:R-:W-:Y:S01]  /*3430*/  SGXT.U32 R2, R2, 0x1 ;  /* 0x000000010202781a */ /* 0x000fe20000000000 */
[----:B------:R-:W-:-:S02]  /*3440*/  IMAD.MOV R8, RZ, RZ, -R8 ;  /* 0x000000ffff087224 */ /* 0x000fc400078e0a08 */
[----:B------:R-:W-:Y:S01]  /*3450*/  @!P3 IMAD.MOV R78, RZ, RZ, -R78 ;  /* 0x000000ffff4eb224 */ /* 0x000fe200078e0a4e */
[C---:B------:R-:W-:Y:S01]  /*3460*/  ISETP.GT.U32.AND P3, PT, R3.reuse, R90, PT ;  /* 0x0000005a0300720c */ /* 0x040fe20003f64070 */
[C---:B------:R-:W-:Y:S01]  /*3470*/  IMAD R210, R2.reuse, R202, RZ ;  /* 0x000000ca02d27224 */ /* 0x040fe200078e02ff */
[----:B------:R-:W-:Y:S01]  /*3480*/  LOP3.LUT R152, R2, 0x40, RZ, 0xfc, !PT ;  /* 0x0000004002987812 */ /* 0x000fe200078efcff */
[----:B------:R-:W-:Y:S01]  /*3490*/  @!P5 IMAD.IADD R82, R82, 0x1, -R3 ;  /* 0x000000015252d824 */ /* 0x000fe200078e0a03 */
[C---:B------:R-:W-:Y:S01]  /*34a0*/  ISETP.GT.U32.AND P5, PT, R3.reuse, R84, PT ;  /* 0x000000540300720c */ /* 0x040fe20003fa4070 */
[----:B------:R-:W-:Y:S01]  /*34b0*/  IMAD R212, R202, 0x2, R210 ;  /* 0x00000002cad47824 */ /* 0x000fe200078e02d2 */
[----:B------:R-:W-:Y:S01]  /*34c0*/  STL [R1+0x494], R210 ;  /* 0x000494d201007387 */ /* 0x000fe20000100800 */
[C---:B------:R-:W-:Y:S01]  /*34d0*/  IMAD R46, R3.reuse, R8, R53 ;  /* 0x00000008032e7224 */ /* 0x040fe200078e0235 */
[----:B------:R-:W-:Y:S01]  /*34e0*/  LOP3.LUT R153, R2, 0x42, RZ, 0xfc, !PT ;  /* 0x0000004202997812 */ /* 0x000fe200078efcff */
[--C-:B------:R-:W-:Y:S01]  /*34f0*/  @!P1 IMAD.IADD R86, R86, 0x1, -R3.reuse ;  /* 0x0000000156569824 */ /* 0x100fe200078e0a03 */
[----:B------:R-:W-:Y:S01]  /*3500*/  STL [R1+0x39c], R212 ;  /* 0x00039cd401007387 */ /* 0x000fe20000100800 */
[----:B------:R-:W-:Y:S01]  /*3510*/  IMAD R214, R202, 0x2, R212 ;  /* 0x00000002cad67824 */ /* 0x000fe200078e02d4 */
[C---:B------:R-:W-:Y:S01]  /*3520*/  ISETP.GT.U32.AND P1, PT, R3.reuse, R46, PT ;  /* 0x0000002e0300720c */ /* 0x040fe20003f24070 */
[--C-:B------:R-:W-:Y:S01]  /*3530*/  @!P3 IMAD.IADD R90, R90, 0x1, -R3.reuse ;  /* 0x000000015a5ab824 */ /* 0x100fe200078e0a03 */
[C---:B------:R-:W-:Y:S01]  /*3540*/  ISETP.GT.U32.AND P3, PT, R3.reuse, R86, PT ;  /* 0x000000560300720c */ /* 0x040fe20003f64070 */
[----:B------:R-:W-:Y:S01]  /*3550*/  IMAD R216, R202, 0x2, R214 ;  /* 0x00000002cad87824 */ /* 0x000fe200078e02d6 */
[----:B------:R-:W-:Y:S01]  /*3560*/  STL [R1+0x398], R214 ;  /* 0x000398d601007387 */ /* 0x000fe20000100800 */
[--C-:B------:R-:W-:Y:S01]  /*3570*/  @!P5 IMAD.IADD R84, R84, 0x1, -R3.reuse ;  /* 0x000000015454d824 */ /* 0x100fe200078e0a03 */
[C---:B------:R-:W-:Y:S01]  /*3580*/  ISETP.GT.U32.AND P5, PT, R3.reuse, R80, PT ;  /* 0x000000500300720c */ /* 0x040fe20003fa4070 */
[C---:B------:R-:W-:Y:S01]  /*3590*/  IMAD R218, R202.reuse, 0x2, R216 ;  /* 0x00000002cada7824 */ /* 0x040fe200078e02d8 */
[----:B------:R-:W-:Y:S01]  /*35a0*/  STL [R1+0x390], R216 ;  /* 0x000390d801007387 */ /* 0x000fe20000100800 */
[----:B------:R-:W-:Y:S01]  /*35b0*/  @!P4 IMAD.MOV R72, RZ, RZ, -R72 ;  /* 0x000000ffff48c224 */ /* 0x000fe200078e0a48 */
[C---:B------:R-:W-:Y:S01]  /*35c0*/  ISETP.GT.U32.AND P4, PT, R3.reuse, R82, PT ;  /* 0x000000520300720c */ /* 0x040fe20003f84070 */
[----:B------:R-:W-:Y:S01]  /*35d0*/  IMAD R220, R202, 0x2, R218 ;  /* 0x00000002cadc7824 */ /* 0x000fe200078e02da */
[----:B------:R-:W-:Y:S01]  /*35e0*/  STL [R1+0x490], R218 ;  /* 0x000490da01007387 */ /* 0x000fe20000100800 */
[----:B------:R-:W-:Y:S01]  /*35f0*/  @!P6 IMAD.MOV R70, RZ, RZ, -R70 ;  /* 0x000000ffff46e224 */ /* 0x000fe200078e0a46 */
[----:B------:R-:W-:Y:S01]  /*3600*/  ISETP.GT.U32.AND P6, PT, R3, R84, PT ;  /* 0x000000540300720c */ /* 0x000fe20003fc4070 */
[--C-:B------:R-:W-:Y:S01]  /*3610*/  @!P1 IMAD.IADD R46, R46, 0x1, -R3.reuse ;  /* 0x000000012e2e9824 */ /* 0x100fe200078e0a03 */
[----:B------:R-:W-:Y:S01]  /*3620*/  STL [R1+0x28c], R220 ;  /* 0x00028cdc01007387 */ /* 0x000fe20000100800 */
[----:B------:R-:W-:Y:S01]  /*3630*/  @!P3 IMAD.IADD R86, R86, 0x1, -R3 ;  /* 0x000000015656b824 */ /* 0x000fe200078e0a03 */
[----:B------:R-:W-:Y:S01]  /*3640*/  ISETP.GE.AND P3, PT, R63, RZ, PT ;  /* 0x000000ff3f00720c */ /* 0x000fe20003f66270 */
[----:B------:R-:W-:Y:S01]  /*3650*/  IMAD.MOV R51, RZ, RZ, -R51 ;  /* 0x000000ffff337224 */ /* 0x000fe200078e0a33 */
[C---:B------:R-:W-:Y:S01]  /*3660*/  ISETP.GT.U32.AND P1, PT, R3.reuse, R46, PT ;  /* 0x0000002e0300720c */ /* 0x040fe20003f24070 */
[----:B------:R-:W-:Y:S01]  /*3670*/  IMAD R222, R202, 0x2, R220 ;  /* 0x00000002cade7824 */ /* 0x000fe200078e02dc */
[C---:B------:R-:W-:Y:S01]  /*3680*/  LOP3.LUT R215, R2.reuse, 0x2, RZ, 0xfc, !PT ;  /* 0x0000000202d77812 */ /* 0x040fe200078efcff */
[C---:B------:R-:W-:Y:S01]  /*3690*/  IMAD R88, R3.reuse, R55, R88 ;  /* 0x0000003703587224 */ /* 0x040fe200078e0258 */
[----:B------:R-:W-:Y:S01]  /*36a0*/  LOP3.LUT R158, R2, 0x24, RZ, 0xfc, !PT ;  /* 0x00000024029e7812 */ /* 0x000fe200078efcff */
[C---:B------:R-:W-:Y:S01]  /*36b0*/  IMAD R92, R3.reuse, R51, R92 ;  /* 0x00000033035c7224 */ /* 0x040fe200078e025c */
[----:B------:R-:W-:Y:S01]  /*36c0*/  STL [R1+0x288], R222 ;  /* 0x000288de01007387 */ /* 0x000fe20000100800 */
[----:B------:R-:W-:Y:S01]  /*36d0*/  IMAD R224, R202, 0x2, R222 ;  /* 0x00000002cae07824 */ /* 0x000fe200078e02de */
[----:B------:R-:W-:Y:S01]  /*36e0*/  LOP3.LUT R154, R2, 0x60, RZ, 0xfc, !PT ;  /* 0x00000060029a7812 */ /* 0x000fe200078efcff */
[----:B------:R-:W-:Y:S01]  /*36f0*/  @!P2 IMAD.MOV R76, RZ, RZ, -R76 ;  /* 0x000000ffff4ca224 */ /* 0x000fe200078e0a4c */
[C---:B------:R-:W-:Y:S01]  /*3700*/  ISETP.GT.U32.AND P2, PT, R3.reuse, R88, PT ;  /* 0x000000580300720c */ /* 0x040fe20003f44070 */
[--C-:B------:R-:W-:Y:S01]  /*3710*/  @!P5 IMAD.IADD R80, R80, 0x1, -R3.reuse ;  /* 0x000000015050d824 */ /* 0x100fe200078e0a03 */
[C---:B------:R-:W-:Y:S01]  /*3720*/  ISETP.GT.U32.AND P5, PT, R3.reuse, R92, PT ;  /* 0x0000005c0300720c */ /* 0x040fe20003fa4070 */
[----:B------:R-:W-:Y:S01]  /*3730*/  IMAD R226, R202, 0x2, R224 ;  /* 0x00000002cae27824 */ /* 0x000fe200078e02e0 */
[----:B------:R-:W-:Y:S01]  /*3740*/  STL [R1+0x284], R224 ;  /* 0x000284e001007387 */ /* 0x000fe20000100800 */
[--C-:B------:R-:W-:Y:S01]  /*3750*/  @!P4 IMAD.IADD R82, R82, 0x1, -R3.reuse ;  /* 0x000000015252c824 */ /* 0x100fe200078e0a03 */
[----:B------:R-:W-:Y:S01]  /*3760*/  ISETP.GT.U32.AND P4, PT, R3, R94, PT ;  /* 0x0000005e0300720c */ /* 0x000fe20003f84070 */
[----:B------:R-:W-:Y:S01]  /*3770*/  IMAD R228, R202, 0x2, R226 ;  /* 0x00000002cae47824 */ /* 0x000fe200078e02e2 */
[----:B------:R-:W-:Y:S01]  /*3780*/  STL [R1+0x280], R226 ;  /* 0x000280e201007387 */ /* 0x000fe20000100800 */
[--C-:B------:R-:W-:Y:S01]  /*3790*/  @!P6 IMAD.IADD R84, R84, 0x1, -R3.reuse ;  /* 0x000000015454e824 */ /* 0x100fe200078e0a03 */
[----:B------:R-:W-:Y:S01]  /*37a0*/  ISETP.GE.AND P6, PT, R57, RZ, PT ;  /* 0x000000ff3900720c */ /* 0x000fe20003fc6270 */
[----:B------:R-:W-:Y:S01]  /*37b0*/  @!P3 IMAD.MOV R86, RZ, RZ, -R86 ;  /* 0x000000ffff56b224 */ /* 0x000fe200078e0a56 */
[----:B------:R-:W-:Y:S01]  /*37c0*/  ISETP.GE.AND P3, PT, R0, RZ, PT ;  /* 0x000000ff0000720c */ /* 0x000fe20003f66270 */
[----:B------:R-:W-:Y:S01]  /*37d0*/  IMAD R231, R202, 0x2, R228 ;  /* 0x00000002cae77824 */ /* 0x000fe200078e02e4 */
[----:B------:R-:W-:Y:S01]  /*37e0*/  STL [R1+0x27c], R228 ;  /* 0x00027ce401007387 */ /* 0x000fe20000100800 */
[--C-:B------:R-:W-:Y:S01]  /*37f0*/  @!P1 IMAD.IADD R46, R46, 0x1, -R3.reuse ;  /* 0x000000012e2e9824 */ /* 0x100fe200078e0a03 */
[----:B------:R-:W-:Y:S01]  /*3800*/  ISETP.NE.AND P1, PT, R47, RZ, PT ;  /* 0x000000ff2f00720c */ /* 0x000fe20003f25270 */
[----:B----4-:R-:W-:Y:S01]  /*3810*/  IMAD R7, R7, UR5, RZ ;  /* 0x0000000507077c24 */ /* 0x010fe2000f8e02ff */
[----:B------:R-:W-:Y:S01]  /*3820*/  LOP3.LUT R47, RZ, R47, RZ, 0x33, !PT ;  /* 0x0000002fff2f7212 */ /* 0x000fe200078e33ff */
[----:B------:R-:W-:Y:S01]  /*3830*/  @!P2 IMAD.IADD R88, R88, 0x1, -R3 ;  /* 0x000000015858a824 */ /* 0x000fe200078e0a03 */
[----:B------:R-:W1:Y:S01]  /*3840*/  LDCU UR5, c[0x0][0x3b0] ;  /* 0x00007600ff0577ac */ /* 0x000e620008000800 */
[----:B------:R-:W-:Y:S01]  /*3850*/  IMAD R99, R202, 0x2, R231 ;  /* 0x00000002ca637824 */ /* 0x000fe200078e02e7 */
[----:B------:R-:W-:Y:S01]  /*3860*/  SEL R87, R47, R29, !P1 ;  /* 0x0000001d2f577207 */ /* 0x000fe20004800000 */
[--C-:B------:R-:W-:Y:S01]  /*3870*/  @!P5 IMAD.IADD R92, R92, 0x1, -R3.reuse ;  /* 0x000000015c5cd824 */ /* 0x100fe200078e0a03 */
[----:B------:R-:W-:Y:S01]  /*3880*/  ISETP.GT.U32.AND P5, PT, R3, R88, PT ;  /* 0x000000580300720c */ /* 0x000fe20003fa4070 */
[----:B------:R-:W-:Y:S01]  /*3890*/  @!P4 IMAD.IADD R94, R94, 0x1, -R3 ;  /* 0x000000015e5ec824 */ /* 0x000fe200078e0a03 */
[----:B------:R-:W-:Y:S01]  /*38a0*/  SEL R89, R47, R31, !P1 ;  /* 0x0000001f2f597207 */ /* 0x000fe20004800000 */
[----:B------:R-:W-:Y:S01]  /*38b0*/  @!P0 IMAD.MOV R80, RZ, RZ, -R80 ;  /* 0x000000ffff508224 */ /* 0x000fe200078e0a50 */
[C---:B------:R-:W-:Y:S01]  /*38c0*/  ISETP.GT.U32.AND P0, PT, R3.reuse, R90, PT ;  /* 0x0000005a0300720c */ /* 0x040fe20003f04070 */
[C---:B------:R-:W-:Y:S01]  /*38d0*/  IMAD R29, R202.reuse, 0x2, R99 ;  /* 0x00000002ca1d7824 */ /* 0x040fe200078e0263 */
[C---:B------:R-:W-:Y:S01]  /*38e0*/  ISETP.GT.U32.AND P4, PT, R3.reuse, R92, PT ;  /* 0x0000005c0300720c */ /* 0x040fe20003f84070 */
[----:B------:R-:W-:Y:S01]  /*38f0*/  @!P6 IMAD.MOV R82, RZ, RZ, -R82 ;  /* 0x000000ffff52e224 */ /* 0x000fe200078e0a52 */
[----:B------:R-:W-:Y:S01]  /*3900*/  ISETP.GT.U32.AND P6, PT, R3, R94, PT ;  /* 0x0000005e0300720c */ /* 0x000fe20003fc4070 */
[----:B------:R-:W-:Y:S01]  /*3910*/  @!P3 IMAD.MOV R46, RZ, RZ, -R46 ;  /* 0x000000ffff2eb224 */ /* 0x000fe200078e0a2e */
[C---:B------:R-:W-:Y:S01]  /*3920*/  SEL R91, R47.reuse, R33, !P1 ;  /* 0x000000212f5b7207 */ /* 0x040fe20004800000 */
[----:B------:R-:W-:Y:S01]  /*3930*/  IMAD R31, R202, 0x2, R29 ;  /* 0x00000002ca1f7824 */ /* 0x000fe200078e021d */
[C---:B------:R-:W-:Y:S01]  /*3940*/  SEL R49, R47.reuse, R6, !P1 ;  /* 0x000000062f317207 */ /* 0x040fe20004800000 */
[----:B------:R-:W-:Y:S01]  /*3950*/  @!P5 IMAD.IADD R88, R88, 0x1, -R3 ;  /* 0x000000015858d824 */ /* 0x000fe200078e0a03 */
[C---:B------:R-:W-:Y:S01]  /*3960*/  SEL R46, R47.reuse, R46, !P1 ;  /* 0x0000002e2f2e7207 */ /* 0x040fe20004800000 */
[----:B------:R-:W-:Y:S01]  /*3970*/  IMAD R33, R202, 0x2, R31 ;  /* 0x00000002ca217824 */ /* 0x000fe200078e021f */
[C---:B------:R-:W-:Y:S01]  /*3980*/  SEL R51, R47.reuse, R9, !P1 ;  /* 0x000000092f337207 */ /* 0x040fe20004800000 */
[----:B------:R-:W-:Y:S01]  /*3990*/  @!P0 IMAD.IADD R90, R90, 0x1, -R3 ;  /* 0x000000015a5a8824 */ /* 0x000fe200078e0a03 */
[C---:B------:R-:W-:Y:S01]  /*39a0*/  SEL R53, R47.reuse, R10, !P1 ;  /* 0x0000000a2f357207 */ /* 0x040fe20004800000 */
[----:B-1----:R-:W-:Y:S01]  /*39b0*/  IMAD R235, R46, UR5, RZ ;  /* 0x000000052eeb7c24 */ /* 0x002fe2000f8e02ff */
[C---:B------:R-:W-:Y:S01]  /*39c0*/  SEL R93, R47.reuse, R35, !P1 ;  /* 0x000000232f5d7207 */ /* 0x040fe20004800000 */
[----:B------:R-:W-:Y:S01]  /*39d0*/  IMAD R35, R202, 0x2, R33 ;  /* 0x00000002ca237824 */ /* 0x000fe200078e0221 */
[----:B------:R-:W-:Y:S01]  /*39e0*/  SEL R55, R47, R11, !P1 ;  /* 0x0000000b2f377207 */ /* 0x000fe20004800000 */
[----:B------:R-:W-:Y:S01]  /*39f0*/  IMAD R234, R49, UR5, RZ ;  /* 0x0000000531ea7c24 */ /* 0x000fe2000f8e02ff */
[----:B------:R-:W-:Y:S01]  /*3a00*/  ISETP.GE.AND P2, PT, R59, RZ, PT ;  /* 0x000000ff3b00720c */ /* 0x000fe20003f46270 */
[----:B------:R-:W-:Y:S01]  /*3a10*/  IMAD R233, R51, UR5, RZ ;  /* 0x0000000533e97c24 */ /* 0x000fe2000f8e02ff */
[----:B------:R-:W-:Y:S01]  /*3a20*/  SEL R57, R47, R12, !P1 ;  /* 0x0000000c2f397207 */ /* 0x000fe20004800000 */
[--C-:B------:R-:W-:Y:S01]  /*3a30*/  @!P4 IMAD.IADD R92, R92, 0x1, -R3.reuse ;  /* 0x000000015c5cc824 */ /* 0x100fe200078e0a03 */
[----:B------:R-:W-:Y:S01]  /*3a40*/  ISETP.GE.AND P5, PT, R61, RZ, PT ;  /* 0x000000ff3d00720c */ /* 0x000fe20003fa6270 */
[----:B------:R-:W-:Y:S01]  /*3a50*/  STL [R1+0x278], R231 ;  /* 0x000278e701007387 */ /* 0x000fe20000100800 */
[----:B------:R-:W-:Y:S01]  /*3a60*/  SEL R59, R47, R13, !P1 ;  /* 0x0000000d2f3b7207 */ /* 0x000fe20004800000 */
[----:B------:R-:W-:Y:S01]  /*3a70*/  IMAD R232, R53, UR5, RZ ;  /* 0x0000000535e87c24 */ /* 0x000fe2000f8e02ff */
[----:B------:R-:W-:Y:S01]  /*3a80*/  ISETP.GE.AND P0, PT, R65, RZ, PT ;  /* 0x000000ff4100720c */ /* 0x000fe20003f06270 */
[----:B------:R-:W-:Y:S01]  /*3a90*/  @!P6 IMAD.IADD R94, R94, 0x1, -R3 ;  /* 0x000000015e5ee824 */ /* 0x000fe200078e0a03 */
[C---:B------:R-:W-:Y:S01]  /*3aa0*/  SEL R61, R47.reuse, R14, !P1 ;  /* 0x0000000e2f3d7207 */ /* 0x040fe20004800000 */
[----:B------:R1:W-:Y:S01]  /*3ab0*/  STL [R1+0x274], R99 ;  /* 0x0002746301007387 */ /* 0x0003e20000100800 */
[C---:B------:R-:W-:Y:S01]  /*3ac0*/  SEL R95, R47.reuse, R37, !P1 ;  /* 0x000000252f5f7207 */ /* 0x040fe20004800000 */
[C---:B------:R-:W-:Y:S01]  /*3ad0*/  IMAD R37, R202.reuse, 0x2, R35 ;  /* 0x00000002ca257824 */ /* 0x040fe200078e0223 */
[----:B------:R-:W-:Y:S01]  /*3ae0*/  SEL R63, R47, R15, !P1 ;  /* 0x0000000f2f3f7207 */ /* 0x000fe20004800000 */
[----:B------:R-:W-:Y:S01]  /*3af0*/  IMAD R55, R55, UR5, RZ ;  /* 0x0000000537377c24 */ /* 0x000fe2000f8e02ff */
[----:B------:R-:W-:Y:S01]  /*3b00*/  ISETP.GE.AND P4, PT, R67, RZ, PT ;  /* 0x000000ff4300720c */ /* 0x000fe20003f86270 */
[----:B------:R-:W-:Y:S01]  /*3b10*/  STL [R1+0x38c], R235 ;  /* 0x00038ceb01007387 */ /* 0x000fe20000100800 */
[----:B------:R-:W-:Y:S01]  /*3b20*/  SEL R65, R47, R16, !P1 ;  /* 0x000000102f417207 */ /* 0x000fe20004800000 */
[----:B------:R-:W-:Y:S01]  /*3b30*/  IMAD R57, R57, UR5, RZ ;  /* 0x0000000539397c24 */ /* 0x000fe2000f8e02ff */
[----:B------:R-:W-:Y:S01]  /*3b40*/  ISETP.GE.AND P6, PT, R69, RZ, PT ;  /* 0x000000ff4500720c */ /* 0x000fe20003fc6270 */
[----:B------:R-:W-:Y:S01]  /*3b50*/  STL [R1+0x388], R234 ;  /* 0x000388ea01007387 */ /* 0x000fe20000100800 */
[----:B------:R-:W-:Y:S01]  /*3b60*/  SEL R67, R47, R17, !P1 ;  /* 0x000000112f437207 */ /* 0x000fe20004800000 */
[----:B------:R-:W-:Y:S01]  /*3b70*/  IMAD R59, R59, UR5, RZ ;  /* 0x000000053b3b7c24 */ /* 0x000fe2000f8e02ff */
[C---:B------:R-:W-:Y:S01]  /*3b80*/  SEL R69, R47.reuse, R18, !P1 ;  /* 0x000000122f457207 */ /* 0x040fe20004800000 */
[----:B------:R-:W-:Y:S01]  /*3b90*/  STL [R1+0x384], R233 ;  /* 0x000384e901007387 */ /* 0x000fe20000100800 */
[C---:B------:R-:W-:Y:S01]  /*3ba0*/  SEL R96, R47.reuse, R39, !P1 ;  /* 0x000000272f607207 */ /* 0x040fe20004800000 */
[----:B------:R-:W-:Y:S01]  /*3bb0*/  IMAD R39, R202, 0x2, R37 ;  /* 0x00000002ca277824 */ /* 0x000fe200078e0225 */
[----:B------:R-:W-:Y:S01]  /*3bc0*/  SEL R71, R47, R19, !P1 ;  /* 0x000000132f477207 */ /* 0x000fe20004800000 */
[----:B------:R-:W-:Y:S01]  /*3bd0*/  IMAD R61, R61, UR5, RZ ;  /* 0x000000053d3d7c24 */ /* 0x000fe2000f8e02ff */
[----:B------:R-:W-:Y:S01]  /*3be0*/  SEL R73, R47, R20, !P1 ;  /* 0x000000142f497207 */ /* 0x000fe20004800000 */
[----:B------:R-:W-:Y:S01]  /*3bf0*/  STL [R1+0x380], R232 ;  /* 0x000380e801007387 */ /* 0x000fe20000100800 */
[----:B------:R-:W-:Y:S01]  /*3c00*/  IMAD R63, R63, UR5, RZ ;  /* 0x000000053f3f7c24 */ /* 0x000fe2000f8e02ff */
[----:B------:R-:W-:Y:S01]  /*3c10*/  SEL R75, R47, R21, !P1 ;  /* 0x000000152f4b7207 */ /* 0x000fe20004800000 */
[----:B------:R-:W-:Y:S01]  /*3c20*/  IMAD R65, R65, UR5, RZ ;  /* 0x0000000541417c24 */ /* 0x000fe2000f8e02ff */
[----:B------:R-:W-:Y:S01]  /*3c30*/  STL [R1+0x37c], R55 ;  /* 0x00037c3701007387 */ /* 0x000fe20000100800 */
[----:B------:R-:W-:Y:S01]  /*3c40*/  IMAD R8, R98, R203, RZ ;  /* 0x000000cb62087224 */ /* 0x000fe200078e02ff */
[----:B------:R-:W-:Y:S01]  /*3c50*/  SEL R77, R47, R22, !P1 ;  /* 0x000000162f4d7207 */ /* 0x000fe20004800000 */
[----:B------:R-:W-:Y:S01]  /*3c60*/  IMAD R67, R67, UR5, RZ ;  /* 0x0000000543437c24 */ /* 0x000fe2000f8e02ff */
[C---:B------:R-:W-:Y:S01]  /*3c70*/  SEL R97, R47.reuse, R41, !P1 ;  /* 0x000000292f617207 */ /* 0x040fe20004800000 */
[----:B------:R-:W-:Y:S01]  /*3c80*/  STL [R1+0x378], R57 ;  /* 0x0003783901007387 */ /* 0x000fe20000100800 */
[C---:B------:R-:W-:Y:S01]  /*3c90*/  SEL R79, R47.reuse, R23, !P1 ;  /* 0x000000172f4f7207 */ /* 0x040fe20004800000 */
[----:B------:R-:W-:Y:S01]  /*3ca0*/  IMAD R41, R202, 0x2, R39 ;  /* 0x00000002ca297824 */ /* 0x000fe200078e0227 */
[----:B------:R-:W-:Y:S01]  /*3cb0*/  SEL R81, R47, R24, !P1 ;  /* 0x000000182f517207 */ /* 0x000fe20004800000 */
[----:B------:R-:W-:Y:S01]  /*3cc0*/  STL [R1+0x374], R59 ;  /* 0x0003743b01007387 */ /* 0x000fe20000100800 */
[----:B------:R-:W-:Y:S01]  /*3cd0*/  IMAD R69, R69, UR5, RZ ;  /* 0x0000000545457c24 */ /* 0x000fe2000f8e02ff */
[----:B------:R-:W-:Y:S01]  /*3ce0*/  SEL R83, R47, R25, !P1 ;  /* 0x000000192f537207 */ /* 0x000fe20004800000 */
[----:B------:R-:W-:Y:S01]  /*3cf0*/  IMAD R71, R71, UR5, RZ ;  /* 0x0000000547477c24 */ /* 0x000fe2000f8e02ff */
[----:B------:R-:W-:Y:S01]  /*3d00*/  STL [R1+0x370], R61 ;  /* 0x0003703d01007387 */ /* 0x000fe20000100800 */
[----:B------:R-:W-:Y:S01]  /*3d10*/  IMAD R73, R73, UR5, RZ ;  /* 0x0000000549497c24 */ /* 0x000fe2000f8e02ff */
[C---:B------:R-:W-:Y:S01]  /*3d20*/  SEL R26, R47.reuse, R26, !P1 ;  /* 0x0000001a2f1a7207 */ /* 0x040fe20004800000 */
[----:B------:R-:W-:Y:S01]  /*3d30*/  @!P2 IMAD.MOV R84, RZ, RZ, -R84 ;  /* 0x000000ffff54a224 */ /* 0x000fe200078e0a54 */
[----:B------:R-:W-:Y:S01]  /*3d40*/  STL [R1+0x36c], R63 ;  /* 0x00036c3f01007387 */ /* 0x000fe20000100800 */
[----:B------:R-:W-:Y:S01]  /*3d50*/  SEL R85, R47, R27, !P1 ;  /* 0x0000001b2f557207 */ /* 0x000fe20004800000 */
[----:B------:R-:W-:Y:S01]  /*3d60*/  IMAD R75, R75, UR5, RZ ;  /* 0x000000054b4b7c24 */ /* 0x000fe2000f8e02ff */
[----:B------:R-:W-:Y:S01]  /*3d70*/  LEA R100, P2, R8, UR14, 0x2 ;  /* 0x0000000e08647c11 */ /* 0x000fe2000f8410ff */
[----:B------:R-:W-:Y:S01]  /*3d80*/  STL [R1+0x368], R65 ;  /* 0x0003684101007387 */ /* 0x000fe20000100800 */
[----:B------:R-:W-:Y:S01]  /*3d90*/  @!P0 IMAD.MOV R90, RZ, RZ, -R90 ;  /* 0x000000ffff5a8224 */ /* 0x000fe200078e0a5a */
[----:B------:R-:W-:Y:S01]  /*3da0*/  SEL R28, R47, R28, !P1 ;  /* 0x0000001c2f1c7207 */ /* 0x000fe20004800000 */
[C---:B------:R-:W-:Y:S01]  /*3db0*/  IMAD R27, R202.reuse, 0x2, R41 ;  /* 0x00000002ca1b7824 */ /* 0x040fe200078e0229 */
[----:B------:R-:W-:Y:S01]  /*3dc0*/  STL [R1+0x364], R67 ;  /* 0x0003644301007387 */ /* 0x000fe20000100800 */
[----:B------:R-:W-:Y:S01]  /*3dd0*/  IMAD R77, R77, UR5, RZ ;  /* 0x000000054d4d7c24 */ /* 0x000fe2000f8e02ff */
[----:B------:R-:W-:Y:S01]  /*3de0*/  LEA R230, P0, R7, UR12, 0x2 ;  /* 0x0000000c07e67c11 */ /* 0x000fe2000f8010ff */
[----:B------:R-:W-:Y:S01]  /*3df0*/  IMAD R79, R79, UR5, RZ ;  /* 0x000000054f4f7c24 */ /* 0x000fe2000f8e02ff */
[----:B------:R-:W-:Y:S01]  /*3e00*/  STL [R1+0x360], R69 ;  /* 0x0003604501007387 */ /* 0x000fe20000100800 */
[----:B------:R-:W-:Y:S01]  /*3e10*/  IMAD R81, R81, UR5, RZ ;  /* 0x0000000551517c24 */ /* 0x000fe2000f8e02ff */
[----:B------:R-:W-:Y:S01]  /*3e20*/  SEL R10, R47, R5, !P1 ;  /* 0x000000052f0a7207 */ /* 0x000fe20004800000 */
[----:B------:R-:W-:Y:S01]  /*3e30*/  IMAD R83, R83, UR5, RZ ;  /* 0x0000000553537c24 */ /* 0x000fe2000f8e02ff */
[----:B------:R-:W-:Y:S01]  /*3e40*/  STL [R1+0x35c], R71 ;  /* 0x00035c4701007387 */ /* 0x000fe20000100800 */
[C---:B------:R-:W-:Y:S01]  /*3e50*/  SEL R30, R47.reuse, R30, !P1 ;  /* 0x0000001e2f1e7207 */ /* 0x040fe20004800000 */
[----:B------:R-:W-:Y:S01]  /*3e60*/  IMAD R25, R202, 0x2, R27 ;  /* 0x00000002ca197824 */ /* 0x000fe200078e021b */
[----:B------:R-:W-:Y:S01]  /*3e70*/  LEA.HI.X.SX32 R5, R8, UR15, 0x2, P2 ;  /* 0x0000000f08057c11 */ /* 0x000fe200090f16ff */
[----:B------:R-:W-:Y:S01]  /*3e80*/  STL [R1+0x358], R73 ;  /* 0x0003584901007387 */ /* 0x000fe20000100800 */
[----:B------:R-:W-:Y:S01]  /*3e90*/  IMAD R26, R26, UR5, RZ ;  /* 0x000000051a1a7c24 */ /* 0x000fe2000f8e02ff */
[----:B------:R-:W-:Y:S01]  /*3ea0*/  SEL R32, R47, R32, !P1 ;  /* 0x000000202f207207 */ /* 0x000fe20004800000 */
[----:B------:R-:W-:Y:S01]  /*3eb0*/  IMAD R85, R85, UR5, RZ ;  /* 0x0000000555557c24 */ /* 0x000fe2000f8e02ff */
[----:B------:R-:W-:Y:S01]  /*3ec0*/  STL [R1+0x354], R75 ;  /* 0x0003544b01007387 */ /* 0x000fe20000100800 */
[----:B------:R-:W-:Y:S01]  /*3ed0*/  LEA.HI.X.SX32 R6, R7, UR13, 0x2, P0 ;  /* 0x0000000d07067c11 */ /* 0x000fe200080f16ff */
[----:B------:R-:W2:Y:S01]  /*3ee0*/  LDC R3, c[0x0][0x3a0] ;  /* 0x0000e800ff037b82 */ /* 0x000ea20000000800 */
[----:B------:R-:W-:Y:S01]  /*3ef0*/  LEA R136, P2, R29, R230, 0x2 ;  /* 0x000000e61d887211 */ /* 0x000fe200078410ff */
[----:B------:R-:W-:Y:S01]  /*3f00*/  STL [R1+0x350], R77 ;  /* 0x0003504d01007387 */ /* 0x000fe20000100800 */
[----:B------:R-:W-:Y:S01]  /*3f10*/  IMAD R28, R28, UR5, RZ ;  /* 0x000000051c1c7c24 */ /* 0x000fe2000f8e02ff */
[----:B------:R-:W-:Y:S01]  /*3f20*/  SEL R34, R47, R34, !P1 ;  /* 0x000000222f227207 */ /* 0x000fe20004800000 */
[----:B------:R-:W-:Y:S01]  /*3f30*/  IMAD R87, R87, UR5, RZ ;  /* 0x0000000557577c24 */ /* 0x000fe2000f8e02ff */
[----:B------:R-:W-:Y:S01]  /*3f40*/  STL [R1+0x34c], R79 ;  /* 0x00034c4f01007387 */ /* 0x000fe20000100800 */
[----:B------:R-:W-:Y:S01]  /*3f50*/  IMAD R23, R202, 0x2, R25 ;  /* 0x00000002ca177824 */ /* 0x000fe200078e0219 */
[----:B------:R-:W-:Y:S01]  /*3f60*/  SEL R36, R47, R36, !P1 ;  /* 0x000000242f247207 */ /* 0x000fe20004800000 */
[----:B------:R-:W-:Y:S01]  /*3f70*/  IMAD R89, R89, UR5, RZ ;  /* 0x0000000559597c24 */ /* 0x000fe2000f8e02ff */
[----:B------:R-:W-:Y:S01]  /*3f80*/  STL [R1+0x348], R81 ;  /* 0x0003485101007387 */ /* 0x000fe20000100800 */
[----:B------:R-:W-:Y:S01]  /*3f90*/  @!P5 IMAD.MOV R88, RZ, RZ, -R88 ;  /* 0x000000ffff58d224 */ /* 0x000fe200078e0a58 */
[----:B------:R-:W-:Y:S01]  /*3fa0*/  LEA.HI.X.SX32 R137, R29, R6, 0x2, P2 ;  /* 0x000000061d897211 */ /* 0x000fe200010f16ff */
[----:B------:R-:W-:Y:S01]  /*3fb0*/  IMAD R30, R30, UR5, RZ ;  /* 0x000000051e1e7c24 */ /* 0x000fe2000f8e02ff */
[----:B------:R-:W-:Y:S01]  /*3fc0*/  STL [R1+0x344], R83 ;  /* 0x0003445301007387 */ /* 0x000fe20000100800 */
[----:B------:R-:W-:Y:S01]  /*3fd0*/  IMAD R32, R32, UR5, RZ ;  /* 0x0000000520207c24 */ /* 0x000fe2000f8e02ff */
[-C--:B------:R-:W-:Y:S01]  /*3fe0*/  LEA R134, P5, R31, R230.reuse, 0x2 ;  /* 0x000000e61f867211 */ /* 0x080fe200078a10ff */
[----:B------:R-:W-:Y:S01]  /*3ff0*/  IMAD R91, R91, UR5, RZ ;  /* 0x000000055b5b7c24 */ /* 0x000fe2000f8e02ff */
[----:B------:R-:W-:Y:S01]  /*4000*/  STL [R1+0x340], R26 ;  /* 0x0003401a01007387 */ /* 0x000fe20000100800 */
[----:B------:R-:W-:Y:S01]  /*4010*/  LEA R132, P2, R33, R230, 0x2 ;  /* 0x000000e621847211 */ /* 0x000fe200078410ff */
[----:B------:R-:W-:Y:S01]  /*4020*/  @!P4 IMAD.MOV R92, RZ, RZ, -R92 ;  /* 0x000000ffff5cc224 */ /* 0x000fe200078e0a5c */
[C---:B------:R-:W-:Y:S01]  /*4030*/  SEL R38, R47.reuse, R38, !P1 ;  /* 0x000000262f267207 */ /* 0x040fe20004800000 */
[----:B------:R-:W-:Y:S01]  /*4040*/  STL [R1+0x33c], R85 ;  /* 0x00033c5501007387 */ /* 0x000fe20000100800 */
[----:B------:R-:W-:Y:S01]  /*4050*/  @!P6 IMAD.MOV R94, RZ, RZ, -R94 ;  /* 0x000000ffff5ee224 */ /* 0x000fe200078e0a5e */
[----:B------:R-:W-:Y:S01]  /*4060*/  SEL R40, R47, R40, !P1 ;  /* 0x000000282f287207 */ /* 0x000fe20004800000 */
[----:B------:R-:W-:Y:S01]  /*4070*/  IMAD R21, R202, 0x2, R23 ;  /* 0x00000002ca157824 */ /* 0x000fe200078e0217 */
[----:B------:R-:W-:Y:S01]  /*4080*/  STL [R1+0x338], R28 ;  /* 0x0003381c01007387 */ /* 0x000fe20000100800 */
[----:B------:R-:W-:Y:S01]  /*4090*/  IMAD R93, R93, UR5, RZ ;  /* 0x000000055d5d7c24 */ /* 0x000fe2000f8e02ff */
[-C--:B------:R-:W-:Y:S01]  /*40a0*/  LEA.HI.X.SX32 R135, R31, R6.reuse, 0x2, P5 ;  /* 0x000000061f877211 */ /* 0x080fe200028f16ff */
[----:B------:R-:W-:Y:S01]  /*40b0*/  IMAD R53, R34, UR5, RZ ;  /* 0x0000000522357c24 */ /* 0x000fe2000f8e02ff */
[----:B------:R-:W-:Y:S01]  /*40c0*/  STL [R1+0x334], R87 ;  /* 0x0003345701007387 */ /* 0x000fe20000100800 */
[----:B------:R-:W-:Y:S01]  /*40d0*/  IMAD R49, R36, UR5, RZ ;  /* 0x0000000524317c24 */ /* 0x000fe2000f8e02ff */
[----:B------:R-:W-:Y:S01]  /*40e0*/  LEA.HI.X.SX32 R133, R33, R6, 0x2, P2 ;  /* 0x0000000621857211 */ /* 0x000fe200010f16ff */
[----:B------:R-:W-:Y:S01]  /*40f0*/  IMAD R95, R95, UR5, RZ ;  /* 0x000000055f5f7c24 */ /* 0x000fe2000f8e02ff */
[----:B------:R-:W-:Y:S01]  /*4100*/  STL [R1+0x330], R89 ;  /* 0x0003305901007387 */ /* 0x000fe20000100800 */
[----:B------:R-:W-:Y:S01]  /*4110*/  SEL R42, R47, R42, !P1 ;  /* 0x0000002a2f2a7207 */ /* 0x000fe20004800000 */
[----:B------:R-:W-:Y:S01]  /*4120*/  IMAD R19, R202, 0x2, R21 ;  /* 0x00000002ca137824 */ /* 0x000fe200078e0215 */
[-C--:B------:R-:W-:Y:S01]  /*4130*/  LEA R130, P5, R35, R230.reuse, 0x2 ;  /* 0x000000e623827211 */ /* 0x080fe200078a10ff */
[----:B------:R-:W-:Y:S01]  /*4140*/  STL [R1+0x32c], R30 ;  /* 0x00032c1e01007387 */ /* 0x000fe20000100800 */
[----:B------:R-:W-:Y:S01]  /*4150*/  LEA R128, P2, R37, R230, 0x2 ;  /* 0x000000e625807211 */ /* 0x000fe200078410ff */
[----:B------:R-:W-:Y:S01]  /*4160*/  IMAD R46, R38, UR5, RZ ;  /* 0x00000005262e7c24 */ /* 0x000fe2000f8e02ff */
[C---:B------:R-:W-:Y:S01]  /*4170*/  SEL R43, R47.reuse, R43, !P1 ;  /* 0x0000002b2f2b7207 */ /* 0x040fe20004800000 */
[----:B------:R-:W-:Y:S01]  /*4180*/  STL [R1+0x328], R32 ;  /* 0x0003282001007387 */ /* 0x000fe20000100800 */
[C---:B------:R-:W-:Y:S01]  /*4190*/  SEL R44, R47.reuse, R44, !P1 ;  /* 0x0000002c2f2c7207 */ /* 0x040fe20004800000 */
[----:B------:R-:W-:Y:S01]  /*41a0*/  IMAD R96, R96, UR5, RZ ;  /* 0x0000000560607c24 */ /* 0x000fe2000f8e02ff */
[C---:B------:R-:W-:Y:S01]  /*41b0*/  SEL R45, R47.reuse, R45, !P1 ;  /* 0x0000002d2f2d7207 */ /* 0x040fe20004800000 */
[----:B------:R-:W-:Y:S01]  /*41c0*/  STL [R1+0x324], R91 ;  /* 0x0003245b01007387 */ /* 0x000fe20000100800 */
[----:B------:R-:W-:Y:S01]  /*41d0*/  SEL R48, R47, R48, !P1 ;  /* 0x000000302f307207 */ /* 0x000fe20004800000 */
[----:B------:R-:W-:Y:S01]  /*41e0*/  IMAD R97, R97, UR5, RZ ;  /* 0x0000000561617c24 */ /* 0x000fe2000f8e02ff */
[C---:B------:R-:W-:Y:S01]  /*41f0*/  SEL R50, R47.reuse, R50, !P1 ;  /* 0x000000322f327207 */ /* 0x040fe20004800000 */
[----:B------:R-:W-:Y:S01]  /*4200*/  STL [R1+0x320], R93 ;  /* 0x0003205d01007387 */ /* 0x000fe20000100800 */
[C---:B------:R-:W-:Y:S01]  /*4210*/  SEL R52, R47.reuse, R52, !P1 ;  /* 0x000000342f347207 */ /* 0x040fe20004800000 */
[----:B------:R-:W-:Y:S01]  /*4220*/  IMAD R17, R202, 0x2, R19 ;  /* 0x00000002ca117824 */ /* 0x000fe200078e0213 */
        /* <DEDUP_REMOVED lines=21> */
[----:B------:R-:W-:Y:S01]  /*4380*/  IMAD R225, R48, UR5, RZ ;  /* 0x0000000530e17c24 */ /* 0x000fe2000f8e02ff */
[C---:B------:R-:W-:Y:S01]  /*4390*/  SEL R76, R47.reuse, R76, !P1 ;  /* 0x0000004c2f4c7207 */ /* 0x040fe20004800000 */
[----:B------:R-:W-:Y:S01]  /*43a0*/  IMAD R223, R50, UR5, RZ ;  /* 0x0000000532df7c24 */ /* 0x000fe2000f8e02ff */
[C---:B------:R-:W-:Y:S01]  /*43b0*/  SEL R78, R47.reuse, R78, !P1 ;  /* 0x0000004e2f4e7207 */ /* 0x040fe20004800000 */
[----:B------:R-:W-:Y:S01]  /*43c0*/  IMAD R221, R52, UR5, RZ ;  /* 0x0000000534dd7c24 */ /* 0x000fe2000f8e02ff */
[C---:B------:R-:W-:Y:S01]  /*43d0*/  SEL R80, R47.reuse, R80, !P1 ;  /* 0x000000502f507207 */ /* 0x040fe20004800000 */
[----:B------:R-:W-:Y:S01]  /*43e0*/  IMAD R219, R54, UR5, RZ ;  /* 0x0000000536db7c24 */ /* 0x000fe2000f8e02ff */
[C---:B------:R-:W-:Y:S01]  /*43f0*/  SEL R82, R47.reuse, R82, !P1 ;  /* 0x000000522f527207 */ /* 0x040fe20004800000 */
[----:B------:R-:W-:Y:S01]  /*4400*/  IMAD R13, R202, 0x2, R15 ;  /* 0x00000002ca0d7824 */ /* 0x000fe200078e020f */
[C---:B------:R-:W-:Y:S01]  /*4410*/  SEL R24, R47.reuse, R84, !P1 ;  /* 0x000000542f187207 */ /* 0x040fe20004800000 */
[----:B------:R-:W-:Y:S01]  /*4420*/  IMAD R217, R56, UR5, RZ ;  /* 0x0000000538d97c24 */ /* 0x000fe2000f8e02ff */
[C---:B------:R-:W-:Y:S01]  /*4430*/  SEL R20, R47.reuse, R86, !P1 ;  /* 0x000000562f147207 */ /* 0x040fe20004800000 */
[----:B------:R-:W-:Y:S01]  /*4440*/  IMAD R198, R58, UR5, RZ ;  /* 0x000000053ac67c24 */ /* 0x000fe2000f8e02ff */
[----:B------:R-:W-:Y:S01]  /*4450*/  SEL R18, R47, R88, !P1 ;  /* 0x000000582f127207 */ /* 0x000fe20004800000 */
[----:B--2---:R-:W-:Y:S01]  /*4460*/  VIADD R142, R3, 0xffffff80 ;  /* 0xffffff80038e7836 */ /* 0x004fe20000000000 */
[C---:B------:R-:W-:Y:S01]  /*4470*/  SEL R16, R47.reuse, R90, !P1 ;  /* 0x0000005a2f107207 */ /* 0x040fe20004800000 */
[----:B------:R-:W-:Y:S01]  /*4480*/  IMAD R145, R60, UR5, RZ ;  /* 0x000000053c917c24 */ /* 0x000fe2000f8e02ff */
[C---:B------:R-:W-:Y:S01]  /*4490*/  SEL R14, R47.reuse, R92, !P1 ;  /* 0x0000005c2f0e7207 */ /* 0x040fe20004800000 */
[----:B------:R-:W-:Y:S01]  /*44a0*/  IMAD R140, R62, UR5, RZ ;  /* 0x000000053e8c7c24 */ /* 0x000fe2000f8e02ff */
[----:B------:R-:W-:Y:S01]  /*44b0*/  SEL R12, R47, R94, !P1 ;  /* 0x0000005e2f0c7207 */ /* 0x000fe20004800000 */
[----:B------:R-:W-:Y:S01]  /*44c0*/  IMAD R47, R40, UR5, RZ ;  /* 0x00000005282f7c24 */ /* 0x000fe2000f8e02ff */
[-C--:B------:R-:W-:Y:S01]  /*44d0*/  LEA.HI.X.SX32 R131, R35, R6.reuse, 0x2, P5 ;  /* 0x0000000623837211 */ /* 0x080fe200028f16ff */
[----:B------:R-:W-:Y:S01]  /*44e0*/  IMAD R11, R202, 0x2, R13 ;  /* 0x00000002ca0b7824 */ /* 0x000fe200078e020d */
[----:B------:R-:W-:Y:S01]  /*44f0*/  LEA.HI.X.SX32 R129, R37, R6, 0x2, P2 ;  /* 0x0000000625817211 */ /* 0x000fe200010f16ff */
[----:B------:R-:W-:Y:S01]  /*4500*/  IMAD R139, R64, UR5, RZ ;  /* 0x00000005408b7c24 */ /* 0x000fe2000f8e02ff */
[-C--:B------:R-:W-:Y:S01]  /*4510*/  LEA R126, P5, R39, R230.reuse, 0x2 ;  /* 0x000000e6277e7211 */ /* 0x080fe200078a10ff */
[----:B------:R-:W-:Y:S01]  /*4520*/  STL [R1+0x308], R47 ;  /* 0x0003082f01007387 */ /* 0x000fe20000100800 */
[----:B------:R-:W-:Y:S01]  /*4530*/  LEA R124, P2, R41, R230, 0x2 ;  /* 0x000000e6297c7211 */ /* 0x000fe200078410ff */
[----:B------:R-:W-:Y:S01]  /*4540*/  IMAD R138, R66, UR5, RZ ;  /* 0x00000005428a7c24 */ /* 0x000fe2000f8e02ff */
[-C--:B------:R-:W-:Y:S01]  /*4550*/  LEA.HI.X.SX32 R127, R39, R6.reuse, 0x2, P5 ;  /* 0x00000006277f7211 */ /* 0x080fe200028f16ff */
[----:B------:R-:W-:Y:S01]  /*4560*/  STL [R1+0x304], R97 ;  /* 0x0003046101007387 */ /* 0x000fe20000100800 */
[----:B------:R-:W-:Y:S01]  /*4570*/  LEA.HI.X.SX32 R125, R41, R6, 0x2, P2 ;  /* 0x00000006297d7211 */ /* 0x000fe200010f16ff */
[----:B------:R-:W-:Y:S01]  /*4580*/  IMAD R101, R68, UR5, RZ ;  /* 0x0000000544657c24 */ /* 0x000fe2000f8e02ff */
[-C--:B------:R-:W-:Y:S01]  /*4590*/  LEA R122, P5, R27, R230.reuse, 0x2 ;  /* 0x000000e61b7a7211 */ /* 0x080fe200078a10ff */
[----:B------:R-:W-:Y:S01]  /*45a0*/  STL [R1+0x300], R51 ;  /* 0x0003003301007387 */ /* 0x000fe20000100800 */
[----:B------:R-:W-:Y:S01]  /*45b0*/  LEA R120, P2, R25, R230, 0x2 ;  /* 0x000000e619787211 */ /* 0x000fe200078410ff */
[----:B-1----:R-:W-:Y:S01]  /*45c0*/  IMAD R99, R70, UR5, RZ ;  /* 0x0000000546637c24 */ /* 0x002fe2000f8e02ff */
[-C--:B------:R-:W-:Y:S01]  /*45d0*/  LEA.HI.X.SX32 R123, R27, R6.reuse, 0x2, P5 ;  /* 0x000000061b7b7211 */ /* 0x080fe200028f16ff */
[----:B------:R-:W-:Y:S01]  /*45e0*/  STL [R1+0x2fc], R252 ;  /* 0x0002fcfc01007387 */ /* 0x000fe20000100800 */
[----:B------:R-:W-:Y:S01]  /*45f0*/  LEA.HI.X.SX32 R121, R25, R6, 0x2, P2 ;  /* 0x0000000619797211 */ /* 0x000fe200010f16ff */
[----:B------:R-:W-:Y:S01]  /*4600*/  IMAD R9, R202, 0x2, R11 ;  /* 0x00000002ca097824 */ /* 0x000fe200078e020b */
        /* <DEDUP_REMOVED lines=8> */
[C---:B------:R-:W-:Y:S01]  /*4690*/  ISETP.GE.AND P0, PT, R98.reuse, R3, PT ;  /* 0x000000036200720c */ /* 0x040fe20003f06270 */
[----:B------:R-:W-:Y:S01]  /*46a0*/  STL [R1+0x2f0], R225 ;  /* 0x0002f0e101007387 */ /* 0x000fe20000100800 */
[----:B------:R-:W-:Y:S01]  /*46b0*/  ISETP.GE.AND P1, PT, R98, R142, PT ;  /* 0x0000008e6200720c */ /* 0x000fe20003f26270 */
        /* <DEDUP_REMOVED lines=11> */
[-C--:B------:R-:W-:Y:S01]  /*4770*/  LEA R108, P2, R13, R230.reuse, 0x2 ;  /* 0x000000e60d6c7211 */ /* 0x080fe200078410ff */
[----:B------:R-:W-:Y:S01]  /*4780*/  IMAD R92, R82, UR5, RZ ;  /* 0x00000005525c7c24 */ /* 0x000fe2000f8e02ff */
[----:B------:R-:W-:Y:S01]  /*4790*/  LEA R104, P6, R9, R230, 0x2 ;  /* 0x000000e609687211 */ /* 0x000fe200078c10ff */
[----:B------:R-:W-:Y:S01]  /*47a0*/  STL [R1+0x2e0], R217 ;  /* 0x0002e0d901007387 */ /* 0x000fe20000100800 */
[----:B------:R-:W-:Y:S01]  /*47b0*/  IMAD R94, R24, UR5, RZ ;  /* 0x00000005185e7c24 */ /* 0x000fe2000f8e02ff */
[-C--:B------:R-:W-:Y:S01]  /*47c0*/  LEA.HI.X.SX32 R111, R15, R6.reuse, 0x2, P5 ;  /* 0x000000060f6f7211 */ /* 0x080fe200028f16ff */
[----:B------:R-:W-:Y:S01]  /*47d0*/  IMAD R20, R20, UR5, RZ ;  /* 0x0000000514147c24 */ /* 0x000fe2000f8e02ff */
[----:B------:R-:W-:Y:S01]  /*47e0*/  STL [R1+0x2dc], R198 ;  /* 0x0002dcc601007387 */ /* 0x000fe20000100800 */
[----:B------:R-:W-:Y:S01]  /*47f0*/  IMAD R18, R18, UR5, RZ ;  /* 0x0000000512127c24 */ /* 0x000fe2000f8e02ff */
[----:B------:R-:W-:Y:S01]  /*4800*/  LEA.HI.X.SX32 R109, R13, R6, 0x2, P2 ;  /* 0x000000060d6d7211 */ /* 0x000fe200010f16ff */
[----:B------:R-:W-:Y:S01]  /*4810*/  IMAD R141, R202, 0x2, R9 ;  /* 0x00000002ca8d7824 */ /* 0x000fe200078e0209 */
[----:B------:R-:W-:Y:S01]  /*4820*/  STL [R1+0x2d8], R145 ;  /* 0x0002d89101007387 */ /* 0x000fe20000100800 */
[----:B------:R-:W-:Y:S01]  /*4830*/  IMAD R16, R16, UR5, RZ ;  /* 0x0000000510107c24 */ /* 0x000fe2000f8e02ff */
[----:B------:R-:W-:Y:S01]  /*4840*/  LEA R106, P5, R11, R230, 0x2 ;  /* 0x000000e60b6a7211 */ /* 0x000fe200078a10ff */
[----:B------:R-:W-:Y:S01]  /*4850*/  IMAD R14, R14, UR5, RZ ;  /* 0x000000050e0e7c24 */ /* 0x000fe2000f8e02ff */
[----:B------:R-:W-:Y:S01]  /*4860*/  STL [R1+0x2d4], R140 ;  /* 0x0002d48c01007387 */ /* 0x000fe20000100800 */
[----:B------:R-:W-:Y:S01]  /*4870*/  LEA R236, P2, R235, R100, 0x2 ;  /* 0x00000064ebec7211 */ /* 0x000fe200078410ff */
[----:B------:R-:W-:Y:S01]  /*4880*/  IMAD R12, R12, UR5, RZ ;  /* 0x000000050c0c7c24 */ /* 0x000fe2000f8e02ff */
[----:B------:R-:W-:Y:S01]  /*4890*/  LEA.HI.X.SX32 R105, R9, R6, 0x2, P6 ;  /* 0x0000000609697211 */ /* 0x000fe200030f16ff */
[----:B------:R-:W-:Y:S01]  /*48a0*/  STL [R1+0x2d0], R139 ;  /* 0x0002d08b01007387 */ /* 0x000fe20000100800 */
[----:B------:R-:W-:Y:S01]  /*48b0*/  LEA R34, P6, R234, R100, 0x2 ;  /* 0x00000064ea227211 */ /* 0x000fe200078c10ff */
[----:B------:R-:W-:Y:S01]  /*48c0*/  IMAD R10, R10, UR5, RZ ;  /* 0x000000050a0a7c24 */ /* 0x000fe2000f8e02ff */
[----:B------:R-:W-:Y:S01]  /*48d0*/  LEA.HI.X.SX32 R107, R11, R6, 0x2, P5 ;  /* 0x000000060b6b7211 */ /* 0x000fe200028f16ff */
[----:B------:R-:W-:Y:S01]  /*48e0*/  STL [R1+0x2cc], R138 ;  /* 0x0002cc8a01007387 */ /* 0x000fe20000100800 */
[-C--:B------:R-:W-:Y:S01]  /*48f0*/  LEA.HI.X.SX32 R237, R235, R5.reuse, 0x2, P2 ;  /* 0x00000005ebed7211 */ /* 0x080fe200010f16ff */
[----:B------:R-:W-:Y:S01]  /*4900*/  VIADD R207, R3, 0x7f ;  /* 0x0000007f03cf7836 */ /* 0x000fe20000000000 */
[C---:B------:R-:W-:Y:S01]  /*4910*/  LEA R102, P5, R141.reuse, R230, 0x2 ;  /* 0x000000e68d667211 */ /* 0x040fe200078a10ff */
[----:B------:R-:W-:Y:S01]  /*4920*/  STL [R1+0x2c8], R101 ;  /* 0x0002c86501007387 */ /* 0x000fe20000100800 */
[-C--:B------:R-:W-:Y:S01]  /*4930*/  LEA.HI.X.SX32 R35, R234, R5.reuse, 0x2, P6 ;  /* 0x00000005ea237211 */ /* 0x080fe200030f16ff */
[----:B------:R-:W-:Y:S01]  /*4940*/  IMAD.SHL.U32 R22, R144, 0x4, RZ ;  /* 0x0000000490167824 */ /* 0x000fe200078e00ff */
[----:B------:R-:W-:Y:S01]  /*4950*/  LEA.HI.X.SX32 R103, R141, R6, 0x2, P5 ;  /* 0x000000068d677211 */ /* 0x000fe200028f16ff */
[----:B------:R-:W-:Y:S01]  /*4960*/  STL [R1+0x2c4], R99 ;  /* 0x0002c46301007387 */ /* 0x000fe20000100800 */
[CC--:B------:R-:W-:Y:S01]  /*4970*/  LEA R24, P2, R233.reuse, R100.reuse, 0x2 ;  /* 0x00000064e9187211 */ /* 0x0c0fe200078410ff */
[----:B------:R-:W-:Y:S01]  /*4980*/  IMAD R141, R202, 0x2, R141 ;  /* 0x00000002ca8d7824 */ /* 0x000fe200078e028d */
[C---:B------:R-:W-:Y:S01]  /*4990*/  LEA R36, P5, R232.reuse, R100, 0x2 ;  /* 0x00000064e8247211 */ /* 0x040fe200078a10ff */
[----:B------:R-:W-:Y:S01]  /*49a0*/  STL [R1+0x2c0], R98 ;  /* 0x0002c06201007387 */ /* 0x000fe20000100800 */
[-C--:B------:R-:W-:Y:S01]  /*49b0*/  LEA.HI.X.SX32 R25, R233, R5.reuse, 0x2, P2 ;  /* 0x00000005e9197211 */ /* 0x080fe200010f16ff */
[----:B------:R-:W-:Y:S01]  /*49c0*/  IMAD R4, R143, 0x80, R4 ;  /* 0x000000808f047824 */ /* 0x000fe200078e0204 */
[----:B------:R-:W-:Y:S01]  /*49d0*/  LEA.HI.X.SX32 R37, R232, R5, 0x2, P5 ;  /* 0x00000005e8257211 */ /* 0x000fe200028f16ff */
[----:B------:R-:W-:Y:S01]  /*49e0*/  STL [R1+0x2bc], R84 ;  /* 0x0002bc5401007387 */ /* 0x000fe20000100800 */
[----:B------:R-:W-:-:S02]  /*49f0*/  ISETP.GT.AND P4, PT, R207, 0x7f, PT ;  /* 0x0000007fcf00780c */ /* 0x000fc40003f84270 */
[C---:B------:R-:W-:Y:S01]  /*4a00*/  ISETP.GE.AND P3, PT, R2.reuse, R3, PT ;  /* 0x000000030200720c */ /* 0x040fe20003f66270 */
[----:B------:R-:W-:Y:S01]  /*4a10*/  STL [R1+0x2b8], R86 ;  /* 0x0002b85601007387 */ /* 0x000fe20000100800 */
[C---:B------:R-:W-:Y:S02]  /*4a20*/  LOP3.LUT R159, R2.reuse, 0x26, RZ, 0xfc, !PT ;  /* 0x00000026029f7812 */ /* 0x040fe400078efcff */
[C---:B------:R-:W-:Y:S01]  /*4a30*/  LOP3.LUT R206, R2.reuse, 0x20, RZ, 0xfc, !PT ;  /* 0x0000002002ce7812 */ /* 0x040fe200078efcff */
[----:B------:R-:W-:Y:S01]  /*4a40*/  STL [R1+0x2b4], R88 ;  /* 0x0002b45801007387 */ /* 0x000fe20000100800 */
[C---:B------:R-:W-:Y:S02]  /*4a50*/  LOP3.LUT R155, R2.reuse, 0x62, RZ, 0xfc, !PT ;  /* 0x00000062029b7812 */ /* 0x040fe400078efcff */
[C---:B------:R-:W-:Y:S01]  /*4a60*/  LOP3.LUT R151, R2.reuse, 0x22, RZ, 0xfc, !PT ;  /* 0x0000002202977812 */ /* 0x040fe200078efcff */
[----:B------:R-:W-:Y:S01]  /*4a70*/  STL [R1+0x2b0], R90 ;  /* 0x0002b05a01007387 */ /* 0x000fe20000100800 */
[----:B------:R-:W-:-:S02]  /*4a80*/  LOP3.LUT R209, R2, 0x8, RZ, 0xfc, !PT ;  /* 0x0000000802d17812 */ /* 0x000fc400078efcff */
[C---:B------:R-:W-:Y:S01]  /*4a90*/  LOP3.LUT R160, R2.reuse, 0x44, RZ, 0xfc, !PT ;  /* 0x0000004402a07812 */ /* 0x040fe200078efcff */
[----:B------:R-:W-:Y:S01]  /*4aa0*/  STL [R1+0x2ac], R92 ;  /* 0x0002ac5c01007387 */ /* 0x000fe20000100800 */
[C---:B------:R-:W-:Y:S02]  /*4ab0*/  LOP3.LUT R208, R2.reuse, 0xa, RZ, 0xfc, !PT ;  /* 0x0000000a02d07812 */ /* 0x040fe400078efcff */
[----:B------:R-:W-:Y:S01]  /*4ac0*/  SEL R23, RZ, 0x4, P1 ;  /* 0x00000004ff177807 */ /* 0x000fe20000800000 */
[----:B------:R-:W-:Y:S01]  /*4ad0*/  STL [R1+0x2a8], R94 ;  /* 0x0002a85e01007387 */ /* 0x000fe20000100800 */
[C---:B------:R-:W-:Y:S02]  /*4ae0*/  LOP3.LUT R213, R2.reuse, 0x4, RZ, 0xfc, !PT ;  /* 0x0000000402d57812 */ /* 0x040fe400078efcff */
[----:B------:R-:W-:Y:S01]  /*4af0*/  LOP3.LUT R161, R2, 0x46, RZ, 0xfc, !PT ;  /* 0x0000004602a17812 */ /* 0x000fe200078efcff */
[----:B------:R-:W-:Y:S01]  /*4b00*/  STL [R1+0x2a4], R20 ;  /* 0x0002a41401007387 */ /* 0x000fe20000100800 */
[----:B------:R-:W-:-:S02]  /*4b10*/  ISETP.GE.AND P1, PT, R151, R3, PT ;  /* 0x000000039700720c */ /* 0x000fc40003f26270 */
[C---:B------:R-:W-:Y:S01]  /*4b20*/  LOP3.LUT R211, R2.reuse, 0x6, RZ, 0xfc, !PT ;  /* 0x0000000602d37812 */ /* 0x040fe200078efcff */
        /* <DEDUP_REMOVED lines=11> */
[C---:B------:R-:W-:Y:S01]  /*4be0*/  LOP3.LUT R171, R2.reuse, 0x6a, RZ, 0xfc, !PT ;  /* 0x0000006a02ab7812 */ /* 0x040fe200078efcff */
[----:B------:R-:W-:Y:S01]  /*4bf0*/  STL [R1+0x290], R10 ;  /* 0x0002900a01007387 */ /* 0x000fe20000100800 */
[C---:B------:R-:W-:Y:S02]  /*4c00*/  LOP3.LUT R156, R2.reuse, 0xc, RZ, 0xfc, !PT ;  /* 0x0000000c029c7812 */ /* 0x040fe400078efcff */
[C---:B------:R-:W-:Y:S01]  /*4c10*/  LOP3.LUT R157, R2.reuse, 0xe, RZ, 0xfc, !PT ;  /* 0x0000000e029d7812 */ /* 0x040fe200078efcff */
[----:B------:R-:W-:Y:S01]  /*4c20*/  STL.64 [R1+0x70], R236 ;  /* 0x000070ec01007387 */ /* 0x000fe20000100a00 */
[----:B------:R-:W-:-:S02]  /*4c30*/  LOP3.LUT R176, R2, 0x2c, RZ, 0xfc, !PT ;  /* 0x0000002c02b07812 */ /* 0x000fc400078efcff */
[C---:B------:R-:W-:Y:S01]  /*4c40*/  LOP3.LUT R174, R2.reuse, 0x2e, RZ, 0xfc, !PT ;  /* 0x0000002e02ae7812 */ /* 0x040fe200078efcff */
[----:B------:R1:W-:Y:S01]  /*4c50*/  STL.64 [R1+0x68], R34 ;  /* 0x0000682201007387 */ /* 0x0003e20000100a00 */
[C---:B------:R-:W-:Y:S02]  /*4c60*/  LOP3.LUT R175, R2.reuse, 0x4c, RZ, 0xfc, !PT ;  /* 0x0000004c02af7812 */ /* 0x040fe400078efcff */
[C---:B------:R-:W-:Y:S01]  /*4c70*/  LOP3.LUT R199, R2.reuse, 0x4e, RZ, 0xfc, !PT ;  /* 0x0000004e02c77812 */ /* 0x040fe200078efcff */
[----:B------:R2:W-:Y:S01]  /*4c80*/  STL.64 [R1+0x60], R24 ;  /* 0x0000601801007387 */ /* 0x0005e20000100a00 */
[C---:B------:R-:W-:Y:S02]  /*4c90*/  LOP3.LUT R200, R2.reuse, 0x6c, RZ, 0xfc, !PT ;  /* 0x0000006c02c87812 */ /* 0x040fe400078efcff */
[C---:B------:R-:W-:Y:S01]  /*4ca0*/  LOP3.LUT R177, R2.reuse, 0x6e, RZ, 0xfc, !PT ;  /* 0x0000006e02b17812 */ /* 0x040fe200078efcff */
[----:B------:R3:W-:Y:S01]  /*4cb0*/  STL.64 [R1+0x58], R36 ;  /* 0x0000582401007387 */ /* 0x0007e20000100a00 */
[----:B------:R-:W-:-:S02]  /*4cc0*/  LOP3.LUT R164, R2, 0x10, RZ, 0xfc, !PT ;  /* 0x0000001002a47812 */ /* 0x000fc400078efcff */
[C---:B------:R-:W-:Y:S02]  /*4cd0*/  LOP3.LUT R165, R2.reuse, 0x12, RZ, 0xfc, !PT ;  /* 0x0000001202a57812 */ /* 0x040fe400078efcff */
[CC--:B-1----:R-:W-:Y:S02]  /*4ce0*/  LEA R34, P6, R55.reuse, R100.reuse, 0x2 ;  /* 0x0000006437227211 */ /* 0x0c2fe400078c10ff */
[----:B------:R-:W-:Y:S02]  /*4cf0*/  LOP3.LUT R201, R2, 0x30, RZ, 0xfc, !PT ;  /* 0x0000003002c97812 */ /* 0x000fe400078efcff */
[-C--:B------:R-:W-:Y:S02]  /*4d00*/  LEA.HI.X.SX32 R35, R55, R5.reuse, 0x2, P6 ;  /* 0x0000000537237211 */ /* 0x080fe400030f16ff */
[-C--:B--2---:R-:W-:Y:S02]  /*4d10*/  LEA R24, P2, R57, R100.reuse, 0x2 ;  /* 0x0000006439187211 */ /* 0x084fe400078410ff */
[----:B---3--:R-:W-:Y:S01]  /*4d20*/  LEA R36, P5, R59, R100, 0x2 ;  /* 0x000000643b247211 */ /* 0x008fe200078a10ff */
[----:B------:R1:W-:Y:S01]  /*4d30*/  STL.64 [R1+0x50], R34 ;  /* 0x0000502201007387 */ /* 0x0003e20000100a00 */
[----:B------:R-:W-:-:S02]  /*4d40*/  LEA.HI.X.SX32 R25, R57, R5, 0x2, P2 ;  /* 0x0000000539197211 */ /* 0x000fc400010f16ff */
[----:B------:R-:W-:Y:S02]  /*4d50*/  LEA.HI.X.SX32 R37, R59, R5, 0x2, P5 ;  /* 0x000000053b257211 */ /* 0x000fe400028f16ff */
[C---:B------:R-:W-:Y:S01]  /*4d60*/  LOP3.LUT R204, R2.reuse, 0x32, RZ, 0xfc, !PT ;  /* 0x0000003202cc7812 */ /* 0x040fe200078efcff */
[----:B------:R2:W-:Y:S01]  /*4d70*/  STL.64 [R1+0x48], R24 ;  /* 0x0000481801007387 */ /* 0x0005e20000100a00 */
[C---:B------:R-:W-:Y:S02]  /*4d80*/  LOP3.LUT R180, R2.reuse, 0x50, RZ, 0xfc, !PT ;  /* 0x0000005002b47812 */ /* 0x040fe400078efcff */
[C---:B------:R-:W-:Y:S01]  /*4d90*/  LOP3.LUT R181, R2.reuse, 0x52, RZ, 0xfc, !PT ;  /* 0x0000005202b57812 */ /* 0x040fe200078efcff */
[----:B------:R3:W-:Y:S01]  /*4da0*/  STL.64 [R1+0x40], R36 ;  /* 0x0000402401007387 */ /* 0x0007e20000100a00 */
[----:B------:R-:W-:Y:S02]  /*4db0*/  LOP3.LUT R182, R2, 0x70, RZ, 0xfc, !PT ;  /* 0x0000007002b67812 */ /* 0x000fe400078efcff */
[----:B-1----:R-:W-:-:S02]  /*4dc0*/  LEA R34, P6, R61, R100, 0x2 ;  /* 0x000000643d227211 */ /* 0x002fc400078c10ff */
[C---:B------:R-:W-:Y:S02]  /*4dd0*/  LOP3.LUT R183, R2.reuse, 0x72, RZ, 0xfc, !PT ;  /* 0x0000007202b77812 */ /* 0x040fe400078efcff */
[-C--:B------:R-:W-:Y:S02]  /*4de0*/  LEA.HI.X.SX32 R35, R61, R5.reuse, 0x2, P6 ;  /* 0x000000053d237211 */ /* 0x080fe400030f16ff */
[-C--:B--2---:R-:W-:Y:S02]  /*4df0*/  LEA R24, P2, R63, R100.reuse, 0x2 ;  /* 0x000000643f187211 */ /* 0x084fe400078410ff */
[----:B------:R-:W-:Y:S01]  /*4e00*/  LOP3.LUT R172, R2, 0x14, RZ, 0xfc, !PT ;  /* 0x0000001402ac7812 */ /* 0x000fe200078efcff */
[----:B------:R1:W-:Y:S01]  /*4e10*/  STL.64 [R1+0x38], R34 ;  /* 0x0000382201007387 */ /* 0x0003e20000100a00 */
[----:B---3--:R-:W-:Y:S02]  /*4e20*/  LEA R36, P5, R65, R100, 0x2 ;  /* 0x0000006441247211 */ /* 0x008fe400078a10ff */
[----:B------:R-:W-:-:S02]  /*4e30*/  LEA.HI.X.SX32 R25, R63, R5, 0x2, P2 ;  /* 0x000000053f197211 */ /* 0x000fc400010f16ff */
[----:B------:R-:W-:Y:S02]  /*4e40*/  LEA.HI.X.SX32 R37, R65, R5, 0x2, P5 ;  /* 0x0000000541257211 */ /* 0x000fe400028f16ff */
[C---:B------:R-:W-:Y:S01]  /*4e50*/  LOP3.LUT R173, R2.reuse, 0x16, RZ, 0xfc, !PT ;  /* 0x0000001602ad7812 */ /* 0x040fe200078efcff */
[----:B------:R2:W-:Y:S01]  /*4e60*/  STL.64 [R1+0x30], R24 ;  /* 0x0000301801007387 */ /* 0x0005e20000100a00 */
[C---:B------:R-:W-:Y:S02]  /*4e70*/  LOP3.LUT R205, R2.reuse, 0x34, RZ, 0xfc, !PT ;  /* 0x0000003402cd7812 */ /* 0x040fe400078efcff */
[C---:B------:R-:W-:Y:S01]  /*4e80*/  LOP3.LUT R197, R2.reuse, 0x36, RZ, 0xfc, !PT ;  /* 0x0000003602c57812 */ /* 0x040fe200078efcff */
[----:B------:R3:W-:Y:S01]  /*4e90*/  STL.64 [R1+0x28], R36 ;  /* 0x0000282401007387 */ /* 0x0007e20000100a00 */
[----:B-1----:R-:W-:Y:S02]  /*4ea0*/  LEA R34, P6, R67, R100, 0x2 ;  /* 0x0000006443227211 */ /* 0x002fe400078c10ff */
[----:B------:R-:W-:-:S02]  /*4eb0*/  LOP3.LUT R186, R2, 0x54, RZ, 0xfc, !PT ;  /* 0x0000005402ba7812 */ /* 0x000fc400078efcff */
[-C--:B------:R-:W-:Y:S02]  /*4ec0*/  LEA.HI.X.SX32 R35, R67, R5.reuse, 0x2, P6 ;  /* 0x0000000543237211 */ /* 0x080fe400030f16ff */
[C---:B------:R-:W-:Y:S02]  /*4ed0*/  LOP3.LUT R187, R2.reuse, 0x56, RZ, 0xfc, !PT ;  /* 0x0000005602bb7812 */ /* 0x040fe400078efcff */
[-C--:B--2---:R-:W-:Y:S01]  /*4ee0*/  LEA R24, P2, R69, R100.reuse, 0x2 ;  /* 0x0000006445187211 */ /* 0x084fe200078410ff */
[----:B------:R1:W-:Y:S01]  /*4ef0*/  STL.64 [R1+0x20], R34 ;  /* 0x0000202201007387 */ /* 0x0003e20000100a00 */
[----:B------:R-:W-:Y:S02]  /*4f00*/  LOP3.LUT R188, R2, 0x74, RZ, 0xfc, !PT ;  /* 0x0000007402bc7812 */ /* 0x000fe400078efcff */
[----:B---3--:R-:W-:Y:S02]  /*4f10*/  LEA R36, P5, R71, R100, 0x2 ;  /* 0x0000006447247211 */ /* 0x008fe400078a10ff */
[----:B------:R-:W-:-:S02]  /*4f20*/  LEA.HI.X.SX32 R25, R69, R5, 0x2, P2 ;  /* 0x0000000545197211 */ /* 0x000fc400010f16ff */
[-C--:B------:R-:W-:Y:S02]  /*4f30*/  LEA.HI.X.SX32 R37, R71, R5.reuse, 0x2, P5 ;  /* 0x0000000547257211 */ /* 0x080fe400028f16ff */
[-C--:B------:R-:W-:Y:S01]  /*4f40*/  LEA R250, P5, R77, R100.reuse, 0x2 ;  /* 0x000000644dfa7211 */ /* 0x080fe200078a10ff */
[----:B------:R2:W-:Y:S01]  /*4f50*/  STL.64 [R1+0x18], R24 ;  /* 0x0000181801007387 */ /* 0x0005e20000100a00 */
[----:B------:R-:W-:Y:S02]  /*4f60*/  LOP3.LUT R189, R2, 0x76, RZ, 0xfc, !PT ;  /* 0x0000007602bd7812 */ /* 0x000fe400078efcff */
[----:B-1----:R-:W-:Y:S01]  /*4f70*/  LEA R34, P6, R73, R100, 0x2 ;  /* 0x0000006449227211 */ /* 0x002fe200078c10ff */
[----:B------:R-:W-:Y:S01]  /*4f80*/  STL.64 [R1+0x10], R36 ;  /* 0x0000102401007387 */ /* 0x000fe20000100a00 */
[-C--:B------:R-:W-:Y:S02]  /*4f90*/  LEA.HI.X.SX32 R251, R77, R5.reuse, 0x2, P5 ;  /* 0x000000054dfb7211 */ /* 0x080fe400028f16ff */
[----:B------:R-:W-:-:S02]  /*4fa0*/  LEA.HI.X.SX32 R35, R73, R5, 0x2, P6 ;  /* 0x0000000549237211 */ /* 0x000fc400030f16ff */
[-C--:B------:R-:W-:Y:S02]  /*4fb0*/  LEA R248, P6, R79, R100.reuse, 0x2 ;  /* 0x000000644ff87211 */ /* 0x080fe400078c10ff */
[-C--:B------:R-:W-:Y:S01]  /*4fc0*/  LEA R244, P5, R83, R100.reuse, 0x2 ;  /* 0x0000006453f47211 */ /* 0x080fe200078a10ff */
[----:B------:R-:W-:Y:S01]  /*4fd0*/  STL.64 [R1+0x8], R34 ;  /* 0x0000082201007387 */ /* 0x000fe20000100a00 */
[-C--:B--2---:R-:W-:Y:S02]  /*4fe0*/  LEA R24, P2, R75, R100.reuse, 0x2 ;  /* 0x000000644b187211 */ /* 0x084fe400078410ff */
[-C--:B------:R-:W-:Y:S02]  /*4ff0*/  LEA.HI.X.SX32 R249, R79, R5.reuse, 0x2, P6 ;  /* 0x000000054ff97211 */ /* 0x080fe400030f16ff */
[----:B------:R-:W-:Y:S02]  /*5000*/  LEA R242, P6, R26, R100, 0x2 ;  /* 0x000000641af27211 */ /* 0x000fe400078c10ff */
[----:B------:R-:W-:-:S02]  /*5010*/  LEA.HI.X.SX32 R25, R75, R5, 0x2, P2 ;  /* 0x000000054b197211 */ /* 0x000fc400010f16ff */
[-C--:B------:R-:W-:Y:S02]  /*5020*/  LEA.HI.X.SX32 R245, R83, R5.reuse, 0x2, P5 ;  /* 0x0000000553f57211 */ /* 0x080fe400028f16ff */
[-C--:B------:R-:W-:Y:S01]  /*5030*/  LEA R246, P2, R81, R100.reuse, 0x2 ;  /* 0x0000006451f67211 */ /* 0x080fe200078410ff */
[----:B------:R1:W-:Y:S01]  /*5040*/  STL.64 [R1], R24 ;  /* 0x0000001801007387 */ /* 0x0003e20000100a00 */
[-C--:B------:R-:W-:Y:S02]  /*5050*/  LEA R238, P5, R28, R100.reuse, 0x2 ;  /* 0x000000641cee7211 */ /* 0x080fe400078a10ff */
[-C--:B------:R-:W-:Y:S02]  /*5060*/  LEA.HI.X.SX32 R243, R26, R5.reuse, 0x2, P6 ;  /* 0x000000051af37211 */ /* 0x080fe400030f16ff */
[----:B------:R-:W-:Y:S02]  /*5070*/  LEA R236, P6, R87, R100, 0x2 ;  /* 0x0000006457ec7211 */ /* 0x000fe400078c10ff */
[----:B------:R-:W-:-:S02]  /*5080*/  LEA.HI.X.SX32 R247, R81, R5, 0x2, P2 ;  /* 0x0000000551f77211 */ /* 0x000fc400010f16ff */
[-C--:B------:R-:W-:Y:S02]  /*5090*/  LEA.HI.X.SX32 R239, R28, R5.reuse, 0x2, P5 ;  /* 0x000000051cef7211 */ /* 0x080fe400028f16ff */
[-C--:B------:R-:W-:Y:S02]  /*50a0*/  LEA R240, P2, R85, R100.reuse, 0x2 ;  /* 0x0000006455f07211 */ /* 0x080fe400078410ff */
[-C--:B------:R-:W-:Y:S02]  /*50b0*/  LEA R232, P5, R30, R100.reuse, 0x2 ;  /* 0x000000641ee87211 */ /* 0x080fe400078a10ff */
[-C--:B------:R-:W-:Y:S02]  /*50c0*/  LEA.HI.X.SX32 R237, R87, R5.reuse, 0x2, P6 ;  /* 0x0000000557ed7211 */ /* 0x080fe400030f16ff */
[----:B-1----:R-:W-:Y:S02]  /*50d0*/  LEA R24, P6, R32, R100, 0x2 ;  /* 0x0000006420187211 */ /* 0x002fe400078c10ff */
[----:B------:R-:W-:-:S02]  /*50e0*/  LEA.HI.X.SX32 R241, R85, R5, 0x2, P2 ;  /* 0x0000000555f17211 */ /* 0x000fc400010f16ff */
[-C--:B------:R-:W-:Y:S02]  /*50f0*/  LEA.HI.X.SX32 R233, R30, R5.reuse, 0x2, P5 ;  /* 0x000000051ee97211 */ /* 0x080fe400028f16ff */
[-C--:B------:R-:W-:Y:S02]  /*5100*/  LEA R234, P2, R89, R100.reuse, 0x2 ;  /* 0x0000006459ea7211 */ /* 0x080fe400078410ff */
        /* <DEDUP_REMOVED lines=53> */
[CC--:B------:R-:W-:Y:S02]  /*5460*/  LEA R74, P2, R99.reuse, R100.reuse, 0x2 ;  /* 0x00000064634a7211 */ /* 0x0c0fe400078410ff */
        /* <DEDUP_REMOVED lines=19> */
[----:B------:R-:W-:Y:S02]  /*55a0*/  LEA.HI.X.SX32 R97, R14, R5, 0x2, P6 ;  /* 0x000000050e617211 */ /* 0x000fe400030f16ff */
[----:B------:R-:W-:Y:S02]  /*55b0*/  LEA R100, P6, R10, R100, 0x2 ;  /* 0x000000640a647211 */ /* 0x000fe400078c10ff */
[----:B------:R-:W-:-:S02]  /*55c0*/  SEL R198, RZ, 0x4, !P4 ;  /* 0x00000004ffc67807 */ /* 0x000fc40006000000 */
[----:B------:R-:W-:Y:S02]  /*55d0*/  LEA.HI.X.SX32 R101, R10, R5, 0x2, P6 ;  /* 0x000000050a657211 */ /* 0x000fe400030f16ff */
[C---:B------:R-:W-:Y:S02]  /*55e0*/  LEA R138, P6, R141.reuse, R230, 0x2 ;  /* 0x000000e68d8a7211 */ /* 0x040fe400078c10ff */
[----:B------:R-:W-:Y:S02]  /*55f0*/  ISETP.GE.AND P4, PT, R152, R3, PT ;  /* 0x000000039800720c */ /* 0x000fe40003f86270 */
[----:B------:R-:W-:Y:S02]  /*5600*/  LEA.HI.X.SX32 R139, R141, R6, 0x2, P6 ;  /* 0x000000068d8b7211 */ /* 0x000fe400030f16ff */
[----:B------:R-:W-:Y:S02]  /*5610*/  LEA.HI.X.SX32 R93, R18, R5, 0x2, P2 ;  /* 0x00000005125d7211 */ /* 0x000fe400010f16ff */
[----:B------:R-:W-:-:S02]  /*5620*/  ISETP.GE.AND P6, PT, R153, R3, PT ;  /* 0x000000039900720c */ /* 0x000fc40003fc6270 */
[----:B------:R-:W-:Y:S02]  /*5630*/  ISETP.GE.AND P2, PT, R215, R3, PT ;  /* 0x00000003d700720c */ /* 0x000fe40003f46270 */
[----:B------:R-:W-:Y:S02]  /*5640*/  LEA.HI.X.SX32 R99, R12, R5, 0x2, P5 ;  /* 0x000000050c637211 */ /* 0x000fe400028f16ff */
[C---:B------:R-:W-:Y:S02]  /*5650*/  SEL R5, R198.reuse, RZ, !P4 ;  /* 0x000000ffc6057207 */ /* 0x040fe40006000000 */
[----:B------:R-:W-:Y:S02]  /*5660*/  SEL R12, R198, RZ, !P3 ;  /* 0x000000ffc60c7207 */ /* 0x000fe40005800000 */
[----:B------:R-:W-:Y:S02]  /*5670*/  ISETP.GE.AND P4, PT, R158, R3, PT ;  /* 0x000000039e00720c */ /* 0x000fe40003f86270 */
[----:B------:R-:W-:-:S02]  /*5680*/  SEL R145, R198, RZ, !P6 ;  /* 0x000000ffc6917207 */ /* 0x000fc40007000000 */
[-C--:B------:R-:W-:Y:S02]  /*5690*/  ISETP.GE.AND P3, PT, R154, R3.reuse, PT ;  /* 0x000000039a00720c */ /* 0x080fe40003f66270 */
[----:B------:R-:W-:Y:S02]  /*56a0*/  SEL R11, R198, RZ, !P2 ;  /* 0x000000ffc60b7207 */ /* 0x000fe40005000000 */
[-C--:B------:R-:W-:Y:S02]  /*56b0*/  ISETP.GE.AND P6, PT, R159, R3.reuse, PT ;  /* 0x000000039f00720c */ /* 0x080fe40003fc6270 */
[-C--:B------:R-:W-:Y:S02]  /*56c0*/  ISETP.GE.AND P5, PT, R206, R3.reuse, PT ;  /* 0x00000003ce00720c */ /* 0x080fe40003fa6270 */
[----:B------:R-:W-:Y:S02]  /*56d0*/  ISETP.GE.AND P2, PT, R155, R3, PT ;  /* 0x000000039b00720c */ /* 0x000fe40003f46270 */
[----:B------:R-:W-:-:S02]  /*56e0*/  SEL R19, R198, RZ, !P4 ;  /* 0x000000ffc6137207 */ /* 0x000fc40006000000 */
[C---:B------:R-:W-:Y:S02]  /*56f0*/  SEL R140, R198.reuse, RZ, !P3 ;  /* 0x000000ffc68c7207 */ /* 0x040fe40005800000 */
[-C--:B------:R-:W-:Y:S02]  /*5700*/  ISETP.GE.AND P4, PT, R209, R3.reuse, PT ;  /* 0x00000003d100720c */ /* 0x080fe40003f86270 */
[C---:B------:R-:W-:Y:S02]  /*5710*/  SEL R18, R198.reuse, RZ, !P6 ;  /* 0x000000ffc6127207 */ /* 0x040fe40007000000 */
[----:B------:R-:W-:Y:S02]  /*5720*/  SEL R10, R198, RZ, !P5 ;  /* 0x000000ffc60a7207 */ /* 0x000fe40006800000 */
[----:B------:R-:W-:Y:S02]  /*5730*/  ISETP.GE.AND P3, PT, R160, R3, PT ;  /* 0x00000003a000720c */ /* 0x000fe40003f66270 */
[----:B------:R-:W-:-:S02]  /*5740*/  SEL R17, R198, RZ, !P2 ;  /* 0x000000ffc6117207 */ /* 0x000fc40005000000 */
[-C--:B------:R-:W-:Y:S02]  /*5750*/  ISETP.GE.AND P6, PT, R208, R3.reuse, PT ;  /* 0x00000003d000720c */ /* 0x080fe40003fc6270 */
[-C--:B------:R-:W-:Y:S02]  /*5760*/  ISETP.GE.AND P5, PT, R213, R3.reuse, PT ;  /* 0x00000003d500720c */ /* 0x080fe40003fa6270 */
[C---:B------:R-:W-:Y:S02]  /*5770*/  SEL R9, R198.reuse, RZ, !P1 ;  /* 0x000000ffc6097207 */ /* 0x040fe40004800000 */
[-C--:B------:R-:W-:Y:S02]  /*5780*/  ISETP.GE.AND P2, PT, R161, R3.reuse, PT ;  /* 0x00000003a100720c */ /* 0x080fe40003f46270 */
[----:B------:R-:W-:Y:S02]  /*5790*/  ISETP.GE.AND P1, PT, R211, R3, PT ;  /* 0x00000003d300720c */ /* 0x000fe40003f26270 */
[----:B------:R-:W-:-:S02]  /*57a0*/  SEL R219, R198, RZ, !P4 ;  /* 0x000000ffc6db7207 */ /* 0x000fc40006000000 */
[C---:B------:R-:W-:Y:S02]  /*57b0*/  SEL R16, R198.reuse, RZ, !P3 ;  /* 0x000000ffc6107207 */ /* 0x040fe40005800000 */
[C---:B------:R-:W-:Y:S01]  /*57c0*/  SEL R217, R198.reuse, RZ, !P6 ;  /* 0x000000ffc6d97207 */ /* 0x040fe20007000000 */
[----:B------:R1:W-:Y:S01]  /*57d0*/  STL [R1+0xa8], R219 ;  /* 0x0000a8db01007387 */ /* 0x0003e20000100800 */
[----:B------:R-:W-:Y:S02]  /*57e0*/  SEL R21, R198, RZ, !P5 ;  /* 0x000000ffc6157207 */ /* 0x000fe40006800000 */
[-C--:B------:R-:W-:Y:S01]  /*57f0*/  ISETP.GE.AND P3, PT, R166, R3.reuse, PT ;  /* 0x00000003a600720c */ /* 0x080fe20003f66270 */
[----:B------:R2:W-:Y:S01]  /*5800*/  STL [R1+0xa4], R217 ;  /* 0x0000a4d901007387 */ /* 0x0005e20000100800 */
[----:B------:R-:W-:Y:S02]  /*5810*/  SEL R15, R198, RZ, !P2 ;  /* 0x000000ffc60f7207 */ /* 0x000fe40005000000 */
[----:B------:R-:W-:-:S02]  /*5820*/  ISETP.GE.AND P5, PT, R162, R3, PT ;  /* 0x00000003a200720c */ /* 0x000fc40003fa6270 */
[C---:B------:R-:W-:Y:S02]  /*5830*/  SEL R20, R198.reuse, RZ, !P1 ;  /* 0x000000ffc6147207 */ /* 0x040fe40004800000 */
[-C--:B------:R-:W-:Y:S02]  /*5840*/  ISETP.GE.AND P2, PT, R167, R3.reuse, PT ;  /* 0x00000003a700720c */ /* 0x080fe40003f46270 */
[-C--:B------:R-:W-:Y:S02]  /*5850*/  ISETP.GE.AND P1, PT, R163, R3.reuse, PT ;  /* 0x00000003a300720c */ /* 0x080fe40003f26270 */
[C---:B-1----:R-:W-:Y:S02]  /*5860*/  SEL R219, R198.reuse, RZ, !P3 ;  /* 0x000000ffc6db7207 */ /* 0x042fe40005800000 */
[C---:B------:R-:W-:Y:S02]  /*5870*/  SEL R14, R198.reuse, RZ, !P5 ;  /* 0x000000ffc60e7207 */ /* 0x040fe40006800000 */
[----:B--2---:R-:W-:Y:S01]  /*5880*/  SEL R217, R198, RZ, !P2 ;  /* 0x000000ffc6d97207 */ /* 0x004fe20005000000 */
[----:B------:R1:W-:Y:S01]  /*5890*/  STL [R1+0xa0], R219 ;  /* 0x0000a0db01007387 */ /* 0x0003e20000100800 */
[----:B------:R-:W-:-:S02]  /*58a0*/  ISETP.GE.AND P5, PT, R168, R3, PT ;  /* 0x00000003a800720c */ /* 0x000fc40003fa6270 */
[----:B------:R-:W-:Y:S01]  /*58b0*/  SEL R13, R198, RZ, !P1 ;  /* 0x000000ffc60d7207 */ /* 0x000fe20004800000 */
[----:B------:R2:W-:Y:S01]  /*58c0*/  STL [R1+0x9c], R217 ;  /* 0x00009cd901007387 */ /* 0x0005e20000100800 */
[-C--:B------:R-:W-:Y:S02]  /*58d0*/  ISETP.GE.AND P1, PT, R169, R3.reuse, PT ;  /* 0x00000003a900720c */ /* 0x080fe40003f26270 */
[-C--:B------:R-:W-:Y:S02]  /*58e0*/  ISETP.GE.AND P4, PT, R170, R3.reuse, PT ;  /* 0x00000003aa00720c */ /* 0x080fe40003f86270 */
[-C--:B------:R-:W-:Y:S02]  /*58f0*/  ISETP.GE.AND P6, PT, R171, R3.reuse, PT ;  /* 0x00000003ab00720c */ /* 0x080fe40003fc6270 */
[----:B-1----:R-:W-:Y:S02]  /*5900*/  SEL R219, R198, RZ, !P5 ;  /* 0x000000ffc6db7207 */ /* 0x002fe40006800000 */
[----:B------:R-:W-:-:S02]  /*5910*/  ISETP.GE.AND P3, PT, R156, R3, PT ;  /* 0x000000039c00720c */ /* 0x000fc40003f66270 */
[----:B--2---:R-:W-:Y:S01]  /*5920*/  SEL R217, R198, RZ, !P1 ;  /* 0x000000ffc6d97207 */ /* 0x004fe20004800000 */
[----:B------:R1:W-:Y:S01]  /*5930*/  STL [R1+0x98], R219 ;  /* 0x000098db01007387 */ /* 0x0003e20000100800 */
[-C--:B------:R-:W-:Y:S02]  /*5940*/  ISETP.GE.AND P2, PT, R157, R3.reuse, PT ;  /* 0x000000039d00720c */ /* 0x080fe40003f46270 */
[-C--:B------:R-:W-:Y:S01]  /*5950*/  ISETP.GE.AND P5, PT, R176, R3.reuse, PT ;  /* 0x00000003b000720c */ /* 0x080fe20003fa6270 */
[----:B------:R2:W-:Y:S01]  /*5960*/  STL [R1+0x94], R217 ;  /* 0x000094d901007387 */ /* 0x0005e20000100800 */
[----:B------:R-:W-:Y:S02]  /*5970*/  ISETP.GE.AND P1, PT, R174, R3, PT ;  /* 0x00000003ae00720c */ /* 0x000fe40003f26270 */
[C---:B------:R-:W-:Y:S02]  /*5980*/  LOP3.LUT R178, R2.reuse, 0x18, RZ, 0xfc, !PT ;  /* 0x0000001802b27812 */ /* 0x040fe400078efcff */
[----:B------:R-:W-:-:S02]  /*5990*/  LOP3.LUT R179, R2, 0x1a, RZ, 0xfc, !PT ;  /* 0x0000001a02b37812 */ /* 0x000fc400078efcff */
[C---:B-1----:R-:W-:Y:S02]  /*59a0*/  SEL R219, R198.reuse, RZ, !P4 ;  /* 0x000000ffc6db7207 */ /* 0x042fe40006000000 */
[-C--:B------:R-:W-:Y:S02]  /*59b0*/  ISETP.GE.AND P4, PT, R175, R3.reuse, PT ;  /* 0x00000003af00720c */ /* 0x080fe40003f86270 */
[----:B--2---:R-:W-:Y:S01]  /*59c0*/  SEL R217, R198, RZ, !P6 ;  /* 0x000000ffc6d97207 */ /* 0x004fe20007000000 */
[----:B------:R1:W-:Y:S01]  /*59d0*/  STL [R1+0x90], R219 ;  /* 0x000090db01007387 */ /* 0x0003e20000100800 */
[----:B------:R-:W-:Y:S02]  /*59e0*/  ISETP.GE.AND P6, PT, R199, R3, PT ;  /* 0x00000003c700720c */ /* 0x000fe40003fc6270 */
[C---:B------:R-:W-:Y:S01]  /*59f0*/  LOP3.LUT R190, R2.reuse, 0x38, RZ, 0xfc, !PT ;  /* 0x0000003802be7812 */ /* 0x040fe200078efcff */
[----:B------:R2:W-:Y:S01]  /*5a00*/  STL [R1+0x8c], R217 ;  /* 0x00008cd901007387 */ /* 0x0005e20000100800 */
[----:B------:R-:W-:-:S02]  /*5a10*/  LOP3.LUT R191, R2, 0x3a, RZ, 0xfc, !PT ;  /* 0x0000003a02bf7812 */ /* 0x000fc400078efcff */
[C---:B------:R-:W-:Y:S02]  /*5a20*/  LOP3.LUT R194, R2.reuse, 0x58, RZ, 0xfc, !PT ;  /* 0x0000005802c27812 */ /* 0x040fe400078efcff */
[----:B------:R-:W-:Y:S02]  /*5a30*/  LOP3.LUT R195, R2, 0x5a, RZ, 0xfc, !PT ;  /* 0x0000005a02c37812 */ /* 0x000fe400078efcff */
[----:B-1----:R-:W-:Y:S02]  /*5a40*/  SEL R219, R198, RZ, !P3 ;  /* 0x000000ffc6db7207 */ /* 0x002fe40005800000 */
[-C--:B------:R-:W-:Y:S02]  /*5a50*/  ISETP.GE.AND P3, PT, R200, R3.reuse, PT ;  /* 0x00000003c800720c */ /* 0x080fe40003f66270 */
[----:B--2---:R-:W-:Y:S01]  /*5a60*/  SEL R217, R198, RZ, !P2 ;  /* 0x000000ffc6d97207 */ /* 0x004fe20005000000 */
[----:B------:R1:W-:Y:S01]  /*5a70*/  STL [R1+0xc8], R219 ;  /* 0x0000c8db01007387 */ /* 0x0003e20000100800 */
[----:B------:R-:W-:-:S02]  /*5a80*/  ISETP.GE.AND P2, PT, R177, R3, PT ;  /* 0x00000003b100720c */ /* 0x000fc40003f46270 */
[C---:B------:R-:W-:Y:S01]  /*5a90*/  LOP3.LUT R196, R2.reuse, 0x78, RZ, 0xfc, !PT ;  /* 0x0000007802c47812 */ /* 0x040fe200078efcff */
[----:B------:R2:W-:Y:S01]  /*5aa0*/  STL [R1+0xc4], R217 ;  /* 0x0000c4d901007387 */ /* 0x0005e20000100800 */
[C---:B------:R-:W-:Y:S02]  /*5ab0*/  LOP3.LUT R150, R2.reuse, 0x7a, RZ, 0xfc, !PT ;  /* 0x0000007a02967812 */ /* 0x040fe400078efcff */
[C---:B------:R-:W-:Y:S02]  /*5ac0*/  LOP3.LUT R184, R2.reuse, 0x1c, RZ, 0xfc, !PT ;  /* 0x0000001c02b87812 */ /* 0x040fe400078efcff */
[----:B------:R-:W-:Y:S02]  /*5ad0*/  LOP3.LUT R185, R2, 0x1e, RZ, 0xfc, !PT ;  /* 0x0000001e02b97812 */ /* 0x000fe400078efcff */
[----:B-1----:R-:W-:Y:S02]  /*5ae0*/  SEL R219, R198, RZ, !P5 ;  /* 0x000000ffc6db7207 */ /* 0x002fe40006800000 */
[----:B------:R-:W-:-:S02]  /*5af0*/  ISETP.GE.AND P5, PT, R164, R3, PT ;  /* 0x00000003a400720c */ /* 0x000fc40003fa6270 */
[----:B--2---:R-:W-:Y:S01]  /*5b00*/  SEL R217, R198, RZ, !P1 ;  /* 0x000000ffc6d97207 */ /* 0x004fe20004800000 */
[----:B------:R1:W-:Y:S01]  /*5b10*/  STL [R1+0xc0], R219 ;  /* 0x0000c0db01007387 */ /* 0x0003e20000100800 */
[----:B------:R-:W-:Y:S02]  /*5b20*/  ISETP.GE.AND P1, PT, R165, R3, PT ;  /* 0x00000003a500720c */ /* 0x000fe40003f26270 */
[C---:B------:R-:W-:Y:S01]  /*5b30*/  LOP3.LUT R192, R2.reuse, 0x3c, RZ, 0xfc, !PT ;  /* 0x0000003c02c07812 */ /* 0x040fe200078efcff */
[----:B------:R2:W-:Y:S01]  /*5b40*/  STL [R1+0xbc], R217 ;  /* 0x0000bcd901007387 */ /* 0x0005e20000100800 */
[C---:B------:R-:W-:Y:S02]  /*5b50*/  LOP3.LUT R193, R2.reuse, 0x3e, RZ, 0xfc, !PT ;  /* 0x0000003e02c17812 */ /* 0x040fe400078efcff */
[C---:B------:R-:W-:Y:S02]  /*5b60*/  LOP3.LUT R149, R2.reuse, 0x5c, RZ, 0xfc, !PT ;  /* 0x0000005c02957812 */ /* 0x040fe400078efcff */
[----:B------:R-:W-:-:S02]  /*5b70*/  LOP3.LUT R148, R2, 0x5e, RZ, 0xfc, !PT ;  /* 0x0000005e02947812 */ /* 0x000fc400078efcff */
[C---:B-1----:R-:W-:Y:S01]  /*5b80*/  SEL R219, R198.reuse, RZ, !P4 ;  /* 0x000000ffc6db7207 */ /* 0x042fe20006000000 */
[----:B------:R-:W-:Y:S01]  /*5b90*/  BAR.SYNC.DEFER_BLOCKING 0x0 ;  /* 0x0000000000007b1d */ /* 0x000fe20000010000 */
[-C--:B------:R-:W-:Y:S02]  /*5ba0*/  ISETP.GE.AND P4, PT, R201, R3.reuse, PT ;  /* 0x00000003c900720c */ /* 0x080fe40003f86270 */
[----:B--2---:R-:W-:Y:S02]  /*5bb0*/  SEL R217, R198, RZ, !P6 ;  /* 0x000000ffc6d97207 */ /* 0x004fe40007000000 */
[----:B------:R-:W-:Y:S02]  /*5bc0*/  ISETP.GE.AND P6, PT, R204, R3, PT ;  /* 0x00000003cc00720c */ /* 0x000fe40003fc6270 */
[C---:B------:R-:W-:Y:S01]  /*5bd0*/  LOP3.LUT R147, R2.reuse, 0x7c, RZ, 0xfc, !PT ;  /* 0x0000007c02937812 */ /* 0x040fe200078efcff */
[----:B------:R1:W-:Y:S01]  /*5be0*/  STL [R1+0xb8], R219 ;  /* 0x0000b8db01007387 */ /* 0x0003e20000100800 */
[----:B------:R-:W-:-:S02]  /*5bf0*/  LOP3.LUT R146, R2, 0x7e, RZ, 0xfc, !PT ;  /* 0x0000007e02927812 */ /* 0x000fc400078efcff */
[----:B------:R-:W-:Y:S01]  /*5c00*/  LOP3.LUT R144, R144, 0x60, RZ, 0xc0, !PT ;  /* 0x0000006090907812 */ /* 0x000fe200078ec0ff */
[----:B------:R2:W-:Y:S01]  /*5c10*/  STL [R1+0xb4], R217 ;  /* 0x0000b4d901007387 */ /* 0x0005e20000100800 */
[----:B-1----:R-:W-:Y:S02]  /*5c20*/  SEL R219, R198, RZ, !P3 ;  /* 0x000000ffc6db7207 */ /* 0x002fe40005800000 */
[-C--:B------:R-:W-:Y:S02]  /*5c30*/  ISETP.GE.AND P3, PT, R180, R3.reuse, PT ;  /* 0x00000003b400720c */ /* 0x080fe40003f66270 */
[----:B--2---:R-:W-:Y:S01]  /*5c40*/  SEL R217, R198, RZ, !P2 ;  /* 0x000000ffc6d97207 */ /* 0x004fe20005000000 */
[----:B------:R1:W-:Y:S01]  /*5c50*/  STL [R1+0xb0], R219 ;  /* 0x0000b0db01007387 */ /* 0x0003e20000100800 */
[----:B------:R-:W-:-:S03]  /*5c60*/  ISETP.GE.AND P2, PT, R181, R3, PT ;  /* 0x00000003b500720c */ /* 0x000fc60003f46270 */
        /* <DEDUP_REMOVED lines=13> */
[C---:B-1----:R-:W-:Y:S02]  /*5d40*/  SEL R219, R198.reuse, RZ, !P3 ;  /* 0x000000ffc6db7207 */ /* 0x042fe40005800000 */
        /* <DEDUP_REMOVED lines=62> */
[----:B------:R-:W-:Y:S01]  /*6130*/  STL [R1+0x148], R219 ;  /* 0x000148db01007387 */ /* 0x000fe20000100800 */
[----:B------:R-:W-:Y:S02]  /*6140*/  ISETP.GE.AND P1, PT, R146, R3, PT ;  /* 0x000000039200720c */ /* 0x000fe40003f26270 */
[----:B------:R-:W-:Y:S01]  /*6150*/  LOP3.LUT R3, R22, 0x7c, RZ, 0xc0, !PT ;  /* 0x0000007c16037812 */ /* 0x000fe200078ec0ff */
[----:B------:R1:W-:Y:S01]  /*6160*/  STL [R1+0x144], R217 ;  /* 0x000144d901007387 */ /* 0x0003e20000100800 */
[----:B------:R-:W-:-:S02]  /*6170*/  SEL R22, R198, RZ, !P6 ;  /* 0x000000ffc6167207 */ /* 0x000fc40007000000 */
[-C--:B------:R-:W-:Y:S01]  /*6180*/  ISETP.GE.AND P6, PT, R215, R142.reuse, PT ;  /* 0x0000008ed700720c */ /* 0x080fe20003fc6270 */
[----:B------:R-:W-:Y:S01]  /*6190*/  IMAD R3, R144, 0x100, R3 ;  /* 0x0000010090037824 */ /* 0x000fe200078e0203 */
[C---:B------:R-:W-:Y:S02]  /*61a0*/  SEL R215, R198.reuse, RZ, !P3 ;  /* 0x000000ffc6d77207 */ /* 0x040fe40005800000 */
[-C--:B------:R-:W-:Y:S02]  /*61b0*/  ISETP.GE.AND P3, PT, R213, R142.reuse, PT ;  /* 0x0000008ed500720c */ /* 0x080fe40003f66270 */
[----:B-1----:R-:W-:Y:S02]  /*61c0*/  SEL R217, R198, RZ, !P4 ;  /* 0x000000ffc6d97207 */ /* 0x002fe40006000000 */
[----:B------:R-:W-:-:S03]  /*61d0*/  ISETP.GE.AND P4, PT, R2, R142, PT ;  /* 0x0000008e0200720c */ /* 0x000fc60003f86270 */
[----:B------:R-:W-:Y:S04]  /*61e0*/  STL [R1+0x140], R217 ;  /* 0x000140d901007387 */ /* 0x000fe80000100800 */
[----:B------:R1:W-:Y:S04]  /*61f0*/  STL [R1+0x13c], R22 ;  /* 0x00013c1601007387 */ /* 0x0003e80000100800 */
[----:B------:R-:W-:Y:S01]  /*6200*/  STL [R1+0x138], R215 ;  /* 0x000138d701007387 */ /* 0x000fe20000100800 */
[----:B-1----:R-:W-:Y:S02]  /*6210*/  SEL R22, R198, RZ, !P2 ;  /* 0x000000ffc6167207 */ /* 0x002fe40005000000 */
[----:B------:R-:W-:-:S02]  /*6220*/  ISETP.GE.AND P2, PT, R211, R142, PT ;  /* 0x0000008ed300720c */ /* 0x000fc40003f46270 */
[----:B------:R-:W-:Y:S01]  /*6230*/  SEL R211, R198, RZ, !P5 ;  /* 0x000000ffc6d37207 */ /* 0x000fe20006800000 */
[----:B------:R1:W-:Y:S01]  /*6240*/  STL [R1+0x134], R22 ;  /* 0x0001341601007387 */ /* 0x0003e20000100800 */
[----:B------:R-:W-:-:S03]  /*6250*/  ISETP.GE.AND P5, PT, R209, R142, PT ;  /* 0x0000008ed100720c */ /* 0x000fc60003fa6270 */
[----:B------:R-:W-:Y:S01]  /*6260*/  STL [R1+0x130], R211 ;  /* 0x000130d301007387 */ /* 0x000fe20000100800 */
[C---:B-1----:R-:W-:Y:S02]  /*6270*/  SEL R22, R198.reuse, RZ, !P1 ;  /* 0x000000ffc6167207 */ /* 0x042fe40004800000 */
[----:B------:R-:W-:Y:S02]  /*6280*/  SEL R198, R198, RZ, !P0 ;  /* 0x000000ffc6c67207 */ /* 0x000fe40004000000 */
[-C--:B------:R-:W-:Y:S01]  /*6290*/  ISETP.GE.AND P0, PT, R206, R142.reuse, PT ;  /* 0x0000008ece00720c */ /* 0x080fe20003f06270 */
[----:B------:R1:W-:Y:S01]  /*62a0*/  STL [R1+0x12c], R22 ;  /* 0x00012c1601007387 */ /* 0x0003e20000100800 */
[-C--:B------:R-:W-:Y:S02]  /*62b0*/  ISETP.GE.AND P1, PT, R208, R142.reuse, PT ;  /* 0x0000008ed000720c */ /* 0x080fe40003f26270 */
[----:B-1----:R-:W-:Y:S02]  /*62c0*/  SEL R22, RZ, 0x4, P4 ;  /* 0x00000004ff167807 */ /* 0x002fe40002000000 */
[----:B------:R-:W-:-:S02]  /*62d0*/  ISETP.GE.AND P4, PT, R151, R142, PT ;  /* 0x0000008e9700720c */ /* 0x000fc40003f86270 */
[----:B------:R-:W-:Y:S02]  /*62e0*/  SEL R151, RZ, 0x4, P6 ;  /* 0x00000004ff977807 */ /* 0x000fe40003000000 */
[-C--:B------:R-:W-:Y:S02]  /*62f0*/  ISETP.GE.AND P6, PT, R152, R142.reuse, PT ;  /* 0x0000008e9800720c */ /* 0x080fe40003fc6270 */
[----:B------:R-:W-:Y:S02]  /*6300*/  SEL R152, RZ, 0x4, P0 ;  /* 0x00000004ff987807 */ /* 0x000fe40000000000 */
[-C--:B------:R-:W-:Y:S02]  /*6310*/  ISETP.GE.AND P0, PT, R153, R142.reuse, PT ;  /* 0x0000008e9900720c */ /* 0x080fe40003f06270 */
[----:B------:R-:W-:Y:S02]  /*6320*/  SEL R153, RZ, 0x4, P4 ;  /* 0x00000004ff997807 */ /* 0x000fe40002000000 */
        /* <DEDUP_REMOVED lines=44> */
[----:B------:R-:W-:-:S04]  /*65f0*/  ISETP.GE.AND P4, PT, R176, R142, PT ;  /* 0x0000008eb000720c */ /* 0x000fc80003f86270 */
[----:B------:R-:W-:Y:S01]  /*6600*/  SEL R176, RZ, 0x4, P4 ;  /* 0x00000004ffb07807 */ /* 0x000fe20002000000 */
[----:B------:R-:W-:Y:S08]  /*6610*/  BRA.U UP0, `(.L_x_5) ;  /* 0x0000000100187547 */ /* 0x000ff0000b800000 */
[----:B------:R-:W-:Y:S01]  /*6620*/  ELECT P4, URZ, PT ;  /* 0x0000000000ff782f */ /* 0x000fe20003880000 */
[----:B------:R-:W-:Y:S01]  /*6630*/  IMAD.MOV.U32 R143, RZ, RZ, 0x1 ;  /* 0x00000001ff8f7424 */ /* 0x000fe200078e00ff */
[----:B------:R-:W-:Y:S01]  /*6640*/  UMOV UR5, 0x40 ;  /* 0x0000004000057882 */ /* 0x000fe20000000000 */
[----:B------:R-:W-:Y:S01]  /*6650*/  UVIRTCOUNT.DEALLOC.SMPOOL 0x80 ;  /* 0x000000800000784c */ /* 0x000fe20000000000 */
[----:B------:R-:W-:-:S09]  /*6660*/  ULEA UR5, UR4, UR5, 0x18 ;  /* 0x0000000504057291 */ /* 0x000fd2000f8ec0ff */
[----:B------:R1:W-:Y:S03]  /*6670*/  @P4 STS.U8 [UR5], R143 ;  /* 0x0000008fff004988 */ /* 0x0003e60008000005 */
.L_x_5:
[-C--:B------:R-:W-:Y:S01]  /*6680*/  ISETP.GE.AND P4, PT, R199, R142.reuse, PT ;  /* 0x0000008ec700720c */ /* 0x080fe20003f86270 */
[----:B------:R-:W-:Y:S01]  /*6690*/  STL [R1+0x580], R69 ;  /* 0x0005804501007387 */ /* 0x000fe20000100800 */
[----:B------:R-:W-:Y:S02]  /*66a0*/  SEL R199, RZ, 0x4, P1 ;  /* 0x00000004ffc77807 */ /* 0x000fe40000800000 */
[----:B------:R-:W-:Y:S01]  /*66b0*/  SEL R206, RZ, 0x4, P5 ;  /* 0x00000004ffce7807 */ /* 0x000fe20002800000 */
[----:B------:R-:W-:Y:S01]  /*66c0*/  STL [R1+0x57c], R84 ;  /* 0x00057c5401007387 */ /* 0x000fe20000100800 */
[-C--:B------:R-:W-:Y:S01]  /*66d0*/  ISETP.GE.AND P1, PT, R200, R142.reuse, PT ;  /* 0x0000008ec800720c */ /* 0x080fe20003f26270 */
[----:B------:R-:W-:Y:S01]  /*66e0*/  USHF.L.U32 UR4, UR6, 0x15, URZ ;  /* 0x0000001506047899 */ /* 0x000fe200080006ff */
[----:B------:R-:W-:Y:S01]  /*66f0*/  SEL R200, RZ, 0x4, P0 ;  /* 0x00000004ffc87807 */ /* 0x000fe20000000000 */
[----:B------:R-:W-:Y:S01]  /*6700*/  STL [R1+0x578], R85 ;  /* 0x0005785501007387 */ /* 0x000fe20000100800 */
[-C--:B------:R-:W-:Y:S01]  /*6710*/  ISETP.GE.AND P0, PT, R177, R142.reuse, PT ;  /* 0x0000008eb100720c */ /* 0x080fe20003f06270 */
[----:B------:R-:W-:Y:S01]  /*6720*/  UMOV UR5, 0x1 ;  /* 0x0000000100057882 */ /* 0x000fe20000000000 */
[----:B------:R-:W-:Y:S01]  /*6730*/  SEL R177, RZ, 0x4, P4 ;  /* 0x00000004ffb17807 */ /* 0x000fe20002000000 */
[----:B------:R-:W-:Y:S01]  /*6740*/  STL [R1+0x574], R100 ;  /* 0x0005746401007387 */ /* 0x000fe20000100800 */
[-C--:B------:R-:W-:Y:S01]  /*6750*/  ISETP.GE.AND P4, PT, R178, R142.reuse, PT ;  /* 0x0000008eb200720c */ /* 0x080fe20003f86270 */
[----:B------:R-:W-:Y:S01]  /*6760*/  UIADD3 UR11, UPT, UPT, UR7, 0x50000, URZ ;  /* 0x00050000070b7890 */ /* 0x000fe2000fffe0ff */
[----:B------:R-:W-:Y:S01]  /*6770*/  SEL R178, RZ, 0x4, P1 ;  /* 0x00000004ffb27807 */ /* 0x000fe20000800000 */
[----:B------:R-:W-:Y:S01]  /*6780*/  STL [R1+0x570], R101 ;  /* 0x0005706501007387 */ /* 0x000fe20000100800 */
[-C--:B------:R-:W-:Y:S01]  /*6790*/  ISETP.GE.AND P1, PT, R179, R142.reuse, PT ;  /* 0x0000008eb300720c */ /* 0x080fe20003f26270 */
[----:B------:R-:W2:Y:S01]  /*67a0*/  LDCU.64 UR22, c[0x0][0x358] ;  /* 0x00006b00ff1677ac */ /* 0x000ea20008000a00 */
[----:B------:R-:W-:Y:S01]  /*67b0*/  SEL R179, RZ, 0x4, P0 ;  /* 0x00000004ffb37807 */ /* 0x000fe20000000000 */
[----:B------:R-:W-:Y:S01]  /*67c0*/  STL [R1+0x558], R203 ;  /* 0x000558cb01007387 */ /* 0x000fe20000100800 */
[-C--:B------:R-:W-:Y:S01]  /*67d0*/  ISETP.GE.AND P0, PT, R201, R142.reuse, PT ;  /* 0x0000008ec900720c */ /* 0x080fe20003f06270 */
[----:B------:R-:W3:Y:S01]  /*67e0*/  LDCU UR10, c[0x0][0x3a0] ;  /* 0x00007400ff0a77ac */ /* 0x000ee20008000800 */
[----:B------:R-:W-:Y:S01]  /*67f0*/  SEL R201, RZ, 0x4, P6 ;  /* 0x00000004ffc97807 */ /* 0x000fe20003000000 */
[----:B------:R-:W-:Y:S01]  /*6800*/  STL [R1+0x554], R8 ;  /* 0x0005540801007387 */ /* 0x000fe20000100800 */
[----:B------:R-:W-:-:S02]  /*6810*/  ISETP.GE.AND P6, PT, R204, R142, PT ;  /* 0x0000008ecc00720c */ /* 0x000fc40003fc6270 */
[----:B------:R-:W-:Y:S01]  /*6820*/  SEL R204, RZ, 0x4, P3 ;  /* 0x00000004ffcc7807 */ /* 0x000fe20001800000 */
[----:B------:R-:W-:Y:S01]  /*6830*/  STL [R1+0x550], R7 ;  /* 0x0005500701007387 */ /* 0x000fe20000100800 */
[-C--:B------:R-:W-:Y:S02]  /*6840*/  ISETP.GE.AND P3, PT, R180, R142.reuse, PT ;  /* 0x0000008eb400720c */ /* 0x080fe40003f66270 */
[----:B------:R-:W-:Y:S01]  /*6850*/  SEL R180, RZ, 0x4, P0 ;  /* 0x00000004ffb47807 */ /* 0x000fe20000000000 */
[----:B------:R4:W-:Y:S01]  /*6860*/  STL [R1+0x498], R0 ;  /* 0x0004980001007387 */ /* 0x0009e20000100800 */
        /* <DEDUP_REMOVED lines=13> */
[----:B------:R-:W-:Y:S02]  /*6940*/  ISETP.GE.AND P5, PT, R186, R142, PT ;  /* 0x0000008eba00720c */ /* 0x000fe40003fa6270 */
[----:B------:R-:W-:-:S02]  /*6950*/  SEL R186, RZ, 0x4, P3 ;  /* 0x00000004ffba7807 */ /* 0x000fc40001800000 */
[-C--:B------:R-:W-:Y:S02]  /*6960*/  ISETP.GE.AND P3, PT, R187, R142.reuse, PT ;  /* 0x0000008ebb00720c */ /* 0x080fe40003f66270 */
[----:B------:R-:W-:Y:S02]  /*6970*/  SEL R187, RZ, 0x4, P2 ;  /* 0x00000004ffbb7807 */ /* 0x000fe40001000000 */
[-C--:B------:R-:W-:Y:S02]  /*6980*/  ISETP.GE.AND P2, PT, R188, R142.reuse, PT ;  /* 0x0000008ebc00720c */ /* 0x080fe40003f46270 */
[----:B------:R-:W-:Y:S02]  /*6990*/  SEL R188, RZ, 0x4, P5 ;  /* 0x00000004ffbc7807 */ /* 0x000fe40002800000 */
        /* <DEDUP_REMOVED lines=20> */
[----:B------:R-:W-:Y:S02]  /*6ae0*/  SEL R150, RZ, 0x4, P2 ;  /* 0x00000004ff967807 */ /* 0x000fe40001000000 */
[----:B------:R-:W-:Y:S02]  /*6af0*/  SEL R252, RZ, 0x4, P1 ;  /* 0x00000004fffc7807 */ /* 0x000fe40000800000 */
[-C--:B------:R-:W-:Y:S02]  /*6b00*/  ISETP.GE.AND P0, PT, R146, R142.reuse, PT ;  /* 0x0000008e9200720c */ /* 0x080fe40003f06270 */
[-C--:B------:R-:W-:Y:S02]  /*6b10*/  ISETP.GE.AND P2, PT, R148, R142.reuse, PT ;  /* 0x0000008e9400720c */ /* 0x080fe40003f46270 */
[----:B------:R-:W-:Y:S02]  /*6b20*/  ISETP.GE.AND P1, PT, R147, R142, PT ;  /* 0x0000008e9300720c */ /* 0x000fe40003f26270 */
[----:B------:R-:W-:-:S02]  /*6b30*/  SEL R142, RZ, 0x4, P3 ;  /* 0x00000004ff8e7807 */ /* 0x000fc40001800000 */
[----:B------:R-:W-:Y:S02]  /*6b40*/  ISETP.NE.U32.AND P3, PT, R145, RZ, PT ;  /* 0x000000ff9100720c */ /* 0x000fe40003f65070 */
[----:B------:R-:W-:Y:S02]  /*6b50*/  SEL R145, RZ, 0x4, P0 ;  /* 0x00000004ff917807 */ /* 0x000fe40000000000 */
[----:B------:R-:W-:Y:S02]  /*6b60*/  ISETP.GT.AND P0, PT, R207, 0xff, PT ;  /* 0x000000ffcf00780c */ /* 0x000fe40003f04270 */
[----:B------:R-:W-:Y:S02]  /*6b70*/  SEL R147, RZ, 0x4, P5 ;  /* 0x00000004ff937807 */ /* 0x000fe40002800000 */
[----:B------:R-:W-:Y:S02]  /*6b80*/  SEL R2, R22, RZ, P0 ;  /* 0x000000ff16027207 */ /* 0x000fe40000000000 */
[----:B----4-:R-:W-:-:S02]  /*6b90*/  SEL R0, R151, RZ, P0 ;  /* 0x000000ff97007207 */ /* 0x010fc40000000000 */
[----:B------:R-:W-:Y:S01]  /*6ba0*/  SEL R7, R152, RZ, P0 ;  /* 0x000000ff98077207 */ /* 0x000fe20000000000 */
[----:B------:R4:W-:Y:S01]  /*6bb0*/  STL [R1+0x154], R2 ;  /* 0x0001540201007387 */ /* 0x0009e20000100800 */
[----:B------:R-:W-:Y:S02]  /*6bc0*/  SEL R144, RZ, 0x4, P1 ;  /* 0x00000004ff907807 */ /* 0x000fe40000800000 */
[----:B------:R-:W-:Y:S01]  /*6bd0*/  SEL R148, RZ, 0x4, P6 ;  /* 0x00000004ff947807 */ /* 0x000fe20003000000 */
[----:B------:R1:W-:Y:S01]  /*6be0*/  STL [R1+0x14c], R0 ;  /* 0x00014c0001007387 */ /* 0x0003e20000100800 */
[----:B------:R-:W-:Y:S02]  /*6bf0*/  SEL R146, RZ, 0x4, P4 ;  /* 0x00000004ff927807 */ /* 0x000fe40002000000 */
[----:B-1----:R-:W-:Y:S01]  /*6c00*/  SEL R143, RZ, 0x4, P2 ;  /* 0x00000004ff8f7807 */ /* 0x002fe20001000000 */
[----:B------:R1:W-:Y:S01]  /*6c10*/  STL [R1+0x150], R7 ;  /* 0x0001500701007387 */ /* 0x0003e20000100800 */
[----:B------:R-:W-:-:S02]  /*6c20*/  SEL R23, R23, RZ, P0 ;  /* 0x000000ff17177207 */ /* 0x000fc40000000000 */
[----:B----4-:R-:W-:Y:S02]  /*6c30*/  SEL R2, R153, RZ, P0 ;  /* 0x000000ff99027207 */ /* 0x010fe40000000000 */
[----:B------:R-:W-:Y:S02]  /*6c40*/  SEL R8, R144, RZ, P0 ;  /* 0x000000ff90087207 */ /* 0x000fe40000000000 */
[----:B------:R-:W-:Y:S01]  /*6c50*/  SEL R0, R154, RZ, P0 ;  /* 0x000000ff9a007207 */ /* 0x000fe20000000000 */
[----:B------:R4:W-:Y:S01]  /*6c60*/  STL [R1+0x158], R2 ;  /* 0x0001580201007387 */ /* 0x0009e20000100800 */
[----:B------:R-:W-:Y:S02]  /*6c70*/  SEL R22, R197, RZ, P0 ;  /* 0x000000ffc5167207 */ /* 0x000fe40000000000 */
[----:B-1----:R-:W-:Y:S01]  /*6c80*/  SEL R7, R155, RZ, P0 ;  /* 0x000000ff9b077207 */ /* 0x002fe20000000000 */
[----:B------:R1:W-:Y:S01]  /*6c90*/  STL [R1+0x15c], R0 ;  /* 0x00015c0001007387 */ /* 0x0003e20000100800 */
[----:B------:R-:W-:-:S02]  /*6ca0*/  SEL R85, R150, RZ, P0 ;  /* 0x000000ff96557207 */ /* 0x000fc40000000000 */
[----:B------:R-:W-:Y:S01]  /*6cb0*/  SEL R252, R252, RZ, P0 ;  /* 0x000000fffcfc7207 */ /* 0x000fe20000000000 */
[----:B------:R2:W-:Y:S01]  /*6cc0*/  STL [R1+0x160], R7 ;  /* 0x0001600701007387 */ /* 0x0005e20000100800 */
[----:B------:R-:W-:Y:S02]  /*6cd0*/  SEL R100, R149, RZ, P0 ;  /* 0x000000ff95647207 */ /* 0x000fe40000000000 */
[----:B----4-:R-:W-:Y:S02]  /*6ce0*/  SEL R2, R156, RZ, P0 ;  /* 0x000000ff9c027207 */ /* 0x010fe40000000000 */
[----:B------:R-:W-:Y:S02]  /*6cf0*/  SEL R101, R148, RZ, P0 ;  /* 0x000000ff94657207 */ /* 0x000fe40000000000 */
[----:B-1----:R-:W-:Y:S01]  /*6d00*/  SEL R0, R157, RZ, P0 ;  /* 0x000000ff9d007207 */ /* 0x002fe20000000000 */
[----:B------:R1:W-:Y:S01]  /*6d10*/  STL [R1+0x164], R2 ;  /* 0x0001640201007387 */ /* 0x0003e20000100800 */
[----:B------:R-:W-:-:S02]  /*6d20*/  ISETP.NE.U32.AND P4, PT, R140, RZ, PT ;  /* 0x000000ff8c00720c */ /* 0x000fc40003f85070 */
[----:B--2---:R-:W-:Y:S01]  /*6d30*/  SEL R7, R158, RZ, P0 ;  /* 0x000000ff9e077207 */ /* 0x004fe20000000000 */
[----:B------:R2:W-:Y:S01]  /*6d40*/  STL [R1+0x168], R0 ;  /* 0x0001680001007387 */ /* 0x0005e20000100800 */
[----:B------:R-:W-:Y:S02]  /*6d50*/  ISETP.NE.U32.AND P5, PT, R17, RZ, PT ;  /* 0x000000ff1100720c */ /* 0x000fe40003fa5070 */
[----:B------:R-:W-:Y:S01]  /*6d60*/  ISETP.NE.U32.AND P6, PT, R198, RZ, PT ;  /* 0x000000ffc600720c */ /* 0x000fe20003fc5070 */
[----:B------:R4:W-:Y:S01]  /*6d70*/  STL [R1+0x16c], R7 ;  /* 0x00016c0701007387 */ /* 0x0009e20000100800 */
[----:B------:R-:W3:Y:S01]  /*6d80*/  S2R R84, SR_TID.X ;  /* 0x0000000000547919 */ /* 0x000ee20000002100 */
[----:B-1----:R-:W-:Y:S02]  /*6d90*/  SEL R2, R159, RZ, P0 ;  /* 0x000000ff9f027207 */ /* 0x002fe40000000000 */
[----:B--2---:R-:W-:Y:S01]  /*6da0*/  SEL R0, R160, RZ, P0 ;  /* 0x000000ffa0007207 */ /* 0x004fe20000000000 */
[----:B------:R-:W-:Y:S01]  /*6db0*/  ULOP3.LUT UR4, UR4, 0x600000, URZ, 0xc0, !UPT ;  /* 0x0060000004047892 */ /* 0x000fe2000f8ec0ff */
[----:B------:R-:W-:Y:S01]  /*6dc0*/  ISETP.NE.U32.AND P2, PT, R5, RZ, PT ;  /* 0x000000ff0500720c */ /* 0x000fe20003f45070 */
[----:B------:R1:W-:Y:S01]  /*6dd0*/  STL [R1+0x170], R2 ;  /* 0x0001700201007387 */ /* 0x0003e20000100800 */
[----:B----4-:R-:W-:Y:S01]  /*6de0*/  SEL R7, R161, RZ, P0 ;  /* 0x000000ffa1077207 */ /* 0x010fe20000000000 */
[----:B------:R-:W-:Y:S01]  /*6df0*/  IMAD R144, R202, 0x2, R141 ;  /* 0x00000002ca907824 */ /* 0x000fe200078e028d */
[----:B------:R-:W-:Y:S01]  /*6e00*/  SEL R203, R143, RZ, P0 ;  /* 0x000000ff8fcb7207 */ /* 0x000fe20000000000 */
[----:B------:R2:W-:Y:S01]  /*6e10*/  STL [R1+0x174], R0 ;  /* 0x0001740001007387 */ /* 0x0005e20000100800 */
[----:B------:R-:W-:Y:S01]  /*6e20*/  UIADD3 UR71, UPT, UPT, UR8, UR4, URZ ;  /* 0x0000000408477290 */ /* 0x000fe2000fffe0ff */
[----:B------:R-:W-:-:S02]  /*6e30*/  LOP3.LUT R5, R5, 0xf7ffffff, RZ, 0xc0, !PT ;  /* 0xf7ffffff05057812 */ /* 0x000fc400078ec0ff */
[----:B------:R4:W-:Y:S01]  /*6e40*/  STL [R1+0x178], R7 ;  /* 0x0001780701007387 */ /* 0x0009e20000100800 */
[----:B-1----:R-:W-:Y:S01]  /*6e50*/  SEL R2, R162, RZ, P0 ;  /* 0x000000ffa2027207 */ /* 0x002fe20000000000 */
[----:B------:R-:W-:Y:S02]  /*6e60*/  UMOV UR9, UR11 ;  /* 0x0000000b00097c82 */ /* 0x000fe40008000000 */
[----:B------:R-:W-:Y:S02]  /*6e70*/  @P2 LOP3.LUT R5, R5, 0x8000000, RZ, 0xfc, !PT ;  /* 0x0800000005052812 */ /* 0x000fe400078efcff */
[----:B--2---:R-:W-:Y:S01]  /*6e80*/  SEL R0, R163, RZ, P0 ;  /* 0x000000ffa3007207 */ /* 0x004fe20000000000 */
[----:B------:R1:W-:Y:S01]  /*6e90*/  STL [R1+0x198], R2 ;  /* 0x0001980201007387 */ /* 0x0003e20000100800 */
[----:B------:R-:W-:Y:S02]  /*6ea0*/  LOP3.LUT R5, R5, 0xefffffff, RZ, 0xc0, !PT ;  /* 0xefffffff05057812 */ /* 0x000fe400078ec0ff */
[----:B----4-:R-:W-:Y:S01]  /*6eb0*/  SEL R7, R164, RZ, P0 ;  /* 0x000000ffa4077207 */ /* 0x010fe20000000000 */
[----:B------:R2:W-:Y:S01]  /*6ec0*/  STL [R1+0x19c], R0 ;  /* 0x00019c0001007387 */ /* 0x0005e20000100800 */
[----:B------:R-:W-:-:S03]  /*6ed0*/  @P3 LOP3.LUT R5, R5, 0x10000000, RZ, 0xfc, !PT ;  /* 0x1000000005053812 */ /* 0x000fc600078efcff */
[----:B------:R4:W-:Y:S01]  /*6ee0*/  STL [R1+0x1a0], R7 ;  /* 0x0001a00701007387 */ /* 0x0009e20000100800 */
[----:B-1----:R-:W-:Y:S02]  /*6ef0*/  SEL R2, R165, RZ, P0 ;  /* 0x000000ffa5027207 */ /* 0x002fe40000000000 */
[----:B--2---:R-:W-:-:S03]  /*6f00*/  SEL R0, R166, RZ, P0 ;  /* 0x000000ffa6007207 */ /* 0x004fc60000000000 */
[----:B------:R1:W-:Y:S01]  /*6f10*/  STL [R1+0x1a4], R2 ;  /* 0x0001a40201007387 */ /* 0x0003e20000100800 */
[----:B----4-:R-:W-:-:S03]  /*6f20*/  SEL R7, R167, RZ, P0 ;  /* 0x000000ffa7077207 */ /* 0x010fc60000000000 */
[----:B------:R2:W-:Y:S04]  /*6f30*/  STL [R1+0x1a8], R0 ;  /* 0x0001a80001007387 */ /* 0x0005e80000100800 */
        /* <DEDUP_REMOVED lines=69> */
[----:B------:R1:W-:Y:S04]  /*7390*/  STL [R1+0x270], R2 ;  /* 0x0002700201007387 */ /* 0x0003e80000100800 */
[----:B------:R2:W-:Y:S01]  /*73a0*/  STL [R1+0x268], R0 ;  /* 0x0002680001007387 */ /* 0x0005e20000100800 */
[----:B----4-:R-:W-:-:S03]  /*73b0*/  SEL R7, R145, RZ, P0 ;  /* 0x000000ff91077207 */ /* 0x010fc60000000000 */
[----:B------:R-:W4:Y:S01]  /*73c0*/  LDL R69, [R1+0x274] ;  /* 0x0002740001457983 */ /* 0x000f220000100800 */
[----:B-1----:R-:W-:Y:S02]  /*73d0*/  SEL R2, R147, RZ, P0 ;  /* 0x000000ff93027207 */ /* 0x002fe40000000000 */
[----:B--2---:R-:W-:-:S03]  /*73e0*/  SEL R0, R146, RZ, P0 ;  /* 0x000000ff92007207 */ /* 0x004fc60000000000 */
[----:B------:R1:W-:Y:S02]  /*73f0*/  STL [R1+0x84], R2 ;  /* 0x0000840201007387 */ /* 0x0003e40000100800 */
[----:B-1----:R-:W-:Y:S02]  /*7400*/  SEL R2, R142, RZ, P0 ;  /* 0x000000ff8e027207 */ /* 0x002fe40000000000 */
[----:B------:R-:W-:-:S04]  /*7410*/  LEA R140, P0, R144, R230, 0x2 ;  /* 0x000000e6908c7211 */ /* 0x000fc800078010ff */
[----:B------:R-:W-:Y:S01]  /*7420*/  LEA.HI.X.SX32 R141, R144, R6, 0x2, P0 ;  /* 0x00000006908d7211 */ /* 0x000fe200000f16ff */
[----:B------:R-:W-:-:S04]  /*7430*/  IMAD R144, R202, 0x2, R144 ;  /* 0x00000002ca907824 */ /* 0x000fc800078e0290 */
[----:B------:R-:W-:Y:S01]  /*7440*/  IMAD R17, R202, 0x2, R144 ;  /* 0x00000002ca117824 */ /* 0x000fe200078e0290 */
[----:B------:R-:W-:-:S04]  /*7450*/  LEA R142, P0, R144, R230, 0x2 ;  /* 0x000000e6908e7211 */ /* 0x000fc800078010ff */
[----:B------:R-:W-:Y:S02]  /*7460*/  LEA.HI.X.SX32 R143, R144, R6, 0x2, P0 ;  /* 0x00000006908f7211 */ /* 0x000fe400000f16ff */
[----:B------:R-:W-:-:S04]  /*7470*/  LEA R144, P0, R17, R230, 0x2 ;  /* 0x000000e611907211 */ /* 0x000fc800078010ff */
[----:B------:R-:W-:Y:S01]  /*7480*/  LEA.HI.X.SX32 R145, R17, R6, 0x2, P0 ;  /* 0x0000000611917211 */ /* 0x000fe200000f16ff */
[----:B------:R-:W-:-:S05]  /*7490*/  IMAD R17, R202, 0x2, R17 ;  /* 0x00000002ca117824 */ /* 0x000fca00078e0211 */
        /* <DEDUP_REMOVED lines=88> */
[----:B------:R-:W-:Y:S02]  /*7a20*/  LEA.HI.X.SX32 R207, R17, R6, 0x2, P0 ;  /* 0x0000000611cf7211 */ /* 0x000fe400000f16ff */
        /* <DEDUP_REMOVED lines=20> */
[C---:B------:R-:W-:Y:S01]  /*7b70*/  LEA R228, P0, R231.reuse, R230, 0x2 ;  /* 0x000000e6e7e47211 */ /* 0x040fe200078010ff */
[----:B------:R3:W-:Y:S03]  /*7b80*/  STL [R1+0x88], R0 ;  /* 0x0000880001007387 */ /* 0x0007e60000100800 */
[----:B------:R-:W-:Y:S02]  /*7b90*/  LEA.HI.X.SX32 R229, R231, R6, 0x2, P0 ;  /* 0x00000006e7e57211 */ /* 0x000fe400000f16ff */
[----:B----4-:R-:W-:Y:S02]  /*7ba0*/  LEA R230, P0, R69, R230, 0x2 ;  /* 0x000000e645e67211 */ /* 0x010fe400078010ff */
[----:B---3--:R-:W-:-:S02]  /*7bb0*/  LOP3.LUT R0, R84, 0x7f, RZ, 0xc0, !PT ;  /* 0x0000007f54007812 */ /* 0x008fc400078ec0ff */
[----:B------:R-:W-:Y:S02]  /*7bc0*/  LEA.HI.X.SX32 R231, R69, R6, 0x2, P0 ;  /* 0x0000000645e77211 */ /* 0x000fe400000f16ff */
[----:B------:R-:W-:Y:S01]  /*7bd0*/  ISETP.NE.U32.AND P0, PT, R0, RZ, PT ;  /* 0x000000ff0000720c */ /* 0x000fe20003f05070 */
[----:B------:R-:W-:Y:S01]  /*7be0*/  STTM.16dp32bit_t0_t15.x32 tmem[UR71], RZ ;  /* 0x000000ff000079ed */ /* 0x000fe20008a80047 */
[----:B------:R-:W-:Y:S01]  /*7bf0*/  STTM.16dp32bit_t16_t31.x32 tmem[UR71+0x20], RZ ;  /* 0x000020ff000079ed */ /* 0x000fe20008aa0047 */
[----:B------:R-:W1:Y:S10]  /*7c00*/  FENCE.VIEW.ASYNC.T ;  /* 0x00000000000073c6 */ /* 0x000e740000000200 */
[----:B-1----:R-:W-:-:S05]  /*7c10*/  VOTEU.ALL UP1, P0 ;  /* 0x0000000000ff7886 */ /* 0x002fca0000020000 */
[----:B------:R-:W-:-:S04]  /*7c20*/  @!UP1 UIADD3 UR12, UPT, UPT, -UR5, 0x100000, URZ ;  /* 0x00100000050c9890 */ /* 0x000fc8000fffe1ff */
[----:B------:R-:W-:Y:S02]  /*7c30*/  @!UP1 USHF.L.U32 UR13, UR12, 0xb, URZ ;  /* 0x0000000b0c0d9899 */ /* 0x000fe400080006ff */
[----:B------:R-:W-:Y:S02]  /*7c40*/  @!UP1 USHF.L.U32 UR12, UR12, 0x1, URZ ;  /* 0x000000010c0c9899 */ /* 0x000fe400080006ff */
[----:B------:R-:W-:-:S04]  /*7c50*/  @!UP1 UIADD3 UR4, UPT, UPT, -UR5, 0x100000, URZ ;  /* 0x0010000005049890 */ /* 0x000fc8000fffe1ff */
[----:B------:R-:W-:Y:S02]  /*7c60*/  @!UP1 USHF.L.U32 UR5, UR4, 0xb, URZ ;  /* 0x0000000b04059899 */ /* 0x000fe400080006ff */
[----:B------:R-:W-:Y:S01]  /*7c70*/  @!UP1 USHF.L.U32 UR4, UR4, 0x1, URZ ;  /* 0x0000000104049899 */ /* 0x000fe200080006ff */
[----:B------:R-:W-:Y:S01]  /*7c80*/  VOTEU.ALL UP1, P0 ;  /* 0x0000000000ff7886 */ /* 0x000fe20000020000 */
[----:B------:R-:W-:Y:S01]  /*7c90*/  BAR.SYNC.DEFER_BLOCKING 0x0 ;  /* 0x0000000000007b1d */ /* 0x000fe20000010000 */
[----:B------:R-:W-:Y:S02]  /*7ca0*/  ISETP.NE.U32.AND P3, PT, R12, RZ, PT ;  /* 0x000000ff0c00720c */ /* 0x000fe40003f65070 */
[----:B------:R-:W-:-:S03]  /*7cb0*/  ISETP.NE.U32.AND P2, PT, R11, RZ, PT ;  /* 0x000000ff0b00720c */ /* 0x000fc60003f45070 */
[----:B------:R-:W1:Y:S02]  /*7cc0*/  FENCE.VIEW.ASYNC.S ;  /* 0x00000000000073c6 */ /* 0x000e640000000000 */
[----:B-1----:R-:W1:Y:S02]  /*7cd0*/  @!UP1 SYNCS.EXCH.64 URZ, [UR9], UR12 ;  /* 0x0000000c09ff95b2 */ /* 0x002e640008000100 */
[----:B------:R2:W-:Y:S01]  /*7ce0*/  STL [R1+0x55c], R2 ;  /* 0x00055c0201007387 */ /* 0x0005e20000100800 */
[----:B------:R-:W-:Y:S01]  /*7cf0*/  VOTEU.ALL UP2, P0 ;  /* 0x0000000000ff7886 */ /* 0x000fe20000040000 */
[----:B-1----:R-:W-:Y:S01]  /*7d00*/  BAR.SYNC.DEFER_BLOCKING 0x0 ;  /* 0x0000000000007b1d */ /* 0x002fe20000010000 */
[----:B--2---:R-:W-:-:S05]  /*7d10*/  VIADD R2, R4, UR7 ;  /* 0x0000000704027c36 */ /* 0x004fca0008000000 */
[----:B------:R-:W-:Y:S04]  /*7d20*/  STL [R1+0x560], R203 ;  /* 0x000560cb01007387 */ /* 0x000fe80000100800 */
[----:B------:R1:W-:Y:S01]  /*7d30*/  STL.64 [R1+0x568], R210 ;  /* 0x000568d201007387 */ /* 0x0003e20000100a00 */
[----:B------:R2:W3:Y:S03]  /*7d40*/  @!UP2 SYNCS.EXCH.64 URZ, [UR7+0x50008], UR4 ;  /* 0x0500080407ffa5b2 */ /* 0x0004e60008000100 */
[----:B------:R-:W-:Y:S01]  /*7d50*/  @!PT LDS RZ, [RZ] ;  /* 0x00000000fffff984 */ /* 0x000fe20000000800 */
[----:B------:R-:W-:Y:S01]  /*7d60*/  @!PT LDS RZ, [RZ] ;  /* 0x00000000fffff984 */ /* 0x000fe20000000800 */
[----:B------:R-:W-:Y:S01]  /*7d70*/  @!PT LDS RZ, [RZ] ;  /* 0x00000000fffff984 */ /* 0x000fe20000000800 */
[----:B---3--:R-:W-:Y:S04]  /*7d80*/  LDGSTS.E [R2], desc[UR22][R208.64], P3 ;  /* 0x00000000d0027fae */ /* 0x008fe800099a1016 */
[----:B------:R-:W-:Y:S01]  /*7d90*/  LDGSTS.E [R2+0x8], desc[UR22][R210.64], P2 ;  /* 0x00008000d2027fae */ /* 0x000fe200091a1016 */
[----:B------:R-:W-:-:S02]  /*7da0*/  ISETP.NE.U32.AND P1, PT, R23, RZ, PT ;  /* 0x000000ff1700720c */ /* 0x000fc40003f25070 */
[----:B------:R-:W-:Y:S01]  /*7db0*/  LOP3.LUT R5, R5, 0xff7fffff, RZ, 0xc0, !PT ;  /* 0xff7fffff05057812 */ /* 0x000fe200078ec0ff */
[----:B--2---:R-:W2:Y:S01]  /*7dc0*/  LDCU UR4, c[0x0][0x3a0] ;  /* 0x00007400ff0477ac */ /* 0x004ea20008000800 */
[----:B-1----:R-:W3:Y:S09]  /*7dd0*/  LDL.LU R211, [R1+0xa8] ;  /* 0x0000a80001d37983 */ /* 0x002ef20000300800 */
[----:B------:R-:W-:Y:S01]  /*7de0*/  @P1 LOP3.LUT R5, R5, 0x800000, RZ, 0xfc, !PT ;  /* 0x0080000005051812 */ /* 0x000fe200078efcff */
[----:B------:R-:W4:Y:S04]  /*7df0*/  LDL.LU R11, [R1+0xa4] ;  /* 0x0000a400010b7983 */ /* 0x000f280000300800 */
[----:B------:R-:W2:Y:S01]  /*7e00*/  LDL.LU R12, [R1+0xa0] ;  /* 0x0000a000010c7983 */ /* 0x000ea20000300800 */
[----:B------:R-:W-:-:S03]  /*7e10*/  LOP3.LUT R5, R5, 0xfeffffff, RZ, 0xc0, !PT ;  /* 0xfeffffff05057812 */ /* 0x000fc600078ec0ff */
[----:B------:R-:W2:Y:S01]  /*7e20*/  LDL.LU R84, [R1+0x9c] ;  /* 0x00009c0001547983 */ /* 0x000ea20000300800 */
[----:B------:R-:W-:Y:S02]  /*7e30*/  @P0 LOP3.LUT R5, R5, 0x1000000, RZ, 0xfc, !PT ;  /* 0x0100000005050812 */ /* 0x000fe400078efcff */
[----:B------:R-:W-:Y:S01]  /*7e40*/  ISETP.NE.U32.AND P0, PT, R10, RZ, PT ;  /* 0x000000ff0a00720c */ /* 0x000fe20003f05070 */
[----:B------:R-:W2:Y:S01]  /*7e50*/  LDL.LU R6, [R1+0x98] ;  /* 0x0000980001067983 */ /* 0x000ea20000300800 */
[----:B------:R-:W-:Y:S02]  /*7e60*/  ISETP.NE.U32.AND P1, PT, R9, RZ, PT ;  /* 0x000000ff0900720c */ /* 0x000fe40003f25070 */
[C---:B------:R-:W-:Y:S01]  /*7e70*/  LOP3.LUT P2, RZ, R5.reuse, 0x8000000, RZ, 0xc0, !PT ;  /* 0x0800000005ff7812 */ /* 0x040fe2000784c0ff */
[----:B------:R-:W2:Y:S01]  /*7e80*/  LDL.LU R17, [R1+0x94] ;  /* 0x0000940001117983 */ /* 0x000ea20000300800 */
[----:B------:R-:W-:-:S03]  /*7e90*/  LOP3.LUT P3, RZ, R5, 0x10000000, RZ, 0xc0, !PT ;  /* 0x1000000005ff7812 */ /* 0x000fc6000786c0ff */
[----:B------:R-:W2:Y:S04]  /*7ea0*/  LDL.LU R23, [R1+0x90] ;  /* 0x0000900001177983 */ /* 0x000ea80000300800 */
[----:B------:R-:W2:Y:S04]  /*7eb0*/  LDL.LU R69, [R1+0x8c] ;  /* 0x00008c0001457983 */ /* 0x000ea80000300800 */
[----:B------:R-:W-:Y:S04]  /*7ec0*/  LDGSTS.E [R2+0x2000], desc[UR22][R128.64], P0 ;  /* 0x0200000080027fae */ /* 0x000fe800081a1016 */
[----:B------:R-:W-:Y:S04]  /*7ed0*/  LDGSTS.E [R2+0x2008], desc[UR22][R126.64], P1 ;  /* 0x020080007e027fae */ /* 0x000fe800089a1016 */
[----:B------:R-:W-:Y:S04]  /*7ee0*/  LDGSTS.E [R2+0x4000], desc[UR22][R142.64], P2 ;  /* 0x040000008e027fae */ /* 0x000fe800091a1016 */
[----:B------:R-:W-:Y:S04]  /*7ef0*/  LDGSTS.E [R2+0x4008], desc[UR22][R144.64], P3 ;  /* 0x0400800090027fae */ /* 0x000fe800099a1016 */
[----:B------:R-:W-:Y:S04]  /*7f00*/  LDGSTS.E [R2+0x6000], desc[UR22][R174.64], P4 ;  /* 0x06000000ae027fae */ /* 0x000fe8000a1a1016 */
[----:B------:R1:W-:Y:S01]  /*7f10*/  LDGSTS.E [R2+0x6008], desc[UR22][R176.64], P5 ;  /* 0x06008000b0027fae */ /* 0x0003e2000a9a1016 */
[----:B------:R-:W-:-:S03]  /*7f20*/  ISETP.NE.U32.AND P3, PT, R21, RZ, PT ;  /* 0x000000ff1500720c */ /* 0x000fc60003f65070 */
[----:B------:R-:W2:Y:S01]  /*7f30*/  LDL.LU R203, [R1+0xc0] ;  /* 0x0000c00001cb7983 */ /* 0x000ea20000300800 */
[----:B------:R-:W-:Y:S02]  /*7f40*/  ISETP.NE.U32.AND P2, PT, R20, RZ, PT ;  /* 0x000000ff1400720c */ /* 0x000fe40003f45070 */
[----:B-1----:R-:W-:-:S05]  /*7f50*/  LOP3.LUT R2, R4, 0x10, RZ, 0x3c, !PT ;  /* 0x0000001004027812 */ /* 0x002fca00078e3cff */
[----:B------:R-:W-:Y:S02]  /*7f60*/  VIADD R9, R2, UR7 ;  /* 0x0000000702097c36 */ /* 0x000fe40008000000 */
[----:B------:R-:W2:Y:S04]  /*7f70*/  LDL.LU R2, [R1+0xbc] ;  /* 0x0000bc0001027983 */ /* 0x000ea80000300800 */
[----:B------:R-:W2:Y:S04]  /*7f80*/  LDL.LU R21, [R1+0xc4] ;  /* 0x0000c40001157983 */ /* 0x000ea80000300800 */
[----:B------:R-:W2:Y:S01]  /*7f90*/  LDL.LU R20, [R1+0xc8] ;  /* 0x0000c80001147983 */ /* 0x000ea20000300800 */
[----:B------:R-:W-:-:S02]  /*7fa0*/  ISETP.NE.U32.AND P0, PT, R19, RZ, PT ;  /* 0x000000ff1300720c */ /* 0x000fc40003f05070 */
[----:B------:R-:W-:Y:S01]  /*7fb0*/  ISETP.NE.U32.AND P1, PT, R18, RZ, PT ;  /* 0x000000ff1200720c */ /* 0x000fe20003f25070 */
[----:B------:R-:W-:Y:S01]  /*7fc0*/  LDGSTS.E [R9], desc[UR22][R212.64], P3 ;  /* 0x00000000d4097fae */ /* 0x000fe200099a1016 */
[----:B------:R-:W-:-:S03]  /*7fd0*/  ISETP.NE.U32.AND P3, PT, R16, RZ, PT ;  /* 0x000000ff1000720c */ /* 0x000fc60003f65070 */
[----:B------:R-:W-:Y:S04]  /*7fe0*/  LDGSTS.E [R9+0x8], desc[UR22][R214.64], P2 ;  /* 0x00008000d6097fae */ /* 0x000fe800091a1016 */
[----:B------:R-:W2:Y:S04]  /*7ff0*/  LDL.LU R210, [R1+0xb8] ;  /* 0x0000b80001d27983 */ /* 0x000ea80000300800 */
[----:B------:R-:W-:Y:S04]  /*8000*/  LDGSTS.E [R9+0x2000], desc[UR22][R124.64], P0 ;  /* 0x020000007c097fae */ /* 0x000fe800081a1016 */
[----:B------:R-:W-:Y:S04]  /*8010*/  LDGSTS.E [R9+0x2008], desc[UR22][R122.64], P1 ;  /* 0x020080007a097fae */ /* 0x000fe800089a1016 */
[----:B------:R-:W-:Y:S01]  /*8020*/  LDGSTS.E [R9+0x4000], desc[UR22][R146.64], P3 ;  /* 0x0400000092097fae */ /* 0x000fe200099a1016 */
[----:B---3--:R-:W-:-:S03]  /*8030*/  ISETP.NE.U32.AND P3, PT, R211, RZ, PT ;  /* 0x000000ffd300720c */ /* 0x008fc60003f65070 */
[----:B------:R-:W3:Y:S01]  /*8040*/  LDL.LU R211, [R1+0xb4] ;  /* 0x0000b40001d37983 */ /* 0x000ee20000300800 */
[----:B------:R-:W-:Y:S02]  /*8050*/  ISETP.NE.U32.AND P2, PT, R15, RZ, PT ;  /* 0x000000ff0f00720c */ /* 0x000fe40003f45070 */
[----:B------:R-:W-:Y:S02]  /*8060*/  ISETP.NE.U32.AND P0, PT, R14, RZ, PT ;  /* 0x000000ff0e00720c */ /* 0x000fe40003f05070 */
[----:B------:R-:W-:Y:S02]  /*8070*/  ISETP.NE.U32.AND P1, PT, R13, RZ, PT ;  /* 0x000000ff0d00720c */ /* 0x000fe40003f25070 */
[----:B------:R-:W-:-:S07]  /*8080*/  LOP3.LUT R10, R4, 0x20, RZ, 0x3c, !PT ;  /* 0x00000020040a7812 */ /* 0x000fce00078e3cff */
[----:B------:R-:W-:Y:S01]  /*8090*/  LDGSTS.E [R9+0x4008], desc[UR22][R148.64], P2 ;  /* 0x0400800094097fae */ /* 0x000fe200091a1016 */
[----:B----4-:R-:W-:-:S03]  /*80a0*/  ISETP.NE.U32.AND P2, PT, R11, RZ, PT ;  /* 0x000000ff0b00720c */ /* 0x010fc60003f45070 */
[----:B------:R-:W-:Y:S01]  /*80b0*/  LDGSTS.E [R9+0x6000], desc[UR22][R178.64], P0 ;  /* 0x06000000b2097fae */ /* 0x000fe200081a1016 */
[----:B--2---:R-:W-:-:S03]  /*80c0*/  ISETP.NE.U32.AND P0, PT, R12, RZ, PT ;  /* 0x000000ff0c00720c */ /* 0x004fc60003f05070 */
[----:B------:R-:W-:Y:S01]  /*80d0*/  LDGSTS.E [R9+0x6008], desc[UR22][R180.64], P1 ;  /* 0x06008000b4097fae */ /* 0x000fe200089a1016 */
[----:B------:R-:W-:-:S03]  /*80e0*/  ISETP.NE.U32.AND P1, PT, R84, RZ, PT ;  /* 0x000000ff5400720c */ /* 0x000fc60003f25070 */
[----:B------:R-:W2:Y:S04]  /*80f0*/  LDL.LU R12, [R1+0xb0] ;  /* 0x0000b000010c7983 */ /* 0x000ea80000300800 */
[----:B------:R-:W4:Y:S01]  /*8100*/  LDL.LU R84, [R1+0xac] ;  /* 0x0000ac0001547983 */ /* 0x000f220000300800 */
[----:B------:R-:W-:-:S05]  /*8110*/  VIADD R10, R10, UR7 ;  /* 0x000000070a0a7c36 */ /* 0x000fca0008000000 */
[----:B------:R-:W-:Y:S01]  /*8120*/  LDGSTS.E [R10], desc[UR22][R216.64], P3 ;  /* 0x00000000d80a7fae */ /* 0x000fe200099a1016 */
[----:B------:R-:W-:-:S03]  /*8130*/  ISETP.NE.U32.AND P3, PT, R6, RZ, PT ;  /* 0x000000ff0600720c */ /* 0x000fc60003f65070 */
[----:B------:R-:W-:Y:S01]  /*8140*/  LDGSTS.E [R10+0x8], desc[UR22][R218.64], P2 ;  /* 0x00008000da0a7fae */ /* 0x000fe200091a1016 */
[----:B------:R-:W-:-:S03]  /*8150*/  ISETP.NE.U32.AND P2, PT, R17, RZ, PT ;  /* 0x000000ff1100720c */ /* 0x000fc60003f45070 */
[----:B------:R-:W-:Y:S01]  /*8160*/  LDGSTS.E [R10+0x2000], desc[UR22][R120.64], P0 ;  /* 0x02000000780a7fae */ /* 0x000fe200081a1016 */
[----:B------:R-:W-:-:S03]  /*8170*/  ISETP.NE.U32.AND P0, PT, R23, RZ, PT ;  /* 0x000000ff1700720c */ /* 0x000fc60003f05070 */
[----:B------:R-:W4:Y:S04]  /*8180*/  LDL.LU R6, [R1+0xe8] ;  /* 0x0000e80001067983 */ /* 0x000f280000300800 */
[----:B------:R-:W-:Y:S01]  /*8190*/  LDGSTS.E [R10+0x2008], desc[UR22][R118.64], P1 ;  /* 0x02008000760a7fae */ /* 0x000fe200089a1016 */
[----:B------:R-:W-:-:S03]  /*81a0*/  ISETP.NE.U32.AND P1, PT, R69, RZ, PT ;  /* 0x000000ff4500720c */ /* 0x000fc60003f25070 */
[----:B------:R-:W4:Y:S04]  /*81b0*/  LDL.LU R17, [R1+0xe4] ;  /* 0x0000e40001117983 */ /* 0x000f280000300800 */
[----:B------:R-:W4:Y:S04]  /*81c0*/  LDL.LU R23, [R1+0xe0] ;  /* 0x0000e00001177983 */ /* 0x000f280000300800 */
[----:B------:R-:W4:Y:S04]  /*81d0*/  LDL.LU R69, [R1+0xdc] ;  /* 0x0000dc0001457983 */ /* 0x000f280000300800 */
[----:B------:R-:W-:Y:S04]  /*81e0*/  LDGSTS.E [R10+0x4000], desc[UR22][R150.64], P3 ;  /* 0x04000000960a7fae */ /* 0x000fe800099a1016 */
[----:B------:R-:W-:Y:S04]  /*81f0*/  LDGSTS.E [R10+0x4008], desc[UR22][R152.64], P2 ;  /* 0x04008000980a7fae */ /* 0x000fe800091a1016 */
[----:B------:R-:W-:Y:S01]  /*8200*/  LDGSTS.E [R10+0x6000], desc[UR22][R182.64], P0 ;  /* 0x06000000b60a7fae */ /* 0x000fe200081a1016 */
[----:B------:R-:W-:-:S02]  /*8210*/  ISETP.NE.U32.AND P3, PT, R20, RZ, PT ;  /* 0x000000ff1400720c */ /* 0x000fc40003f65070 */
[----:B------:R-:W-:Y:S01]  /*8220*/  ISETP.NE.U32.AND P0, PT, R203, RZ, PT ;  /* 0x000000ffcb00720c */ /* 0x000fe20003f05070 */
[----:B------:R-:W4:Y:S04]  /*8230*/  LDL.LU R19, [R1+0xd8] ;  /* 0x0000d80001137983 */ /* 0x000f280000300800 */
[----:B------:R-:W-:Y:S01]  /*8240*/  LDGSTS.E [R10+0x6008], desc[UR22][R184.64], P1 ;  /* 0x06008000b80a7fae */ /* 0x000fe200089a1016 */
[----:B------:R-:W-:-:S03]  /*8250*/  ISETP.NE.U32.AND P1, PT, R2, RZ, PT ;  /* 0x000000ff0200720c */ /* 0x000fc60003f25070 */
[----:B------:R-:W4:Y:S04]  /*8260*/  LDL.LU R20, [R1+0xd4] ;  /* 0x0000d40001147983 */ /* 0x000f280000300800 */
[----:B------:R-:W4:Y:S04]  /*8270*/  LDL.LU R203, [R1+0xd0] ;  /* 0x0000d00001cb7983 */ /* 0x000f280000300800 */
[----:B------:R-:W4:Y:S01]  /*8280*/  LDL.LU R2, [R1+0xcc] ;  /* 0x0000cc0001027983 */ /* 0x000f220000300800 */
[----:B------:R-:W-:Y:S02]  /*8290*/  ISETP.NE.U32.AND P2, PT, R21, RZ, PT ;  /* 0x000000ff1500720c */ /* 0x000fe40003f45070 */
[----:B------:R-:W-:Y:S01]  /*82a0*/  LOP3.LUT R11, R4, 0x30, RZ, 0x3c, !PT ;  /* 0x00000030040b7812 */ /* 0x000fe200078e3cff */
[----:B------:R-:W4:Y:S04]  /*82b0*/  LDL.LU R21, [R1+0x108] ;  /* 0x0001080001157983 */ /* 0x000f280000300800 */
[----:B------:R-:W-:-:S05]  /*82c0*/  VIADD R11, R11, UR7 ;  /* 0x000000070b0b7c36 */ /* 0x000fca0008000000 */
[----:B------:R-:W-:Y:S01]  /*82d0*/  LDGSTS.E [R11], desc[UR22][R220.64], P3 ;  /* 0x00000000dc0b7fae */ /* 0x000fe200099a1016 */
[----:B------:R-:W-:-:S03]  /*82e0*/  ISETP.NE.U32.AND P3, PT, R210, RZ, PT ;  /* 0x000000ffd200720c */ /* 0x000fc60003f65070 */
[----:B------:R-:W-:Y:S04]  /*82f0*/  LDGSTS.E [R11+0x8], desc[UR22][R222.64], P2 ;  /* 0x00008000de0b7fae */ /* 0x000fe800091a1016 */
[----:B------:R-:W4:Y:S04]  /*8300*/  LDL.LU R210, [R1+0x104] ;  /* 0x0001040001d27983 */ /* 0x000f280000300800 */
[----:B------:R-:W-:Y:S04]  /*8310*/  LDGSTS.E [R11+0x2000], desc[UR22][R116.64], P0 ;  /* 0x02000000740b7fae */ /* 0x000fe800081a1016 */
[----:B------:R-:W-:Y:S04]  /*8320*/  LDGSTS.E [R11+0x2008], desc[UR22][R114.64], P1 ;  /* 0x02008000720b7fae */ /* 0x000fe800089a1016 */
[----:B------:R-:W-:Y:S01]  /*8330*/  LDGSTS.E [R11+0x4000], desc[UR22][R154.64], P3 ;  /* 0x040000009a0b7fae */ /* 0x000fe200099a1016 */
[----:B---3--:R-:W-:-:S03]  /*8340*/  ISETP.NE.U32.AND P2, PT, R211, RZ, PT ;  /* 0x000000ffd300720c */ /* 0x008fc60003f45070 */
[----:B------:R-:W3:Y:S10]  /*8350*/  LDL.LU R211, [R1+0x100] ;  /* 0x0001000001d37983 */ /* 0x000ef40000300800 */
[----:B------:R-:W-:Y:S01]  /*8360*/  LDGSTS.E [R11+0x4008], desc[UR22][R156.64], P2 ;  /* 0x040080009c0b7fae */ /* 0x000fe200091a1016 */
[----:B--2---:R-:W-:-:S02]  /*8370*/  ISETP.NE.U32.AND P0, PT, R12, RZ, PT ;  /* 0x000000ff0c00720c */ /* 0x004fc40003f05070 */
[----:B----4-:R-:W-:Y:S02]  /*8380*/  ISETP.NE.U32.AND P1, PT, R84, RZ, PT ;  /* 0x000000ff5400720c */ /* 0x010fe40003f25070 */
[----:B------:R-:W2:Y:S09]  /*8390*/  LDL.LU R84, [R1+0xfc] ;  /* 0x0000fc0001547983 */ /* 0x000eb20000300800 */
[----:B------:R-:W-:Y:S04]  /*83a0*/  LDGSTS.E [R11+0x6000], desc[UR22][R186.64], P0 ;  /* 0x06000000ba0b7fae */ /* 0x000fe800081a1016 */
[----:B------:R-:W-:Y:S01]  /*83b0*/  LDGSTS.E [R11+0x6008], desc[UR22][R188.64], P1 ;  /* 0x06008000bc0b7fae */ /* 0x000fe200089a1016 */
[----:B------:R-:W-:-:S02]  /*83c0*/  LOP3.LUT R12, R4, 0x40, RZ, 0x3c, !PT ;  /* 0x00000040040c7812 */ /* 0x000fc400078e3cff */
[----:B------:R-:W-:-:S03]  /*83d0*/  ISETP.NE.U32.AND P3, PT, R6, RZ, PT ;  /* 0x000000ff0600720c */ /* 0x000fc60003f65070 */
[----:B------:R-:W-:Y:S01]  /*83e0*/  VIADD R12, R12, UR7 ;  /* 0x000000070c0c7c36 */ /* 0x000fe20008000000 */
[----:B------:R-:W-:Y:S02]  /*83f0*/  ISETP.NE.U32.AND P2, PT, R17, RZ, PT ;  /* 0x000000ff1100720c */ /* 0x000fe40003f45070 */
[----:B------:R-:W-:-:S07]  /*8400*/  ISETP.NE.U32.AND P0, PT, R23, RZ, PT ;  /* 0x000000ff1700720c */ /* 0x000fce0003f05070 */
[----:B------:R-:W-:Y:S01]  /*8410*/  LDGSTS.E [R12], desc[UR22][R224.64], P3 ;  /* 0x00000000e00c7fae */ /* 0x000fe200099a1016 */
[----:B------:R-:W-:-:S03]  /*8420*/  ISETP.NE.U32.AND P1, PT, R69, RZ, PT ;  /* 0x000000ff4500720c */ /* 0x000fc60003f25070 */
[----:B------:R-:W4:Y:S04]  /*8430*/  LDL.LU R69, [R1+0xf8] ;  /* 0x0000f80001457983 */ /* 0x000f280000300800 */
[----:B------:R-:W4:Y:S04]  /*8440*/  LDL.LU R6, [R1+0xf4] ;  /* 0x0000f40001067983 */ /* 0x000f280000300800 */
[----:B------:R-:W-:Y:S04]  /*8450*/  LDGSTS.E [R12+0x8], desc[UR22][R226.64], P2 ;  /* 0x00008000e20c7fae */ /* 0x000fe800091a1016 */
[----:B------:R-:W-:Y:S04]  /*8460*/  LDGSTS.E [R12+0x2000], desc[UR22][R112.64], P0 ;  /* 0x02000000700c7fae */ /* 0x000fe800081a1016 */
[----:B------:R-:W-:Y:S01]  /*8470*/  LDGSTS.E [R12+0x2008], desc[UR22][R110.64], P1 ;  /* 0x020080006e0c7fae */ /* 0x000fe200089a1016 */
[----:B------:R-:W-:-:S03]  /*8480*/  ISETP.NE.U32.AND P3, PT, R19, RZ, PT ;  /* 0x000000ff1300720c */ /* 0x000fc60003f65070 */
[----:B------:R-:W4:Y:S01]  /*8490*/  LDL.LU R17, [R1+0xf0] ;  /* 0x0000f00001117983 */ /* 0x000f220000300800 */
[----:B------:R-:W-:-:S03]  /*84a0*/  ISETP.NE.U32.AND P2, PT, R20, RZ, PT ;  /* 0x000000ff1400720c */ /* 0x000fc60003f45070 */
[----:B------:R-:W4:Y:S01]  /*84b0*/  LDL.LU R23, [R1+0xec] ;  /* 0x0000ec0001177983 */ /* 0x000f220000300800 */
[----:B------:R-:W-:-:S05]  /*84c0*/  ISETP.NE.U32.AND P1, PT, R2, RZ, PT ;  /* 0x000000ff0200720c */ /* 0x000fca0003f25070 */
[----:B------:R-:W-:Y:S01]  /*84d0*/  LDGSTS.E [R12+0x4000], desc[UR22][R158.64], P3 ;  /* 0x040000009e0c7fae */ /* 0x000fe200099a1016 */
[----:B------:R-:W-:Y:S02]  /*84e0*/  LOP3.LUT R2, R4, 0x50, RZ, 0x3c, !PT ;  /* 0x0000005004027812 */ /* 0x000fe400078e3cff */
[----:B------:R-:W-:Y:S01]  /*84f0*/  ISETP.NE.U32.AND P0, PT, R203, RZ, PT ;  /* 0x000000ffcb00720c */ /* 0x000fe20003f05070 */
[----:B------:R-:W-:Y:S02]  /*8500*/  LDGSTS.E [R12+0x4008], desc[UR22][R160.64], P2 ;  /* 0x04008000a00c7fae */ /* 0x000fe400091a1016 */
[----:B------:R-:W-:Y:S02]  /*8510*/  VIADD R13, R2, UR7 ;  /* 0x00000007020d7c36 */ /* 0x000fe40008000000 */
[----:B------:R-:W4:Y:S04]  /*8520*/  LDL.LU R203, [R1+0x128] ;  /* 0x0001280001cb7983 */ /* 0x000f280000300800 */
[----:B------:R-:W4:Y:S04]  /*8530*/  LDL.LU R2, [R1+0x124] ;  /* 0x0001240001027983 */ /* 0x000f280000300800 */
[----:B------:R-:W-:Y:S01]  /*8540*/  LDGSTS.E [R12+0x6000], desc[UR22][R190.64], P0 ;  /* 0x06000000be0c7fae */ /* 0x000fe200081a1016 */
[----:B------:R-:W-:-:S03]  /*8550*/  ISETP.NE.U32.AND P2, PT, R210, RZ, PT ;  /* 0x000000ffd200720c */ /* 0x000fc60003f45070 */
[----:B------:R-:W4:Y:S04]  /*8560*/  LDL.LU R19, [R1+0x120] ;  /* 0x0001200001137983 */ /* 0x000f280000300800 */
[----:B------:R-:W4:Y:S01]  /*8570*/  LDL.LU R210, [R1+0x11c] ;  /* 0x00011c0001d27983 */ /* 0x000f220000300800 */
[----:B------:R-:W-:-:S03]  /*8580*/  ISETP.NE.U32.AND P3, PT, R21, RZ, PT ;  /* 0x000000ff1500720c */ /* 0x000fc60003f65070 */
[----:B------:R-:W-:Y:S10]  /*8590*/  LDGSTS.E [R12+0x6008], desc[UR22][R192.64], P1 ;  /* 0x06008000c00c7fae */ /* 0x000ff400089a1016 */
[----:B------:R-:W-:Y:S04]  /*85a0*/  LDGSTS.E [R13], desc[UR22][R228.64], P3 ;  /* 0x00000000e40d7fae */ /* 0x000fe800099a1016 */
[----:B------:R-:W-:Y:S01]  /*85b0*/  LDGSTS.E [R13+0x8], desc[UR22][R230.64], P2 ;  /* 0x00008000e60d7fae */ /* 0x000fe200091a1016 */
[----:B---3--:R-:W-:-:S03]  /*85c0*/  ISETP.NE.U32.AND P0, PT, R211, RZ, PT ;  /* 0x000000ffd300720c */ /* 0x008fc60003f05070 */
[----:B------:R-:W3:Y:S01]  /*85d0*/  LDL.LU R211, [R1+0x118] ;  /* 0x0001180001d37983 */ /* 0x000ee20000300800 */
[----:B------:R-:W-:-:S09]  /*85e0*/  LOP3.LUT R14, R4, 0x60, RZ, 0x3c, !PT ;  /* 0x00000060040e7812 */ /* 0x000fd200078e3cff */
[----:B------:R-:W-:Y:S01]  /*85f0*/  LDGSTS.E [R13+0x2000], desc[UR22][R108.64], P0 ;  /* 0x020000006c0d7fae */ /* 0x000fe200081a1016 */
[----:B--2---:R-:W-:-:S13]  /*8600*/  ISETP.NE.U32.AND P1, PT, R84, RZ, PT ;  /* 0x000000ff5400720c */ /* 0x004fda0003f25070 */
[----:B------:R-:W-:Y:S01]  /*8610*/  LDGSTS.E [R13+0x2008], desc[UR22][R106.64], P1 ;  /* 0x020080006a0d7fae */ /* 0x000fe200089a1016 */
[----:B----4-:R-:W-:-:S03]  /*8620*/  ISETP.NE.U32.AND P3, PT, R69, RZ, PT ;  /* 0x000000ff4500720c */ /* 0x010fc60003f65070 */
[----:B------:R-:W2:Y:S04]  /*8630*/  LDL.LU R69, [R1+0x114] ;  /* 0x0001140001457983 */ /* 0x000ea80000300800 */
[----:B------:R-:W4:Y:S04]  /*8640*/  LDL.LU R84, [R1+0x110] ;  /* 0x0001100001547983 */ /* 0x000f280000300800 */
[----:B------:R-:W4:Y:S01]  /*8650*/  LDL.LU R15, [R1+0x10c] ;  /* 0x00010c00010f7983 */ /* 0x000f220000300800 */
[----:B------:R-:W-:-:S03]  /*8660*/  ISETP.NE.U32.AND P2, PT, R6, RZ, PT ;  /* 0x000000ff0600720c */ /* 0x000fc60003f45070 */
[----:B------:R-:W4:Y:S04]  /*8670*/  LDL.LU R16, [R1+0x148] ;  /* 0x0001480001107983 */ /* 0x000f280000300800 */
[----:B------:R-:W4:Y:S04]  /*8680*/  LDL.LU R20, [R1+0x144] ;  /* 0x0001440001147983 */ /* 0x000f280000300800 */
[----:B------:R-:W4:Y:S04]  /*8690*/  LDL.LU R21, [R1+0x140] ;  /* 0x0001400001157983 */ /* 0x000f280000300800 */
[----:B------:R-:W4:Y:S01]  /*86a0*/  LDL.LU R6, [R1+0x13c] ;  /* 0x00013c0001067983 */ /* 0x000f220000300800 */
[----:B------:R-:W-:-:S02]  /*86b0*/  ISETP.NE.U32.AND P0, PT, R17, RZ, PT ;  /* 0x000000ff1100720c */ /* 0x000fc40003f05070 */
[----:B------:R-:W-:Y:S01]  /*86c0*/  ISETP.NE.U32.AND P1, PT, R23, RZ, PT ;  /* 0x000000ff1700720c */ /* 0x000fe20003f25070 */
[----:B------:R-:W-:Y:S04]  /*86d0*/  LDGSTS.E [R13+0x4000], desc[UR22][R162.64], P3 ;  /* 0x04000000a20d7fae */ /* 0x000fe800099a1016 */
[----:B------:R-:W4:Y:S04]  /*86e0*/  LDL.LU R17, [R1+0x138] ;  /* 0x0001380001117983 */ /* 0x000f280000300800 */
[----:B------:R-:W-:Y:S01]  /*86f0*/  LDGSTS.E [R13+0x4008], desc[UR22][R164.64], P2 ;  /* 0x04008000a40d7fae */ /* 0x000fe200091a1016 */
[----:B------:R-:W-:-:S03]  /*8700*/  ISETP.NE.U32.AND P3, PT, R203, RZ, PT ;  /* 0x000000ffcb00720c */ /* 0x000fc60003f65070 */
[----:B------:R-:W4:Y:S01]  /*8710*/  LDL.LU R23, [R1+0x134] ;  /* 0x0001340001177983 */ /* 0x000f220000300800 */
[----:B------:R-:W-:-:S03]  /*8720*/  ISETP.NE.U32.AND P2, PT, R2, RZ, PT ;  /* 0x000000ff0200720c */ /* 0x000fc60003f45070 */
[----:B------:R-:W4:Y:S04]  /*8730*/  LDL.LU R203, [R1+0x130] ;  /* 0x0001300001cb7983 */ /* 0x000f280000300800 */
[----:B------:R-:W4:Y:S01]  /*8740*/  LDL.LU R2, [R1+0x12c] ;  /* 0x00012c0001027983 */ /* 0x000f220000300800 */
[----:B------:R-:W-:-:S03]  /*8750*/  VIADD R14, R14, UR7 ;  /* 0x000000070e0e7c36 */ /* 0x000fc60008000000 */
[----:B------:R-:W-:Y:S01]  /*8760*/  LDGSTS.E [R13+0x6000], desc[UR22][R194.64], P0 ;  /* 0x06000000c20d7fae */ /* 0x000fe200081a1016 */
[----:B------:R-:W-:-:S03]  /*8770*/  ISETP.NE.U32.AND P0, PT, R19, RZ, PT ;  /* 0x000000ff1300720c */ /* 0x000fc60003f05070 */
[----:B------:R-:W-:Y:S01]  /*8780*/  LDGSTS.E [R13+0x6008], desc[UR22][R196.64], P1 ;  /* 0x06008000c40d7fae */ /* 0x000fe200089a1016 */
[----:B------:R-:W-:-:S03]  /*8790*/  ISETP.NE.U32.AND P1, PT, R210, RZ, PT ;  /* 0x000000ffd200720c */ /* 0x000fc60003f25070 */
[----:B------:R-:W-:Y:S04]  /*87a0*/  LDGSTS.E [R14], desc[UR22][R136.64], P3 ;  /* 0x00000000880e7fae */ /* 0x000fe800099a1016 */
[----:B------:R-:W4:Y:S04]  /*87b0*/  LDL.64 R18, [R1+0x70] ;  /* 0x0000700001127983 */ /* 0x000f280000100a00 */
[----:B------:R-:W-:Y:S04]  /*87c0*/  LDGSTS.E [R14+0x8], desc[UR22][R134.64], P2 ;  /* 0x00008000860e7fae */ /* 0x000fe800091a1016 */
[----:B------:R-:W-:Y:S04]  /*87d0*/  LDGSTS.E [R14+0x2000], desc[UR22][R104.64], P0 ;  /* 0x02000000680e7fae */ /* 0x000fe800081a1016 */
[----:B------:R-:W-:Y:S01]  /*87e0*/  LDGSTS.E [R14+0x2008], desc[UR22][R102.64], P1 ;  /* 0x02008000660e7fae */ /* 0x000fe200089a1016 */
[----:B---3--:R-:W-:-:S03]  /*87f0*/  ISETP.NE.U32.AND P3, PT, R211, RZ, PT ;  /* 0x000000ffd300720c */ /* 0x008fc60003f65070 */
[----:B------:R-:W3:Y:S10]  /*8800*/  LDL.64 R210, [R1+0x30] ;  /* 0x0000300001d27983 */ /* 0x000ef40000100a00 */
[----:B------:R-:W-:Y:S01]  /*8810*/  LDGSTS.E [R14+0x4000], desc[UR22][R166.64], P3 ;  /* 0x04000000a60e7fae */ /* 0x000fe200099a1016 */
[----:B--2---:R-:W-:-:S03]  /*8820*/  ISETP.NE.U32.AND P2, PT, R69, RZ, PT ;  /* 0x000000ff4500720c */ /* 0x004fc60003f45070 */
[----:B------:R-:W2:Y:S01]  /*8830*/  LDL.LU R69, [R1+0x580] ;  /* 0x0005800001457983 */ /* 0x000ea20000300800 */
[----:B----4-:R-:W-:-:S03]  /*8840*/  ISETP.NE.U32.AND P0, PT, R84, RZ, PT ;  /* 0x000000ff5400720c */ /* 0x010fc60003f05070 */
[----:B------:R-:W4:Y:S01]  /*8850*/  LDL.LU R84, [R1+0x57c] ;  /* 0x00057c0001547983 */ /* 0x000f220000300800 */
[----:B------:R-:W-:Y:S02]  /*8860*/  ISETP.NE.U32.AND P1, PT, R15, RZ, PT ;  /* 0x000000ff0f00720c */ /* 0x000fe40003f25070 */
[----:B------:R-:W-:-:S03]  /*8870*/  ISETP.NE.U32.AND P3, PT, R16, RZ, PT ;  /* 0x000000ff1000720c */ /* 0x000fc60003f65070 */
[----:B------:R-:W-:Y:S01]  /*8880*/  LDGSTS.E [R14+0x4008], desc[UR22][R168.64], P2 ;  /* 0x04008000a80e7fae */ /* 0x000fe200091a1016 */
[----:B------:R-:W-:Y:S02]  /*8890*/  LOP3.LUT R15, R4, 0x70, RZ, 0x3c, !PT ;  /* 0x00000070040f7812 */ /* 0x000fe400078e3cff */
[----:B------:R-:W-:Y:S01]  /*88a0*/  ISETP.NE.U32.AND P2, PT, R20, RZ, PT ;  /* 0x000000ff1400720c */ /* 0x000fe20003f45070 */
[----:B------:R-:W-:Y:S01]  /*88b0*/  LDGSTS.E [R14+0x6000], desc[UR22][R198.64], P0 ;  /* 0x06000000c60e7fae */ /* 0x000fe200081a1016 */
[----:B------:R-:W-:-:S03]  /*88c0*/  ISETP.NE.U32.AND P0, PT, R21, RZ, PT ;  /* 0x000000ff1500720c */ /* 0x000fc60003f05070 */
[----:B------:R-:W-:Y:S01]  /*88d0*/  LDGSTS.E [R14+0x6008], desc[UR22][R200.64], P1 ;  /* 0x06008000c80e7fae */ /* 0x000fe200089a1016 */
[----:B------:R-:W-:Y:S01]  /*88e0*/  ISETP.NE.U32.AND P1, PT, R6, RZ, PT ;  /* 0x000000ff0600720c */ /* 0x000fe20003f25070 */
[----:B------:R-:W-:Y:S02]  /*88f0*/  VIADD R15, R15, UR7 ;  /* 0x000000070f0f7c36 */ /* 0x000fe40008000000 */
[----:B------:R-:W2:Y:S04]  /*8900*/  LDL.64 R20, [R1+0x68] ;  /* 0x0000680001147983 */ /* 0x000ea80000100a00 */
[----:B------:R-:W-:Y:S01]  /*8910*/  LDGSTS.E [R15], desc[UR22][R132.64], P3 ;  /* 0x00000000840f7fae */ /* 0x000fe200099a1016 */
[----:B------:R-:W-:-:S03]  /*8920*/  ISETP.NE.U32.AND P3, PT, R17, RZ, PT ;  /* 0x000000ff1100720c */ /* 0x000fc60003f65070 */
[----:B------:R-:W-:Y:S04]  /*8930*/  LDGSTS.E [R15+0x8], desc[UR22][R130.64], P2 ;  /* 0x00008000820f7fae */ /* 0x000fe800091a1016 */
[----:B------:R-:W-:Y:S01]  /*8940*/  LDGSTS.E [R15+0x2000], desc[UR22][R138.64], P0 ;  /* 0x020000008a0f7fae */ /* 0x000fe200081a1016 */
[----:B------:R-:W-:-:S03]  /*8950*/  ISETP.NE.U32.AND P2, PT, R23, RZ, PT ;  /* 0x000000ff1700720c */ /* 0x000fc60003f45070 */
[----:B------:R-:W-:Y:S01]  /*8960*/  LDGSTS.E [R15+0x2008], desc[UR22][R140.64], P1 ;  /* 0x020080008c0f7fae */ /* 0x000fe200089a1016 */
[----:B------:R-:W-:-:S03]  /*8970*/  ISETP.NE.U32.AND P0, PT, R203, RZ, PT ;  /* 0x000000ffcb00720c */ /* 0x000fc60003f05070 */
[----:B------:R-:W-:Y:S01]  /*8980*/  LDGSTS.E [R15+0x4000], desc[UR22][R170.64], P3 ;  /* 0x04000000aa0f7fae */ /* 0x000fe200099a1016 */
[----:B------:R-:W-:Y:S01]  /*8990*/  ISETP.NE.U32.AND P1, PT, R2, RZ, PT ;  /* 0x000000ff0200720c */ /* 0x000fe20003f25070 */
[----:B------:R-:W-:-:S04]  /*89a0*/  VIADD R2, R3, UR7 ;  /* 0x0000000703027c36 */ /* 0x000fc80008000000 */
[----:B------:R-:W-:Y:S04]  /*89b0*/  LDGSTS.E [R15+0x4008], desc[UR22][R172.64], P2 ;  /* 0x04008000ac0f7fae */ /* 0x000fe800091a1016 */
[----:B------:R-:W-:Y:S04]  /*89c0*/  LDGSTS.E [R15+0x6000], desc[UR22][R204.64], P0 ;  /* 0x06000000cc0f7fae */ /* 0x000fe800081a1016 */
[----:B------:R-:W-:Y:S04]  /*89d0*/  LDGSTS.E [R15+0x6008], desc[UR22][R206.64], P1 ;  /* 0x06008000ce0f7fae */ /* 0x000fe800089a1016 */
[----:B------:R-:W0:Y:S04]  /*89e0*/  LDGDEPBAR ;  /* 0x00000000000079af */ /* 0x000e280000000000 */
[----:B------:R-:W-:Y:S04]  /*89f0*/  LDGSTS.E [R2+0x28000], desc[UR22][R18.64], P6 ;  /* 0x2800000012027fae */ /* 0x000fe8000b1a1016 */
[----:B------:R-:W-:Y:S04]  /*8a00*/  STL [R1+0x3f0], R2 ;  /* 0x0003f00201007387 */ /* 0x000fe80000100800 */
[----:B---3--:R-:W-:Y:S04]  /*8a10*/  LDGSTS.E [R2+0x28400], desc[UR22][R210.64], P6 ;  /* 0x28400000d2027fae */ /* 0x008fe8000b1a1016 */
[----:B------:R-:W-:Y:S01]  /*8a20*/  LDGSTS.E [R2+0x28800], desc[UR22][R248.64], P6 ;  /* 0x28800000f8027fae */ /* 0x000fe2000b1a1016 */
[----:B------:R-:W-:-:S03]  /*8a30*/  LOP3.LUT R6, R3, 0x10, RZ, 0x3c, !PT ;  /* 0x0000001003067812 */ /* 0x000fc600078e3cff */
[----:B------:R-:W-:Y:S04]  /*8a40*/  LDGSTS.E [R2+0x28c00], desc[UR22][R232.64], P6 ;  /* 0x28c00000e8027fae */ /* 0x000fe8000b1a1016 */
[----:B------:R-:W3:Y:S04]  /*8a50*/  LDL.64 R210, [R1+0x60] ;  /* 0x0000600001d27983 */ /* 0x000ee80000100a00 */
[----:B------:R1:W-:Y:S01]  /*8a60*/  STL.64 [R1+0x520], R248 ;  /* 0x000520f801007387 */ /* 0x0003e20000100a00 */
[----:B------:R-:W-:-:S03]  /*8a70*/  VIADD R16, R6, UR7 ;  /* 0x0000000706107c36 */ /* 0x000fc60008000000 */
[----:B------:R-:W-:Y:S04]  /*8a80*/  LDGSTS.E [R2+0x29000], desc[UR22][R38.64], P6 ;  /* 0x2900000026027fae */ /* 0x000fe8000b1a1016 */
[----:B------:R-:W-:Y:S04]  /*8a90*/  LDGSTS.E [R2+0x29400], desc[UR22][R54.64], P6 ;  /* 0x2940000036027fae */ /* 0x000fe8000b1a1016 */
[----:B-1----:R-:W3:Y:S04]  /*8aa0*/  LDL.LU.64 R248, [R1+0x28] ;  /* 0x0000280001f87983 */ /* 0x002ee80000300a00 */
[----:B------:R-:W-:Y:S04]  /*8ab0*/  STL.64 [R1+0x500], R232 ;  /* 0x000500e801007387 */ /* 0x000fe80000100a00 */
[----:B------:R-:W-:Y:S04]  /*8ac0*/  STL.64 [R1+0x4f8], R38 ;  /* 0x0004f82601007387 */ /* 0x000fe80000100a00 */
[----:B------:R-:W-:Y:S04]  /*8ad0*/  STL.64 [R1+0x508], R54 ;  /* 0x0005083601007387 */ /* 0x000fe80000100a00 */
[----:B------:R-:W-:Y:S04]  /*8ae0*/  LDGSTS.E [R2+0x29800], desc[UR22][R70.64], P6 ;  /* 0x2980000046027fae */ /* 0x000fe8000b1a1016 */
[----:B------:R1:W-:Y:S04]  /*8af0*/  STL.64 [R1+0x510], R70 ;  /* 0x0005104601007387 */ /* 0x0003e80000100a00 */
[----:B------:R2:W-:Y:S04]  /*8b00*/  LDGSTS.E [R2+0x29c00], desc[UR22][R86.64], P6 ;  /* 0x29c0000056027fae */ /* 0x0005e8000b1a1016 */
[----:B-1----:R-:W4:Y:S04]  /*8b10*/  LDL.LU.64 R70, [R1+0x18] ;  /* 0x0000180001467983 */ /* 0x002f280000300a00 */
[----:B------:R1:W-:Y:S04]  /*8b20*/  STL.64 [R1+0x518], R86 ;  /* 0x0005185601007387 */ /* 0x0003e80000100a00 */
[----:B-1----:R-:W4:Y:S04]  /*8b30*/  LDL.LU.64 R86, [R1+0x20] ;  /* 0x0000200001567983 */ /* 0x002f280000300a00 */
[----:B------:R-:W4:Y:S04]  /*8b40*/  LDL.LU.64 R54, [R1+0x10] ;  /* 0x0000100001367983 */ /* 0x000f280000300a00 */
[----:B--2---:R1:W-:Y:S01]  /*8b50*/  LDGSTS.E [R16+0x28080], desc[UR22][R20.64], P6 ;  /* 0x2808000014107fae */ /* 0x0043e2000b1a1016 */
[----:B------:R-:W-:-:S02]  /*8b60*/  LOP3.LUT R2, R3, 0x20, RZ, 0x3c, !PT ;  /* 0x0000002003027812 */ /* 0x000fc400078e3cff */
[----:B------:R-:W-:-:S03]  /*8b70*/  ISETP.NE.U32.AND P1, PT, R85, RZ, PT ;  /* 0x000000ff5500720c */ /* 0x000fc60003f25070 */
[----:B------:R-:W-:Y:S01]  /*8b80*/  VIADD R17, R2, UR7 ;  /* 0x0000000702117c36 */ /* 0x000fe20008000000 */
[----:B------:R-:W-:Y:S02]  /*8b90*/  ISETP.NE.U32.AND P5, PT, R252, RZ, PT ;  /* 0x000000fffc00720c */ /* 0x000fe40003fa5070 */
[----:B------:R-:W-:Y:S02]  /*8ba0*/  ISETP.NE.U32.AND P3, PT, R100, RZ, PT ;  /* 0x000000ff6400720c */ /* 0x000fe40003f65070 */
[----:B------:R-:W-:Y:S01]  /*8bb0*/  ISETP.NE.U32.AND P4, PT, R101, RZ, PT ;  /* 0x000000ff6500720c */ /* 0x000fe20003f85070 */
[----:B---3--:R-:W-:Y:S04]  /*8bc0*/  LDGSTS.E [R16+0x28480], desc[UR22][R248.64], P6 ;  /* 0x28480000f8107fae */ /* 0x008fe8000b1a1016 */
[----:B------:R2:W-:Y:S04]  /*8bd0*/  STL.64 [R1+0x540], R248 ;  /* 0x000540f801007387 */ /* 0x0005e80000100a00 */
[----:B------:R-:W-:Y:S04]  /*8be0*/  LDGSTS.E [R16+0x28880], desc[UR22][R246.64], P6 ;  /* 0x28880000f6107fae */ /* 0x000fe8000b1a1016 */
[----:B------:R-:W-:Y:S04]  /*8bf0*/  LDGSTS.E [R16+0x28c80], desc[UR22][R24.64], P6 ;  /* 0x28c8000018107fae */ /* 0x000fe8000b1a1016 */
[----:B--2---:R-:W2:Y:S04]  /*8c00*/  LDL.LU.64 R248, [R1+0x50] ;  /* 0x0000500001f87983 */ /* 0x004ea80000300a00 */
[----:B------:R-:W-:Y:S04]  /*8c10*/  STL.64 [R1+0x528], R246 ;  /* 0x000528f601007387 */ /* 0x000fe80000100a00 */
[----:B------:R-:W-:Y:S04]  /*8c20*/  STL.64 [R1+0x530], R24 ;  /* 0x0005301801007387 */ /* 0x000fe80000100a00 */
[----:B------:R-:W-:Y:S04]  /*8c30*/  LDGSTS.E [R16+0x29080], desc[UR22][R40.64], P6 ;  /* 0x2908000028107fae */ /* 0x000fe8000b1a1016 */
[----:B------:R-:W-:Y:S04]  /*8c40*/  STL.64 [R1+0x538], R40 ;  /* 0x0005382801007387 */ /* 0x000fe80000100a00 */
[----:B------:R-:W-:Y:S04]  /*8c50*/  LDGSTS.E [R16+0x29480], desc[UR22][R56.64], P6 ;  /* 0x2948000038107fae */ /* 0x000fe8000b1a1016 */
[----:B------:R3:W-:Y:S04]  /*8c60*/  STL.64 [R1+0x548], R56 ;  /* 0x0005483801007387 */ /* 0x0007e80000100a00 */
[----:B------:R-:W-:Y:S04]  /*8c70*/  LDGSTS.E [R16+0x29880], desc[UR22][R72.64], P6 ;  /* 0x2988000048107fae */ /* 0x000fe8000b1a1016 */
[----:B------:R-:W-:Y:S04]  /*8c80*/  LDGSTS.E [R16+0x29c80], desc[UR22][R88.64], P6 ;  /* 0x29c8000058107fae */ /* 0x000fe8000b1a1016 */
[----:B---3--:R-:W3:Y:S04]  /*8c90*/  LDL.LU.64 R56, [R1+0x58] ;  /* 0x0000580001387983 */ /* 0x008ee80000300a00 */
[----:B------:R-:W2:Y:S04]  /*8ca0*/  LDL.LU.64 R40, [R1+0x48] ;  /* 0x0000480001287983 */ /* 0x000ea80000300a00 */
[----:B------:R-:W2:Y:S04]  /*8cb0*/  LDL.LU.64 R232, [R1+0x8] ;  /* 0x0000080001e87983 */ /* 0x000ea80000300a00 */
[----:B------:R-:W2:Y:S04]  /*8cc0*/  LDL.LU.64 R24, [R1+0x40] ;  /* 0x0000400001187983 */ /* 0x000ea80000300a00 */
[----:B------:R-:W2:Y:S04]  /*8cd0*/  LDL.LU.64 R246, [R1+0x38] ;  /* 0x0000380001f67983 */ /* 0x000ea80000300a00 */
[----:B------:R-:W2:Y:S04]  /*8ce0*/  LDL.LU.64 R38, [R1] ;  /* 0x0000000001267983 */ /* 0x000ea80000300a00 */
[----:B------:R-:W2:Y:S04]  /*8cf0*/  LDL.LU R85, [R1+0x578] ;  /* 0x0005780001557983 */ /* 0x000ea80000300800 */
[----:B------:R1:W-:Y:S04]  /*8d00*/  LDGSTS.E [R17+0x28100], desc[UR22][R210.64], P6 ;  /* 0x28100000d2117fae */ /* 0x0003e8000b1a1016 */
[----:B------:R-:W2:Y:S01]  /*8d10*/  LDL.LU R6, [R1+0x84] ;  /* 0x0000840001067983 */ /* 0x000ea20000300800 */
[----:B------:R-:W-:-:S03]  /*8d20*/  LOP3.LUT R2, R3, 0x30, RZ, 0x3c, !PT ;  /* 0x0000003003027812 */ /* 0x000fc600078e3cff */
[----:B----4-:R-:W-:Y:S04]  /*8d30*/  LDGSTS.E [R17+0x28500], desc[UR22][R86.64], P6 ;  /* 0x2850000056117fae */ /* 0x010fe8000b1a1016 */
[----:B------:R-:W4:Y:S04]  /*8d40*/  LDL.LU R211, [R1+0x88] ;  /* 0x0000880001d37983 */ /* 0x000f280000300800 */
[----:B------:R-:W4:Y:S04]  /*8d50*/  LDL.LU R252, [R1+0x154] ;  /* 0x0001540001fc7983 */ /* 0x000f280000300800 */
[----:B------:R-:W4:Y:S04]  /*8d60*/  LDL.LU R100, [R1+0x574] ;  /* 0x0005740001647983 */ /* 0x000f280000300800 */
[----:B------:R-:W4:Y:S04]  /*8d70*/  LDL.LU R23, [R1+0x14c] ;  /* 0x00014c0001177983 */ /* 0x000f280000300800 */
[----:B------:R-:W4:Y:S04]  /*8d80*/  LDL.LU R203, [R1+0x150] ;  /* 0x0001500001cb7983 */ /* 0x000f280000300800 */
[----:B------:R-:W4:Y:S01]  /*8d90*/  LDL.LU R101, [R1+0x570] ;  /* 0x0005700001657983 */ /* 0x000f220000300800 */
[----:B------:R-:W-:-:S03]  /*8da0*/  VIADD R18, R2, UR7 ;  /* 0x0000000702127c36 */ /* 0x000fc60008000000 */
[----:B------:R-:W-:Y:S01]  /*8db0*/  LDGSTS.E [R17+0x28900], desc[UR22][R244.64], P6 ;  /* 0x28900000f4117fae */ /* 0x000fe2000b1a1016 */
[----:B------:R-:W-:-:S03]  /*8dc0*/  LOP3.LUT R2, R3, 0x40, RZ, 0x3c, !PT ;  /* 0x0000004003027812 */ /* 0x000fc600078e3cff */
[----:B------:R-:W-:Y:S04]  /*8dd0*/  LDGSTS.E [R17+0x28d00], desc[UR22][R26.64], P6 ;  /* 0x28d000001a117fae */ /* 0x000fe8000b1a1016 */
[----:B------:R-:W-:Y:S04]  /*8de0*/  LDGSTS.E [R17+0x29100], desc[UR22][R42.64], P6 ;  /* 0x291000002a117fae */ /* 0x000fe8000b1a1016 */
[----:B------:R-:W-:Y:S04]  /*8df0*/  LDGSTS.E [R17+0x29500], desc[UR22][R58.64], P6 ;  /* 0x295000003a117fae */ /* 0x000fe8000b1a1016 */
[----:B------:R-:W-:Y:S04]  /*8e00*/  LDGSTS.E [R17+0x29900], desc[UR22][R74.64], P6 ;  /* 0x299000004a117fae */ /* 0x000fe8000b1a1016 */
[----:B------:R-:W-:Y:S01]  /*8e10*/  LDGSTS.E [R17+0x29d00], desc[UR22][R90.64], P6 ;  /* 0x29d000005a117fae */ /* 0x000fe2000b1a1016 */
[----:B------:R-:W-:Y:S01]  /*8e20*/  VIADD R19, R2, UR7 ;  /* 0x0000000702137c36 */ /* 0x000fe20008000000 */
[----:B------:R-:W-:-:S05]  /*8e30*/  LOP3.LUT R2, R3, 0x50, RZ, 0x3c, !PT ;  /* 0x0000005003027812 */ /* 0x000fca00078e3cff */
[----:B-1----:R-:W-:Y:S01]  /*8e40*/  VIADD R20, R2, UR7 ;  /* 0x0000000702147c36 */ /* 0x002fe20008000000 */
[----:B------:R-:W-:Y:S02]  /*8e50*/  LOP3.LUT R2, R3, 0x60, RZ, 0x3c, !PT ;  /* 0x0000006003027812 */ /* 0x000fe400078e3cff */
[----:B------:R-:W-:-:S03]  /*8e60*/  ISETP.NE.U32.AND P0, PT, R22, RZ, PT ;  /* 0x000000ff1600720c */ /* 0x000fc60003f05070 */
[----:B------:R-:W-:Y:S01]  /*8e70*/  VIADD R21, R2, UR7 ;  /* 0x0000000702157c36 */ /* 0x000fe20008000000 */
[----:B------:R-:W-:Y:S01]  /*8e80*/  LOP3.LUT R22, R3, 0x70, RZ, 0x3c, !PT ;  /* 0x0000007003167812 */ /* 0x000fe200078e3cff */
[----:B------:R-:W4:Y:S04]  /*8e90*/  LDL.LU R2, [R1+0x158] ;  /* 0x0001580001027983 */ /* 0x000f280000300800 */
[----:B------:R-:W-:Y:S01]  /*8ea0*/  VIADD R22, R22, UR7 ;  /* 0x0000000716167c36 */ /* 0x000fe20008000000 */
[----:B------:R-:W-:-:S04]  /*8eb0*/  LOP3.LUT R5, R5, 0xfdffffff, RZ, 0xc0, !PT ;  /* 0xfdffffff05057812 */ /* 0x000fc800078ec0ff */
[----:B------:R-:W-:-:S04]  /*8ec0*/  @P0 LOP3.LUT R5, R5, 0x2000000, RZ, 0xfc, !PT ;  /* 0x0200000005050812 */ /* 0x000fc800078efcff */
[----:B------:R-:W-:-:S04]  /*8ed0*/  LOP3.LUT R5, R5, 0xfbffffff, RZ, 0xc0, !PT ;  /* 0xfbffffff05057812 */ /* 0x000fc800078ec0ff */
[----:B------:R-:W-:Y:S01]  /*8ee0*/  @P1 LOP3.LUT R5, R5, 0x4000000, RZ, 0xfc, !PT ;  /* 0x0400000005051812 */ /* 0x000fe200078efcff */
[----:B---3--:R-:W-:Y:S04]  /*8ef0*/  LDGSTS.E [R18+0x28180], desc[UR22][R56.64], P6 ;  /* 0x2818000038127fae */ /* 0x008fe8000b1a1016 */
[----:B------:R-:W-:Y:S04]  /*8f00*/  LDGSTS.E [R18+0x28580], desc[UR22][R70.64], P6 ;  /* 0x2858000046127fae */ /* 0x000fe8000b1a1016 */
[----:B------:R-:W-:Y:S04]  /*8f10*/  LDGSTS.E [R18+0x28980], desc[UR22][R242.64], P6 ;  /* 0x28980000f2127fae */ /* 0x000fe8000b1a1016 */
[----:B------:R-:W-:Y:S04]  /*8f20*/  LDGSTS.E [R18+0x28d80], desc[UR22][R28.64], P6 ;  /* 0x28d800001c127fae */ /* 0x000fe8000b1a1016 */
[----:B------:R-:W-:Y:S04]  /*8f30*/  LDGSTS.E [R18+0x29180], desc[UR22][R44.64], P6 ;  /* 0x291800002c127fae */ /* 0x000fe8000b1a1016 */
[----:B------:R-:W-:Y:S04]  /*8f40*/  LDGSTS.E [R18+0x29580], desc[UR22][R60.64], P6 ;  /* 0x295800003c127fae */ /* 0x000fe8000b1a1016 */
[----:B------:R-:W-:Y:S04]  /*8f50*/  LDGSTS.E [R18+0x29980], desc[UR22][R76.64], P6 ;  /* 0x299800004c127fae */ /* 0x000fe8000b1a1016 */
[----:B------:R-:W-:Y:S04]  /*8f60*/  LDGSTS.E [R18+0x29d80], desc[UR22][R92.64], P6 ;  /* 0x29d800005c127fae */ /* 0x000fe8000b1a1016 */
[----:B--2---:R-:W-:Y:S04]  /*8f70*/  LDGSTS.E [R19+0x28200], desc[UR22][R248.64], P6 ;  /* 0x28200000f8137fae */ /* 0x004fe8000b1a1016 */
[----:B------:R-:W-:Y:S04]  /*8f80*/  LDGSTS.E [R19+0x28600], desc[UR22][R54.64], P6 ;  /* 0x2860000036137fae */ /* 0x000fe8000b1a1016 */
        /* <DEDUP_REMOVED lines=29> */
[----:B----4-:R-:W-:Y:S04]  /*9160*/  LDGSTS.E [R22+0x29f80], desc[UR22][R100.64], P6 ;  /* 0x29f8000064167fae */ /* 0x010fe8000b1a1016 */
[----:B------:R-:W0:Y:S01]  /*9170*/  LDGDEPBAR ;  /* 0x00000000000079af */ /* 0x000e220000000000 */
[----:B------:R-:W-:Y:S01]  /*9180*/  BAR.SYNC.DEFER_BLOCKING 0x0 ;  /* 0x0000000000007b1d */ /* 0x000fe20000010000 */
[----:B------:R-:W-:-:S02]  /*9190*/  ISETP.NE.U32.AND P0, PT, R252, RZ, PT ;  /* 0x000000fffc00720c */ /* 0x000fc40003f05070 */
[----:B------:R-:W-:Y:S01]  /*91a0*/  ISETP.NE.U32.AND P2, PT, R6, RZ, PT ;  /* 0x000000ff0600720c */ /* 0x000fe20003f45070 */
[----:B------:R-:W-:Y:S01]  /*91b0*/  IMAD.SHL.U32 R6, R202, 0x80, RZ ;  /* 0x00000080ca067824 */ /* 0x000fe200078e00ff */
[----:B------:R-:W-:-:S03]  /*91c0*/  ISETP.NE.U32.AND P6, PT, R211, RZ, PT ;  /* 0x000000ffd300720c */ /* 0x000fc60003fc5070 */
[----:B------:R-:W-:Y:S01]  /*91d0*/  IMAD.WIDE R210, R6, 0x4, R208 ;  /* 0x0000000406d27825 */ /* 0x000fe200078e02d0 */
[----:B------:R-:W2:Y:S03]  /*91e0*/  LDL.LU R252, [R1+0x16c] ;  /* 0x00016c0001fc7983 */ /* 0x000ea60000300800 */
[----:B------:R-:W-:Y:S01]  /*91f0*/  VIADD R209, R4, UR7 ;  /* 0x0000000704d17c36 */ /* 0x000fe20008000000 */
[----:B------:R1:W-:Y:S01]  /*9200*/  STL.64 [R1+0x200], R210 ;  /* 0x000200d201007387 */ /* 0x0003e20000100a00 */
[----:B------:R-:W-:-:S03]  /*9210*/  ISETP.NE.U32.AND P1, PT, R23, RZ, PT ;  /* 0x000000ff1700720c */ /* 0x000fc60003f25070 */
[----:B------:R-:W3:Y:S04]  /*9220*/  LDL.LU R23, [R1+0x170] ;  /* 0x0001700001177983 */ /* 0x000ee80000300800 */
[----:B------:R-:W-:Y:S01]  /*9230*/  @!PT LDS RZ, [RZ] ;  /* 0x00000000fffff984 */ /* 0x000fe20000000800 */
[----:B------:R-:W-:Y:S01]  /*9240*/  @!PT LDS RZ, [RZ] ;  /* 0x00000000fffff984 */ /* 0x000fe20000000800 */
[----:B------:R-:W-:Y:S01]  /*9250*/  @!PT LDS RZ, [RZ] ;  /* 0x00000000fffff984 */ /* 0x000fe20000000800 */
[----:B------:R4:W-:Y:S04]  /*9260*/  LDGSTS.E [R209+0x8000], desc[UR22][R210.64], P0 ;  /* 0x08000000d2d17fae */ /* 0x0009e800081a1016 */
[----:B-1----:R-:W4:Y:S01]  /*9270*/  LDL.LU.64 R210, [R1+0x568] ;  /* 0x0005680001d27983 */ /* 0x002f220000300a00 */
[----:B------:R-:W-:Y:S01]  /*9280*/  ISETP.NE.U32.AND P0, PT, R203, RZ, PT ;  /* 0x000000ffcb00720c */ /* 0x000fe20003f05070 */
[----:B----4-:R-:W-:-:S02]  /*9290*/  IMAD.WIDE R208, R6, 0x4, R210 ;  /* 0x0000000406d07825 */ /* 0x010fc400078e02d2 */
[----:B------:R-:W4:Y:S02]  /*92a0*/  LDL.LU R210, [R1+0x160] ;  /* 0x0001600001d27983 */ /* 0x000f240000300800 */
[----:B------:R-:W-:Y:S02]  /*92b0*/  VIADD R211, R4, UR7 ;  /* 0x0000000704d37c36 */ /* 0x000fe40008000000 */
[----:B------:R-:W2:Y:S04]  /*92c0*/  LDL.LU R203, [R1+0x560] ;  /* 0x0005600001cb7983 */ /* 0x000ea80000300800 */
[----:B------:R1:W-:Y:S04]  /*92d0*/  STL.64 [R1+0x1f8], R208 ;  /* 0x0001f8d001007387 */ /* 0x0003e80000100a00 */
[----:B------:R1:W-:Y:S01]  /*92e0*/  LDGSTS.E [R211+0x8008], desc[UR22][R208.64], P1 ;  /* 0x08008000d0d37fae */ /* 0x0003e200089a1016 */
[----:B------:R-:W-:Y:S01]  /*92f0*/  ISETP.NE.U32.AND P1, PT, R2, RZ, PT ;  /* 0x000000ff0200720c */ /* 0x000fe20003f25070 */
[----:B-1----:R-:W-:-:S02]  /*9300*/  IMAD.WIDE R208, R6, 0x4, R128 ;  /* 0x0000000406d07825 */ /* 0x002fc400078e0280 */
[----:B------:R-:W2:Y:S04]  /*9310*/  LDL.LU R128, [R1+0x164] ;  /* 0x0001640001807983 */ /* 0x000ea80000300800 */
[----:B------:R-:W2:Y:S04]  /*9320*/  LDL.LU R129, [R1+0x168] ;  /* 0x0001680001817983 */ /* 0x000ea80000300800 */
[----:B------:R-:W2:Y:S04]  /*9330*/  LDL.LU R2, [R1+0x55c] ;  /* 0x00055c0001027983 */ /* 0x000ea80000300800 */
[----:B------:R1:W-:Y:S04]  /*9340*/  STL.64 [R1+0x190], R208 ;  /* 0x000190d001007387 */ /* 0x0003e80000100a00 */
[----:B------:R1:W-:Y:S02]  /*9350*/  LDGSTS.E [R211+0xa000], desc[UR22][R208.64], P0 ;  /* 0x0a000000d0d37fae */ /* 0x0003e400081a1016 */
[----:B-1----:R-:W-:-:S02]  /*9360*/  IMAD.WIDE R208, R6, 0x4, R126 ;  /* 0x0000000406d07825 */ /* 0x002fc400078e027e */
[----:B------:R-:W2:Y:S04]  /*9370*/  LDL.LU R127, [R1+0x15c] ;  /* 0x00015c00017f7983 */ /* 0x000ea80000300800 */
[----:B------:R-:W3:Y:S04]  /*9380*/  LDL.LU R126, [R1+0x198] ;  /* 0x00019800017e7983 */ /* 0x000ee80000300800 */
[----:B------:R1:W-:Y:S04]  /*9390*/  STL.64 [R1+0x188], R208 ;  /* 0x000188d001007387 */ /* 0x0003e80000100a00 */
[----:B------:R1:W-:Y:S02]  /*93a0*/  LDGSTS.E [R211+0xa008], desc[UR22][R208.64], P1 ;  /* 0x0a008000d0d37fae */ /* 0x0003e400089a1016 */
[----:B-1----:R-:W-:-:S02]  /*93b0*/  IMAD.WIDE R208, R6, 0x4, R142 ;  /* 0x0000000406d07825 */ /* 0x002fc400078e028e */
[----:B------:R-:W3:Y:S04]  /*93c0*/  LDL.LU R143, [R1+0x174] ;  /* 0x00017400018f7983 */ /* 0x000ee80000300800 */
[----:B------:R-:W3:Y:S01]  /*93d0*/  LDL.LU R142, [R1+0x178] ;  /* 0x00017800018e7983 */ /* 0x000ee20000300800 */
[----:B------:R-:W-:Y:S01]  /*93e0*/  IMAD.WIDE R174, R6, 0x4, R174 ;  /* 0x0000000406ae7825 */ /* 0x000fe200078e02ae */
[----:B----4-:R-:W-:Y:S02]  /*93f0*/  ISETP.NE.U32.AND P1, PT, R210, RZ, PT ;  /* 0x000000ffd200720c */ /* 0x010fe40003f25070 */
[----:B--2---:R-:W-:Y:S02]  /*9400*/  ISETP.NE.U32.AND P0, PT, R127, RZ, PT ;  /* 0x000000ff7f00720c */ /* 0x004fe40003f05070 */
[----:B------:R-:W2:Y:S11]  /*9410*/  LDL.LU R127, [R1+0x19c] ;  /* 0x00019c00017f7983 */ /* 0x000eb60000300800 */
[----:B------:R1:W-:Y:S01]  /*9420*/  LDGSTS.E [R211+0xc000], desc[UR22][R208.64], P0 ;  /* 0x0c000000d0d37fae */ /* 0x0003e200081a1016 */
[----:B------:R-:W-:-:S03]  /*9430*/  ISETP.NE.U32.AND P0, PT, R128, RZ, PT ;  /* 0x000000ff8000720c */ /* 0x000fc60003f05070 */
[----:B------:R-:W4:Y:S01]  /*9440*/  LDL.LU R128, [R1+0x1a0] ;  /* 0x0001a00001807983 */ /* 0x000f220000300800 */
[----:B-1----:R-:W-:-:S04]  /*9450*/  IMAD.WIDE R210, R6, 0x4, R144 ;  /* 0x0000000406d27825 */ /* 0x002fc800078e0290 */
[----:B------:R-:W-:-:S05]  /*9460*/  VIADD R145, R4, UR7 ;  /* 0x0000000704917c36 */ /* 0x000fca0008000000 */
[----:B------:R-:W-:Y:S01]  /*9470*/  LDGSTS.E [R145+0xc008], desc[UR22][R210.64], P1 ;  /* 0x0c008000d2917fae */ /* 0x000fe200089a1016 */
[----:B------:R-:W-:-:S03]  /*9480*/  ISETP.NE.U32.AND P1, PT, R129, RZ, PT ;  /* 0x000000ff8100720c */ /* 0x000fc60003f25070 */
[----:B------:R-:W4:Y:S04]  /*9490*/  LDL.LU R129, [R1+0x1a4] ;  /* 0x0001a40001817983 */ /* 0x000f280000300800 */
[----:B------:R1:W-:Y:S04]  /*94a0*/  STL.64 [R1+0xc8], R174 ;  /* 0x0000c8ae01007387 */ /* 0x0003e80000100a00 */
[----:B------:R1:W-:Y:S01]  /*94b0*/  LDGSTS.E [R145+0xe000], desc[UR22][R174.64], P0 ;  /* 0x0e000000ae917fae */ /* 0x0003e200081a1016 */
[----:B------:R-:W-:-:S03]  /*94c0*/  ISETP.NE.U32.AND P0, PT, R252, RZ, PT ;  /* 0x000000fffc00720c */ /* 0x000fc60003f05070 */
[----:B------:R-:W4:Y:S01]  /*94d0*/  LDL.LU R252, [R1+0x1a8] ;  /* 0x0001a80001fc7983 */ /* 0x000f220000300800 */
[----:B-1----:R-:W-:-:S05]  /*94e0*/  IMAD.WIDE R174, R6, 0x4, R176 ;  /* 0x0000000406ae7825 */ /* 0x002fca00078e02b0 */
[----:B------:R1:W-:Y:S01]  /*94f0*/  LDGSTS.E [R145+0xe008], desc[UR22][R174.64], P1 ;  /* 0x0e008000ae917fae */ /* 0x0003e200089a1016 */
[----:B---3--:R-:W-:-:S03]  /*9500*/  ISETP.NE.U32.AND P1, PT, R23, RZ, PT ;  /* 0x000000ff1700720c */ /* 0x008fc60003f25070 */
[----:B------:R-:W-:Y:S04]  /*9510*/  STL.64 [R1+0xc0], R174 ;  /* 0x0000c0ae01007387 */ /* 0x000fe80000100a00 */
[----:B------:R-:W3:Y:S01]  /*9520*/  LDL.LU R23, [R1+0x1ac] ;  /* 0x0001ac0001177983 */ /* 0x000ee20000300800 */
[----:B-1----:R-:W-:-:S05]  /*9530*/  IMAD.WIDE R144, R6, 0x4, R212 ;  /* 0x0000000406907825 */ /* 0x002fca00078e02d4 */
[----:B------:R1:W-:Y:S01]  /*9540*/  LDGSTS.E [R9+0x8000], desc[UR22][R144.64], P0 ;  /* 0x0800000090097fae */ /* 0x0003e200081a1016 */
[----:B------:R-:W-:-:S03]  /*9550*/  ISETP.NE.U32.AND P0, PT, R143, RZ, PT ;  /* 0x000000ff8f00720c */ /* 0x000fc60003f05070 */
[----:B------:R1:W-:Y:S04]  /*9560*/  STL.64 [R1+0x1f0], R144 ;  /* 0x0001f09001007387 */ /* 0x0003e80000100a00 */
[----:B------:R-:W3:Y:S01]  /*9570*/  LDL.LU R143, [R1+0x1b0] ;  /* 0x0001b000018f7983 */ /* 0x000ee20000300800 */
[----:B------:R-:W-:-:S04]  /*9580*/  IMAD.WIDE R124, R6, 0x4, R124 ;  /* 0x00000004067c7825 */ /* 0x000fc800078e027c */
[----:B-1----:R-:W-:-:S05]  /*9590*/  IMAD.WIDE R144, R6, 0x4, R214 ;  /* 0x0000000406907825 */ /* 0x002fca00078e02d6 */
[----:B------:R-:W-:Y:S01]  /*95a0*/  LDGSTS.E [R9+0x8008], desc[UR22][R144.64], P1 ;  /* 0x0800800090097fae */ /* 0x000fe200089a1016 */
[----:B------:R-:W-:-:S03]  /*95b0*/  ISETP.NE.U32.AND P1, PT, R142, RZ, PT ;  /* 0x000000ff8e00720c */ /* 0x000fc60003f25070 */
[----:B------:R-:W-:Y:S04]  /*95c0*/  STL.64 [R1+0x1e8], R144 ;  /* 0x0001e89001007387 */ /* 0x000fe80000100a00 */
[----:B------:R-:W3:Y:S04]  /*95d0*/  LDL.LU R142, [R1+0x1b4] ;  /* 0x0001b400018e7983 */ /* 0x000ee80000300800 */
[----:B------:R-:W-:Y:S01]  /*95e0*/  LDGSTS.E [R9+0xa000], desc[UR22][R124.64], P0 ;  /* 0x0a0000007c097fae */ /* 0x000fe200081a1016 */
[----:B------:R-:W-:-:S03]  /*95f0*/  ISETP.NE.U32.AND P0, PT, R126, RZ, PT ;  /* 0x000000ff7e00720c */ /* 0x000fc60003f05070 */
[----:B------:R-:W-:Y:S04]  /*9600*/  STL.64 [R1+0x180], R124 ;  /* 0x0001807c01007387 */ /* 0x000fe80000100a00 */
[----:B------:R-:W3:Y:S01]  /*9610*/  LDL.LU R126, [R1+0x1b8] ;  /* 0x0001b800017e7983 */ /* 0x000ee20000300800 */
[----:B------:R-:W-:-:S05]  /*9620*/  IMAD.WIDE R122, R6, 0x4, R122 ;  /* 0x00000004067a7825 */ /* 0x000fca00078e027a */
[----:B------:R1:W-:Y:S04]  /*9630*/  LDGSTS.E [R9+0xa008], desc[UR22][R122.64], P1 ;  /* 0x0a0080007a097fae */ /* 0x0003e800089a1016 */
[----:B------:R1:W-:Y:S02]  /*9640*/  STL.64 [R1+0x178], R122 ;  /* 0x0001787a01007387 */ /* 0x0003e40000100a00 */
[----:B-1----:R-:W-:-:S05]  /*9650*/  IMAD.WIDE R122, R6, 0x4, R146 ;  /* 0x00000004067a7825 */ /* 0x002fca00078e0292 */
[----:B------:R1:W-:Y:S01]  /*9660*/  LDGSTS.E [R9+0xc000], desc[UR22][R122.64], P0 ;  /* 0x0c0000007a097fae */ /* 0x0003e200081a1016 */
[C---:B------:R-:W-:Y:S01]  /*9670*/  IMAD.WIDE R180, R6.reuse, 0x4, R180 ;  /* 0x0000000406b47825 */ /* 0x040fe200078e02b4 */
[----:B--2---:R-:W-:Y:S02]  /*9680*/  ISETP.NE.U32.AND P1, PT, R127, RZ, PT ;  /* 0x000000ff7f00720c */ /* 0x004fe40003f25070 */
[----:B------:R-:W2:Y:S04]  /*9690*/  LDL.LU R127, [R1+0x1bc] ;  /* 0x0001bc00017f7983 */ /* 0x000ea80000300800 */
[----:B------:R1:W-:Y:S02]  /*96a0*/  STL.64 [R1+0x120], R122 ;  /* 0x0001207a01007387 */ /* 0x0003e40000100a00 */
[----:B-1----:R-:W-:Y:S01]  /*96b0*/  IMAD.WIDE R122, R6, 0x4, R148 ;  /* 0x00000004067a7825 */ /* 0x002fe200078e0294 */
[----:B----4-:R-:W-:-:S02]  /*96c0*/  ISETP.NE.U32.AND P0, PT, R128, RZ, PT ;  /* 0x000000ff8000720c */ /* 0x010fc40003f05070 */
[----:B------:R-:W4:Y:S04]  /*96d0*/  LDL.LU R128, [R1+0x1c0] ;  /* 0x0001c00001807983 */ /* 0x000f280000300800 */
[----:B------:R1:W-:Y:S04]  /*96e0*/  LDGSTS.E [R9+0xc008], desc[UR22][R122.64], P1 ;  /* 0x0c0080007a097fae */ /* 0x0003e800089a1016 */
[----:B------:R1:W-:Y:S01]  /*96f0*/  STL.64 [R1+0x118], R122 ;  /* 0x0001187a01007387 */ /* 0x0003e20000100a00 */
[----:B------:R-:W-:-:S03]  /*9700*/  ISETP.NE.U32.AND P1, PT, R129, RZ, PT ;  /* 0x000000ff8100720c */ /* 0x000fc60003f25070 */
[----:B------:R-:W4:Y:S01]  /*9710*/  LDL.LU R129, [R1+0x1c4] ;  /* 0x0001c40001817983 */ /* 0x000f220000300800 */
[----:B-1----:R-:W-:-:S05]  /*9720*/  IMAD.WIDE R122, R6, 0x4, R178 ;  /* 0x00000004067a7825 */ /* 0x002fca00078e02b2 */
[----:B------:R1:W-:Y:S01]  /*9730*/  LDGSTS.E [R9+0xe000], desc[UR22][R122.64], P0 ;  /* 0x0e0000007a097fae */ /* 0x0003e200081a1016 */
[----:B------:R-:W-:-:S03]  /*9740*/  ISETP.NE.U32.AND P0, PT, R252, RZ, PT ;  /* 0x000000fffc00720c */ /* 0x000fc60003f05070 */
[----:B------:R1:W-:Y:S04]  /*9750*/  STL.64 [R1+0xb8], R122 ;  /* 0x0000b87a01007387 */ /* 0x0003e80000100a00 */
[----:B------:R-:W4:Y:S04]  /*9760*/  LDL.LU R252, [R1+0x1c8] ;  /* 0x0001c80001fc7983 */ /* 0x000f280000300800 */
[----:B------:R-:W-:Y:S01]  /*9770*/  LDGSTS.E [R9+0xe008], desc[UR22][R180.64], P1 ;  /* 0x0e008000b4097fae */ /* 0x000fe200089a1016 */
[----:B---3--:R-:W-:-:S03]  /*9780*/  ISETP.NE.U32.AND P1, PT, R23, RZ, PT ;  /* 0x000000ff1700720c */ /* 0x008fc60003f25070 */
[----:B------:R-:W3:Y:S01]  /*9790*/  LDL.LU R23, [R1+0x1cc] ;  /* 0x0001cc0001177983 */ /* 0x000ee20000300800 */
[----:B-1----:R-:W-:-:S05]  /*97a0*/  IMAD.WIDE R122, R6, 0x4, R216 ;  /* 0x00000004067a7825 */ /* 0x002fca00078e02d8 */
[----:B------:R1:W-:Y:S04]  /*97b0*/  LDGSTS.E [R10+0x8000], desc[UR22][R122.64], P0 ;  /* 0x080000007a0a7fae */ /* 0x0003e800081a1016 */
[----:B------:R1:W-:Y:S01]  /*97c0*/  STL.64 [R1+0x1e0], R122 ;  /* 0x0001e07a01007387 */ /* 0x0003e20000100a00 */
[----:B------:R-:W-:-:S03]  /*97d0*/  ISETP.NE.U32.AND P0, PT, R143, RZ, PT ;  /* 0x000000ff8f00720c */ /* 0x000fc60003f05070 */
[----:B------:R-:W3:Y:S01]  /*97e0*/  LDL.LU R143, [R1+0x208] ;  /* 0x00020800018f7983 */ /* 0x000ee20000300800 */
[----:B------:R-:W-:-:S04]  /*97f0*/  IMAD.WIDE R120, R6, 0x4, R120 ;  /* 0x0000000406787825 */ /* 0x000fc800078e0278 */
[----:B-1----:R-:W-:-:S05]  /*9800*/  IMAD.WIDE R122, R6, 0x4, R218 ;  /* 0x00000004067a7825 */ /* 0x002fca00078e02da */
[----:B------:R-:W-:Y:S04]  /*9810*/  STL.64 [R1+0x1d8], R122 ;  /* 0x0001d87a01007387 */ /* 0x000fe80000100a00 */
[----:B------:R-:W-:Y:S04]  /*9820*/  LDGSTS.E [R10+0x8008], desc[UR22][R122.64], P1 ;  /* 0x080080007a0a7fae */ /* 0x000fe800089a1016 */
[----:B------:R-:W-:Y:S04]  /*9830*/  STL.64 [R1+0x170], R120 ;  /* 0x0001707801007387 */ /* 0x000fe80000100a00 */
[----:B------:R-:W-:Y:S04]  /*9840*/  LDGSTS.E [R10+0xa000], desc[UR22][R120.64], P0 ;  /* 0x0a000000780a7fae */ /* 0x000fe800081a1016 */
[----:B------:R-:W3:Y:S01]  /*9850*/  LDL.LU R145, [R1+0x20c] ;  /* 0x00020c0001917983 */ /* 0x000ee20000300800 */
[----:B------:R-:W-:-:S03]  /*9860*/  ISETP.NE.U32.AND P0, PT, R126, RZ, PT ;  /* 0x000000ff7e00720c */ /* 0x000fc60003f05070 */
[----:B------:R-:W3:Y:S01]  /*9870*/  LDL.LU R126, [R1+0x210] ;  /* 0x00021000017e7983 */ /* 0x000ee20000300800 */
[----:B------:R-:W-:Y:S01]  /*9880*/  ISETP.NE.U32.AND P1, PT, R142, RZ, PT ;  /* 0x000000ff8e00720c */ /* 0x000fe20003f25070 */
[----:B------:R-:W-:-:S05]  /*9890*/  IMAD.WIDE R118, R6, 0x4, R118 ;  /* 0x0000000406767825 */ /* 0x000fca00078e0276 */
[----:B------:R1:W-:Y:S07]  /*98a0*/  STL.64 [R1+0x168], R118 ;  /* 0x0001687601007387 */ /* 0x0003ee0000100a00 */
[----:B------:R1:W-:Y:S02]  /*98b0*/  LDGSTS.E [R10+0xa008], desc[UR22][R118.64], P1 ;  /* 0x0a008000760a7fae */ /* 0x0003e400089a1016 */
[----:B-1----:R-:W-:-:S05]  /*98c0*/  IMAD.WIDE R118, R6, 0x4, R150 ;  /* 0x0000000406767825 */ /* 0x002fca00078e0296 */
[----:B------:R1:W-:Y:S01]  /*98d0*/  LDGSTS.E [R10+0xc000], desc[UR22][R118.64], P0 ;  /* 0x0c000000760a7fae */ /* 0x0003e200081a1016 */
[----:B------:R-:W-:-:S04]  /*98e0*/  IMAD.WIDE R182, R6, 0x4, R182 ;  /* 0x0000000406b67825 */ /* 0x000fc800078e02b6 */
        /* <DEDUP_REMOVED lines=8> */
[----:B------:R1:W-:Y:S04]  /*9970*/  STL.64 [R1+0x108], R118 ;  /* 0x0001087601007387 */ /* 0x0003e80000100a00 */
[----:B------:R-:W-:Y:S01]  /*9980*/  LDGSTS.E [R10+0xe000], desc[UR22][R182.64], P0 ;  /* 0x0e000000b60a7fae */ /* 0x000fe200081a1016 */
[----:B------:R-:W-:-:S03]  /*9990*/  ISETP.NE.U32.AND P1, PT, R129, RZ, PT ;  /* 0x000000ff8100720c */ /* 0x000fc60003f25070 */
[----:B------:R-:W4:Y:S10]  /*99a0*/  LDL.LU R129, [R1+0x21c] ;  /* 0x00021c0001817983 */ /* 0x000f340000300800 */
[----:B------:R-:W-:Y:S01]  /*99b0*/  LDGSTS.E [R10+0xe008], desc[UR22][R174.64], P1 ;  /* 0x0e008000ae0a7fae */ /* 0x000fe200089a1016 */
[----:B------:R-:W-:-:S03]  /*99c0*/  ISETP.NE.U32.AND P0, PT, R252, RZ, PT ;  /* 0x000000fffc00720c */ /* 0x000fc60003f05070 */
[----:B------:R-:W4:Y:S01]  /*99d0*/  LDL.LU R252, [R1+0x220] ;  /* 0x0002200001fc7983 */ /* 0x000f220000300800 */
[----:B---3--:R-:W-:-:S03]  /*99e0*/  ISETP.NE.U32.AND P1, PT, R23, RZ, PT ;  /* 0x000000ff1700720c */ /* 0x008fc60003f25070 */
[----:B------:R-:W3:Y:S01]  /*99f0*/  LDL.LU R23, [R1+0x224] ;  /* 0x0002240001177983 */ /* 0x000ee20000300800 */
[----:B-1----:R-:W-:-:S05]  /*9a00*/  IMAD.WIDE R118, R6, 0x4, R220 ;  /* 0x0000000406767825 */ /* 0x002fca00078e02dc */
[----:B------:R1:W-:Y:S04]  /*9a10*/  STL.64 [R1+0x1d0], R118 ;  /* 0x0001d07601007387 */ /* 0x0003e80000100a00 */
[----:B------:R1:W-:Y:S04]  /*9a20*/  LDGSTS.E [R11+0x8000], desc[UR22][R118.64], P0 ;  /* 0x08000000760b7fae */ /* 0x0003e800081a1016 */
[----:B------:R-:W3:Y:S01]  /*9a30*/  LDL.LU R142, [R1+0x228] ;  /* 0x00022800018e7983 */ /* 0x000ee20000300800 */
[----:B------:R-:W-:Y:S01]  /*9a40*/  ISETP.NE.U32.AND P0, PT, R143, RZ, PT ;  /* 0x000000ff8f00720c */ /* 0x000fe20003f05070 */
[----:B-1----:R-:W-:-:S05]  /*9a50*/  IMAD.WIDE R118, R6, 0x4, R222 ;  /* 0x0000000406767825 */ /* 0x002fca00078e02de */
[----:B------:R-:W-:Y:S04]  /*9a60*/  STL.64 [R1+0x1c8], R118 ;  /* 0x0001c87601007387 */ /* 0x000fe80000100a00 */
[----:B------:R-:W3:Y:S01]  /*9a70*/  LDL.LU R143, [R1+0x22c] ;  /* 0x00022c00018f7983 */ /* 0x000ee20000300800 */
[----:B------:R-:W-:-:S03]  /*9a80*/  IMAD.WIDE R116, R6, 0x4, R116 ;  /* 0x0000000406747825 */ /* 0x000fc600078e0274 */
[----:B------:R-:W-:Y:S04]  /*9a90*/  LDGSTS.E [R11+0x8008], desc[UR22][R118.64], P1 ;  /* 0x08008000760b7fae */ /* 0x000fe800089a1016 */
[----:B------:R-:W-:Y:S04]  /*9aa0*/  LDGSTS.E [R11+0xa000], desc[UR22][R116.64], P0 ;  /* 0x0a000000740b7fae */ /* 0x000fe800081a1016 */
[----:B------:R-:W-:Y:S01]  /*9ab0*/  STL.64 [R1+0x160], R116 ;  /* 0x0001607401007387 */ /* 0x000fe20000100a00 */
        /* <DEDUP_REMOVED lines=14> */
[----:B----4-:R-:W-:-:S04]  /*9ba0*/  ISETP.NE.U32.AND P0, PT, R128, RZ, PT ;  /* 0x000000ff8000720c */ /* 0x010fc80003f05070 */
[----:B------:R1:W-:Y:S04]  /*9bb0*/  STL.64 [R1+0xf8], R114 ;  /* 0x0000f87201007387 */ /* 0x0003e80000100a00 */
[----:B------:R1:W-:Y:S04]  /*9bc0*/  LDGSTS.E [R11+0xc008], desc[UR22][R114.64], P1 ;  /* 0x0c008000720b7fae */ /* 0x0003e800089a1016 */
[----:B------:R-:W4:Y:S04]  /*9bd0*/  LDL.LU R128, [R1+0x238] ;  /* 0x0002380001807983 */ /* 0x000f280000300800 */
[----:B------:R-:W-:Y:S01]  /*9be0*/  LDGSTS.E [R11+0xe000], desc[UR22][R186.64], P0 ;  /* 0x0e000000ba0b7fae */ /* 0x000fe200081a1016 */
[----:B------:R-:W-:-:S03]  /*9bf0*/  ISETP.NE.U32.AND P1, PT, R129, RZ, PT ;  /* 0x000000ff8100720c */ /* 0x000fc60003f25070 */
[----:B------:R-:W4:Y:S01]  /*9c00*/  LDL.LU R129, [R1+0x23c] ;  /* 0x00023c0001817983 */ /* 0x000f220000300800 */
[----:B-1----:R-:W-:-:S09]  /*9c10*/  IMAD.WIDE R114, R6, 0x4, R224 ;  /* 0x0000000406727825 */ /* 0x002fd200078e02e0 */
[----:B------:R-:W-:Y:S01]  /*9c20*/  LDGSTS.E [R11+0xe008], desc[UR22][R184.64], P1 ;  /* 0x0e008000b80b7fae */ /* 0x000fe200089a1016 */
[----:B------:R-:W-:-:S03]  /*9c30*/  ISETP.NE.U32.AND P0, PT, R252, RZ, PT ;  /* 0x000000fffc00720c */ /* 0x000fc60003f05070 */
[----:B------:R-:W4:Y:S04]  /*9c40*/  LDL.LU R252, [R1+0x240] ;  /* 0x0002400001fc7983 */ /* 0x000f280000300800 */
[----:B------:R1:W-:Y:S06]  /*9c50*/  STL.64 [R1+0x1c0], R114 ;  /* 0x0001c07201007387 */ /* 0x0003ec0000100a00 */
[----:B------:R1:W-:Y:S01]  /*9c60*/  LDGSTS.E [R12+0x8000], desc[UR22][R114.64], P0 ;  /* 0x08000000720c7fae */ /* 0x0003e200081a1016 */
[----:B---3--:R-:W-:-:S03]  /*9c70*/  ISETP.NE.U32.AND P1, PT, R23, RZ, PT ;  /* 0x000000ff1700720c */ /* 0x008fc60003f25070 */
[----:B------:R-:W3:Y:S01]  /*9c80*/  LDL.LU R23, [R1+0x244] ;  /* 0x0002440001177983 */ /* 0x000ee20000300800 */
[----:B-1----:R-:W-:-:S05]  /*9c90*/  IMAD.WIDE R114, R6, 0x4, R226 ;  /* 0x0000000406727825 */ /* 0x002fca00078e02e2 */
[----:B------:R-:W-:Y:S01]  /*9ca0*/  STL.64 [R1+0x1b8], R114 ;  /* 0x0001b87201007387 */ /* 0x000fe20000100a00 */
[----:B------:R-:W-:-:S03]  /*9cb0*/  IMAD.WIDE R112, R6, 0x4, R112 ;  /* 0x0000000406707825 */ /* 0x000fc600078e0270 */
[----:B------:R-:W3:Y:S01]  /*9cc0*/  LDL.LU R213, [R1+0x248] ;  /* 0x0002480001d57983 */ /* 0x000ee20000300800 */
[----:B------:R-:W-:Y:S01]  /*9cd0*/  ISETP.NE.U32.AND P0, PT, R142, RZ, PT ;  /* 0x000000ff8e00720c */ /* 0x000fe20003f05070 */
[----:B------:R-:W-:Y:S02]  /*9ce0*/  IMAD.WIDE R110, R6, 0x4, R110 ;  /* 0x00000004066e7825 */ /* 0x000fe400078e026e */
[----:B------:R-:W-:Y:S04]  /*9cf0*/  LDGSTS.E [R12+0x8008], desc[UR22][R114.64], P1 ;  /* 0x08008000720c7fae */ /* 0x000fe800089a1016 */
[----:B------:R-:W-:Y:S04]  /*9d00*/  STL.64 [R1+0x150], R112 ;  /* 0x0001507001007387 */ /* 0x000fe80000100a00 */
[----:B------:R-:W3:Y:S01]  /*9d10*/  LDL.LU R144, [R1+0x24c] ;  /* 0x00024c0001907983 */ /* 0x000ee20000300800 */
[----:B------:R-:W-:-:S03]  /*9d20*/  ISETP.NE.U32.AND P1, PT, R143, RZ, PT ;  /* 0x000000ff8f00720c */ /* 0x000fc60003f25070 */
[----:B------:R1:W-:Y:S04]  /*9d30*/  STL.64 [R1+0x148], R110 ;  /* 0x0001486e01007387 */ /* 0x0003e80000100a00 */
[----:B------:R-:W3:Y:S04]  /*9d40*/  LDL.LU R145, [R1+0x250] ;  /* 0x0002500001917983 */ /* 0x000ee80000300800 */
[----:B------:R-:W-:Y:S04]  /*9d50*/  LDGSTS.E [R12+0xa000], desc[UR22][R112.64], P0 ;  /* 0x0a000000700c7fae */ /* 0x000fe800081a1016 */
[----:B------:R1:W-:Y:S04]  /*9d60*/  LDGSTS.E [R12+0xa008], desc[UR22][R110.64], P1 ;  /* 0x0a0080006e0c7fae */ /* 0x0003e800089a1016 */
[----:B------:R-:W3:Y:S01]  /*9d70*/  LDL.LU R142, [R1+0x254] ;  /* 0x00025400018e7983 */ /* 0x000ee20000300800 */
[----:B------:R-:W-:Y:S01]  /*9d80*/  ISETP.NE.U32.AND P0, PT, R126, RZ, PT ;  /* 0x000000ff7e00720c */ /* 0x000fe20003f05070 */
[----:B-1----:R-:W-:-:S05]  /*9d90*/  IMAD.WIDE R110, R6, 0x4, R158 ;  /* 0x00000004066e7825 */ /* 0x002fca00078e029e */
[----:B------:R1:W-:Y:S04]  /*9da0*/  STL.64 [R1+0xf0], R110 ;  /* 0x0000f06e01007387 */ /* 0x0003e80000100a00 */
[----:B------:R-:W3:Y:S04]  /*9db0*/  LDL.LU R143, [R1+0x258] ;  /* 0x00025800018f7983 */ /* 0x000ee80000300800 */
[----:B------:R1:W-:Y:S02]  /*9dc0*/  LDGSTS.E [R12+0xc000], desc[UR22][R110.64], P0 ;  /* 0x0c0000006e0c7fae */ /* 0x0003e400081a1016 */
[----:B-1----:R-:W-:-:S05]  /*9dd0*/  IMAD.WIDE R110, R6, 0x4, R160 ;  /* 0x00000004066e7825 */ /* 0x002fca00078e02a0 */
[----:B------:R1:W-:Y:S04]  /*9de0*/  STL.64 [R1+0xe8], R110 ;  /* 0x0000e86e01007387 */ /* 0x0003e80000100a00 */
[----:B------:R-:W3:Y:S01]  /*9df0*/  LDL.LU R126, [R1+0x25c] ;  /* 0x00025c00017e7983 */ /* 0x000ee20000300800 */
[----:B------:R-:W-:-:S04]  /*9e00*/  IMAD.WIDE R178, R6, 0x4, R190 ;  /* 0x0000000406b27825 */ /* 0x000fc800078e02be */
[----:B------:R-:W-:Y:S01]  /*9e10*/  IMAD.WIDE R176, R6, 0x4, R192 ;  /* 0x0000000406b07825 */ /* 0x000fe200078e02c0 */
[----:B--2---:R-:W-:Y:S02]  /*9e20*/  ISETP.NE.U32.AND P1, PT, R127, RZ, PT ;  /* 0x000000ff7f00720c */ /* 0x004fe40003f25070 */
[----:B------:R-:W2:Y:S11]  /*9e30*/  LDL.LU R127, [R1+0x260] ;  /* 0x00026000017f7983 */ /* 0x000eb60000300800 */
[----:B------:R1:W-:Y:S01]  /*9e40*/  LDGSTS.E [R12+0xc008], desc[UR22][R110.64], P1 ;  /* 0x0c0080006e0c7fae */ /* 0x0003e200089a1016 */
[----:B----4-:R-:W-:-:S03]  /*9e50*/  ISETP.NE.U32.AND P0, PT, R128, RZ, PT ;  /* 0x000000ff8000720c */ /* 0x010fc60003f05070 */
[----:B------:R-:W4:Y:S01]  /*9e60*/  LDL.LU R128, [R1+0x264] ;  /* 0x0002640001807983 */ /* 0x000f220000300800 */
[----:B------:R-:W-:-:S03]  /*9e70*/  ISETP.NE.U32.AND P1, PT, R129, RZ, PT ;  /* 0x000000ff8100720c */ /* 0x000fc60003f25070 */
[----:B------:R-:W4:Y:S01]  /*9e80*/  LDL.LU R129, [R1+0x26c] ;  /* 0x00026c0001817983 */ /* 0x000f220000300800 */
[----:B-1----:R-:W-:-:S05]  /*9e90*/  IMAD.WIDE R110, R6, 0x4, R228 ;  /* 0x00000004066e7825 */ /* 0x002fca00078e02e4 */
[----:B------:R-:W-:Y:S04]  /*9ea0*/  LDGSTS.E [R12+0xe000], desc[UR22][R178.64], P0 ;  /* 0x0e000000b20c7fae */ /* 0x000fe800081a1016 */
[----:B------:R-:W-:Y:S01]  /*9eb0*/  LDGSTS.E [R12+0xe008], desc[UR22][R176.64], P1 ;  /* 0x0e008000b00c7fae */ /* 0x000fe200089a1016 */
[----:B------:R-:W-:-:S03]  /*9ec0*/  ISETP.NE.U32.AND P0, PT, R252, RZ, PT ;  /* 0x000000fffc00720c */ /* 0x000fc60003f05070 */
[----:B------:R-:W4:Y:S04]  /*9ed0*/  LDL.LU R252, [R1+0x270] ;  /* 0x0002700001fc7983 */ /* 0x000f280000300800 */
[----:B------:R1:W-:Y:S06]  /*9ee0*/  STL.64 [R1+0x1b0], R110 ;  /* 0x0001b06e01007387 */ /* 0x0003ec0000100a00 */
[----:B------:R1:W-:Y:S01]  /*9ef0*/  LDGSTS.E [R13+0x8000], desc[UR22][R110.64], P0 ;  /* 0x080000006e0d7fae */ /* 0x0003e200081a1016 */
[----:B---3--:R-:W-:-:S03]  /*9f00*/  ISETP.NE.U32.AND P1, PT, R23, RZ, PT ;  /* 0x000000ff1700720c */ /* 0x008fc60003f25070 */
[----:B------:R-:W3:Y:S01]  /*9f10*/  LDL.LU R23, [R1+0x268] ;  /* 0x0002680001177983 */ /* 0x000ee20000300800 */
[----:B-1----:R-:W-:-:S04]  /*9f20*/  IMAD.WIDE R110, R6, 0x4, R230 ;  /* 0x00000004066e7825 */ /* 0x002fc800078e02e6 */
[----:B------:R-:W-:-:S05]  /*9f30*/  IMAD.WIDE R108, R6, 0x4, R108 ;  /* 0x00000004066c7825 */ /* 0x000fca00078e026c */
[----:B------:R-:W-:Y:S01]  /*9f40*/  LDGSTS.E [R13+0x8008], desc[UR22][R110.64], P1 ;  /* 0x080080006e0d7fae */ /* 0x000fe200089a1016 */
[----:B------:R-:W-:Y:S01]  /*9f50*/  ISETP.NE.U32.AND P0, PT, R213, RZ, PT ;  /* 0x000000ffd500720c */ /* 0x000fe20003f05070 */
[----:B------:R-:W-:Y:S01]  /*9f60*/  IMAD.WIDE R106, R6, 0x4, R106 ;  /* 0x00000004066a7825 */ /* 0x000fe200078e026a */
[----:B------:R-:W-:-:S11]  /*9f70*/  ISETP.NE.U32.AND P1, PT, R144, RZ, PT ;  /* 0x000000ff9000720c */ /* 0x000fd60003f25070 */
[----:B------:R-:W-:Y:S01]  /*9f80*/  LDGSTS.E [R13+0xa000], desc[UR22][R108.64], P0 ;  /* 0x0a0000006c0d7fae */ /* 0x000fe200081a1016 */
[----:B------:R-:W-:-:S03]  /*9f90*/  ISETP.NE.U32.AND P0, PT, R145, RZ, PT ;  /* 0x000000ff9100720c */ /* 0x000fc60003f05070 */
[----:B------:R-:W-:Y:S04]  /*9fa0*/  STL.64 [R1+0x1a8], R110 ;  /* 0x0001a86e01007387 */ /* 0x000fe80000100a00 */
[----:B------:R-:W-:Y:S04]  /*9fb0*/  STL.64 [R1+0x140], R108 ;  /* 0x0001406c01007387 */ /* 0x000fe80000100a00 */
[----:B------:R1:W-:Y:S04]  /*9fc0*/  STL.64 [R1+0x138], R106 ;  /* 0x0001386a01007387 */ /* 0x0003e80000100a00 */
[----:B------:R1:W-:Y:S01]  /*9fd0*/  LDGSTS.E [R13+0xa008], desc[UR22][R106.64], P1 ;  /* 0x0a0080006a0d7fae */ /* 0x0003e200089a1016 */
[----:B------:R-:W-:Y:S01]  /*9fe0*/  ISETP.NE.U32.AND P1, PT, R142, RZ, PT ;  /* 0x000000ff8e00720c */ /* 0x000fe20003f25070 */
[----:B-1----:R-:W-:-:S05]  /*9ff0*/  IMAD.WIDE R106, R6, 0x4, R162 ;  /* 0x00000004066a7825 */ /* 0x002fca00078e02a2 */
[----:B------:R1:W-:Y:S01]  /*a000*/  LDGSTS.E [R13+0xc000], desc[UR22][R106.64], P0 ;  /* 0x0c0000006a0d7fae */ /* 0x0003e200081a1016 */
[----:B------:R-:W-:-:S03]  /*a010*/  ISETP.NE.U32.AND P0, PT, R143, RZ, PT ;  /* 0x000000ff8f00720c */ /* 0x000fc60003f05070 */
[----:B------:R1:W-:Y:S02]  /*a020*/  STL.64 [R1+0xe0], R106 ;  /* 0x0000e06a01007387 */ /* 0x0003e40000100a00 */
[----:B-1----:R-:W-:-:S04]  /*a030*/  IMAD.WIDE R106, R6, 0x4, R164 ;  /* 0x00000004066a7825 */ /* 0x002fc800078e02a4 */
[----:B------:R-:W-:Y:S01]  /*a040*/  IMAD.WIDE R164, R6, 0x4, R194 ;  /* 0x0000000406a47825 */ /* 0x000fe200078e02c2 */
[----:B------:R1:W-:Y:S01]  /*a050*/  LDGSTS.E [R13+0xc008], desc[UR22][R106.64], P1 ;  /* 0x0c0080006a0d7fae */ /* 0x0003e200089a1016 */
[----:B------:R-:W-:-:S03]  /*a060*/  ISETP.NE.U32.AND P1, PT, R126, RZ, PT ;  /* 0x000000ff7e00720c */ /* 0x000fc60003f25070 */
[----:B------:R-:W-:Y:S01]  /*a070*/  LDGSTS.E [R13+0xe000], desc[UR22][R164.64], P0 ;  /* 0x0e000000a40d7fae */ /* 0x000fe200081a1016 */
[----:B------:R-:W-:-:S03]  /*a080*/  IMAD.WIDE R146, R6, 0x4, R196 ;  /* 0x0000000406927825 */ /* 0x000fc600078e02c4 */
[----:B------:R1:W-:Y:S06]  /*a090*/  STL.64 [R1+0xd8], R106 ;  /* 0x0000d86a01007387 */ /* 0x0003ec0000100a00 */
[----:B------:R-:W-:Y:S01]  /*a0a0*/  LDGSTS.E [R13+0xe008], desc[UR22][R146.64], P1 ;  /* 0x0e008000920d7fae */ /* 0x000fe200089a1016 */
[----:B-1----:R-:W-:-:S05]  /*a0b0*/  IMAD.WIDE R106, R6, 0x4, R136 ;  /* 0x00000004066a7825 */ /* 0x002fca00078e0288 */
[----:B------:R1:W-:Y:S01]  /*a0c0*/  STL.64 [R1+0x1a0], R106 ;  /* 0x0001a06a01007387 */ /* 0x0003e20000100a00 */
[----:B------:R-:W-:-:S04]  /*a0d0*/  IMAD.WIDE R104, R6, 0x4, R104 ;  /* 0x0000000406687825 */ /* 0x000fc800078e0268 */
[----:B------:R-:W-:-:S04]  /*a0e0*/  IMAD.WIDE R102, R6, 0x4, R102 ;  /* 0x0000000406667825 */ /* 0x000fc800078e0266 */
[----:B------:R-:W-:-:S04]  /*a0f0*/  IMAD.WIDE R166, R6, 0x4, R166 ;  /* 0x0000000406a67825 */ /* 0x000fc800078e02a6 */
[----:B------:R-:W-:-:S04]  /*a100*/  IMAD.WIDE R162, R6, 0x4, R198 ;  /* 0x0000000406a27825 */ /* 0x000fc800078e02c6 */
[----:B------:R-:W-:-:S04]  /*a110*/  IMAD.WIDE R160, R6, 0x4, R200 ;  /* 0x0000000406a07825 */ /* 0x000fc800078e02c8 */
[----:B------:R-:W-:Y:S01]  /*a120*/  IMAD.WIDE R158, R6, 0x4, R132 ;  /* 0x00000004069e7825 */ /* 0x000fe200078e0284 */
[----:B--2---:R-:W-:-:S13]  /*a130*/  ISETP.NE.U32.AND P0, PT, R127, RZ, PT ;  /* 0x000000ff7f00720c */ /* 0x004fda0003f05070 */
[----:B------:R1:W-:Y:S01]  /*a140*/  LDGSTS.E [R14+0x8000], desc[UR22][R106.64], P0 ;  /* 0x080000006a0e7fae */ /* 0x0003e200081a1016 */
[----:B----4-:R-:W-:Y:S01]  /*a150*/  ISETP.NE.U32.AND P1, PT, R128, RZ, PT ;  /* 0x000000ff8000720c */ /* 0x010fe20003f25070 */
[----:B-1----:R-:W-:Y:S01]  /*a160*/  IMAD.WIDE R106, R6, 0x4, R134 ;  /* 0x00000004066a7825 */ /* 0x002fe200078e0286 */
[----:B------:R-:W-:-:S11]  /*a170*/  ISETP.NE.U32.AND P0, PT, R129, RZ, PT ;  /* 0x000000ff8100720c */ /* 0x000fd60003f05070 */
[----:B------:R-:W-:Y:S04]  /*a180*/  LDGSTS.E [R14+0x8008], desc[UR22][R106.64], P1 ;  /* 0x080080006a0e7fae */ /* 0x000fe800089a1016 */
[----:B------:R-:W-:Y:S01]  /*a190*/  LDGSTS.E [R14+0xa000], desc[UR22][R104.64], P0 ;  /* 0x0a000000680e7fae */ /* 0x000fe200081a1016 */
[----:B------:R-:W-:-:S03]  /*a1a0*/  ISETP.NE.U32.AND P1, PT, R252, RZ, PT ;  /* 0x000000fffc00720c */ /* 0x000fc60003f25070 */
[----:B------:R-:W-:Y:S01]  /*a1b0*/  STL.64 [R1+0x198], R106 ;  /* 0x0001986a01007387 */ /* 0x000fe20000100a00 */
[----:B------:R-:W1:Y:S09]  /*a1c0*/  LDC R252, c[0x0][0x3a0] ;  /* 0x0000e800fffc7b82 */ /* 0x000e720000000800 */
[----:B------:R2:W-:Y:S01]  /*a1d0*/  LDGSTS.E [R14+0xa008], desc[UR22][R102.64], P1 ;  /* 0x0a008000660e7fae */ /* 0x0005e200089a1016 */
[----:B---3--:R-:W-:-:S02]  /*a1e0*/  ISETP.NE.U32.AND P0, PT, R23, RZ, PT ;  /* 0x000000ff1700720c */ /* 0x008fc40003f05070 */
[C---:B------:R-:W-:Y:S01]  /*a1f0*/  LOP3.LUT P1, RZ, R5.reuse, 0x4000000, RZ, 0xc0, !PT ;  /* 0x0400000005ff7812 */ /* 0x040fe2000782c0ff */
[----:B------:R-:W-:Y:S10]  /*a200*/  STL.64 [R1+0x130], R104 ;  /* 0x0001306801007387 */ /* 0x000ff40000100a00 */
[----:B------:R-:W-:Y:S01]  /*a210*/  LDGSTS.E [R14+0xc000], desc[UR22][R166.64], P0 ;  /* 0x0c000000a60e7fae */ /* 0x000fe200081a1016 */
[----:B------:R-:W-:-:S03]  /*a220*/  LOP3.LUT P0, RZ, R5, 0x2000000, RZ, 0xc0, !PT ;  /* 0x0200000005ff7812 */ /* 0x000fc6000780c0ff */
[----:B------:R2:W-:Y:S02]  /*a230*/  STL.64 [R1+0x128], R102 ;  /* 0x0001286601007387 */ /* 0x0005e40000100a00 */
[----:B--2---:R-:W-:-:S05]  /*a240*/  IMAD.WIDE R102, R6, 0x4, R168 ;  /* 0x0000000406667825 */ /* 0x004fca00078e02a8 */
[----:B------:R2:W-:Y:S04]  /*a250*/  STL.64 [R1+0xd0], R102 ;  /* 0x0000d06601007387 */ /* 0x0005e80000100a00 */
[----:B------:R2:W-:Y:S04]  /*a260*/  LDGSTS.E [R14+0xc008], desc[UR22][R102.64], P0 ;  /* 0x0c008000660e7fae */ /* 0x0005e800081a1016 */
[----:B------:R-:W-:Y:S04]  /*a270*/  LDGSTS.E [R14+0xe000], desc[UR22][R162.64], P1 ;  /* 0x0e000000a20e7fae */ /* 0x000fe800089a1016 */
[----:B------:R-:W-:Y:S01]  /*a280*/  LDGSTS.E [R14+0xe008], desc[UR22][R160.64], P5 ;  /* 0x0e008000a00e7fae */ /* 0x000fe2000a9a1016 */
[----:B--2---:R-:W-:-:S03]  /*a290*/  IMAD.WIDE R102, R6, 0x4, R130 ;  /* 0x0000000406667825 */ /* 0x004fc600078e0282 */
[----:B------:R-:W-:Y:S04]  /*a2a0*/  LDGSTS.E [R15+0x8000], desc[UR22][R158.64], P3 ;  /* 0x080000009e0f7fae */ /* 0x000fe800099a1016 */
[----:B------:R2:W-:Y:S01]  /*a2b0*/  LDGSTS.E [R15+0x8008], desc[UR22][R102.64], P4 ;  /* 0x08008000660f7fae */ /* 0x0005e2000a1a1016 */
[----:B------:R-:W-:-:S03]  /*a2c0*/  ISETP.NE.U32.AND P4, PT, R203, RZ, PT ;  /* 0x000000ffcb00720c */ /* 0x000fc60003f85070 */
[----:B------:R2:W-:Y:S04]  /*a2d0*/  STL.64 [R1+0xb0], R102 ;  /* 0x0000b06601007387 */ /* 0x0005e80000100a00 */
[----:B------:R-:W3:Y:S04]  /*a2e0*/  LDL.LU R203, [R1+0x558] ;  /* 0x0005580001cb7983 */ /* 0x000ee80000300800 */
[----:B------:R-:W4:Y:S04]  /*a2f0*/  LDL.LU.64 R144, [R1+0x70] ;  /* 0x0000700001907983 */ /* 0x000f280000300a00 */
[----:B------:R-:W4:Y:S04]  /*a300*/  LDL.LU.64 R142, [R1+0x68] ;  /* 0x00006800018e7983 */ /* 0x000f280000300a00 */
[----:B------:R-:W4:Y:S01]  /*a310*/  LDL.LU.64 R126, [R1+0x60] ;  /* 0x00006000017e7983 */ /* 0x000f220000300a00 */
[----:B------:R-:W-:Y:S01]  /*a320*/  ISETP.NE.U32.AND P5, PT, R2, RZ, PT ;  /* 0x000000ff0200720c */ /* 0x000fe20003fa5070 */
[----:B------:R-:W-:-:S04]  /*a330*/  IMAD.WIDE R104, R6, 0x4, R138 ;  /* 0x0000000406687825 */ /* 0x000fc800078e028a */
[C---:B--2---:R-:W-:Y:S01]  /*a340*/  IMAD.WIDE R102, R6.reuse, 0x4, R140 ;  /* 0x0000000406667825 */ /* 0x044fe200078e028c */
[----:B------:R2:W-:Y:S04]  /*a350*/  STL.64 [R1+0xa8], R104 ;  /* 0x0000a86801007387 */ /* 0x0005e80000100a00 */
[----:B------:R2:W-:Y:S04]  /*a360*/  LDGSTS.E [R15+0xa000], desc[UR22][R104.64], P2 ;  /* 0x0a000000680f7fae */ /* 0x0005e800091a1016 */
[----:B------:R1:W-:Y:S04]  /*a370*/  STL.64 [R1+0x78], R102 ;  /* 0x0000786601007387 */ /* 0x0003e80000100a00 */
[----:B------:R1:W-:Y:S01]  /*a380*/  LDGSTS.E [R15+0xa008], desc[UR22][R102.64], P6 ;  /* 0x0a008000660f7fae */ /* 0x0003e2000b1a1016 */
[----:B--2---:R-:W-:Y:S01]  /*a390*/  IMAD.WIDE R104, R6, 0x4, R170 ;  /* 0x0000000406687825 */ /* 0x004fe200078e02aa */
[----:B------:R-:W-:-:S02]  /*a3a0*/  ISETP.NE.U32.AND P6, PT, R8, RZ, PT ;  /* 0x000000ff0800720c */ /* 0x000fc40003fc5070 */
[----:B------:R-:W5:Y:S04]  /*a3b0*/  LDL.LU R8, [R1+0x554] ;  /* 0x0005540001087983 */ /* 0x000f680000300800 */
[----:B------:R2:W-:Y:S01]  /*a3c0*/  LDGSTS.E [R15+0xc000], desc[UR22][R104.64], P5 ;  /* 0x0c000000680f7fae */ /* 0x0005e2000a9a1016 */
[----:B-1----:R-:W-:-:S05]  /*a3d0*/  IMAD.WIDE R102, R6, 0x4, R172 ;  /* 0x0000000406667825 */ /* 0x002fca00078e02ac */
[----:B------:R1:W-:Y:S01]  /*a3e0*/  LDGSTS.E [R15+0xc008], desc[UR22][R102.64], P4 ;  /* 0x0c008000660f7fae */ /* 0x0003e2000a1a1016 */
[----:B------:R-:W-:-:S03]  /*a3f0*/  ISETP.NE.U32.AND P4, PT, R7, RZ, PT ;  /* 0x000000ff0700720c */ /* 0x000fc60003f85070 */
[----:B------:R2:W-:Y:S04]  /*a400*/  STL.64 [R1+0x80], R104 ;  /* 0x0000806801007387 */ /* 0x0005e80000100a00 */
[----:B------:R-:W4:Y:S04]  /*a410*/  LDL.LU.64 R128, [R1+0x30] ;  /* 0x0000300001807983 */ /* 0x000f280000300a00 */
[----:B------:R1:W-:Y:S01]  /*a420*/  STL.64 [R1+0xa0], R102 ;  /* 0x0000a06601007387 */ /* 0x0003e20000100a00 */
[----:B--2---:R-:W-:-:S03]  /*a430*/  IMAD.WIDE R104, R6, 0x4, R204 ;  /* 0x0000000406687825 */ /* 0x004fc600078e02cc */
[----:B------:R-:W5:Y:S04]  /*a440*/  LDL.LU R7, [R1+0x550] ;  /* 0x0005500001077983 */ /* 0x000f680000300800 */
[----:B------:R2:W-:Y:S01]  /*a450*/  STL.64 [R1+0x98], R104 ;  /* 0x0000986801007387 */ /* 0x0005e20000100a00 */
[----:B-1----:R-:W-:-:S03]  /*a460*/  IMAD.WIDE R102, R6, 0x4, R206 ;  /* 0x0000000406667825 */ /* 0x002fc600078e02ce */
[----:B------:R2:W-:Y:S04]  /*a470*/  LDGSTS.E [R15+0xe000], desc[UR22][R104.64], P6 ;  /* 0x0e000000680f7fae */ /* 0x0005e8000b1a1016 */
[----:B------:R1:W-:Y:S04]  /*a480*/  STL.64 [R1+0x90], R102 ;  /* 0x0000906601007387 */ /* 0x0003e80000100a00 */
[----:B------:R1:W-:Y:S01]  /*a490*/  LDGSTS.E [R15+0xe008], desc[UR22][R102.64], P4 ;  /* 0x0e008000660f7fae */ /* 0x0003e2000a1a1016 */
[----:B---3--:R-:W-:Y:S01]  /*a4a0*/  IMAD.SHL.U32 R203, R203, 0x80, RZ ;  /* 0x00000080cbcb7824 */ /* 0x008fe200078e00ff */
[----:B------:R-:W3:Y:S03]  /*a4b0*/  S2R R2, SR_TID.X ;  /* 0x0000000000027919 */ /* 0x000ee60000002100 */
[----:B----4-:R-:W-:Y:S01]  /*a4c0*/  IMAD.WIDE R170, R203, 0x4, R144 ;  /* 0x00000004cbaa7825 */ /* 0x010fe200078e0290 */
[----:B------:R-:W-:-:S03]  /*a4d0*/  UIADD3 UR4, UPT, UPT, UR4, -0x100, URZ ;  /* 0xffffff0004047890 */ /* 0x000fc6000fffe0ff */
[----:B------:R-:W-:Y:S01]  /*a4e0*/  VIADD R252, R252, 0x7f ;  /* 0x0000007ffcfc7836 */ /* 0x000fe20000000000 */
[----:B------:R-:W-:Y:S01]  /*a4f0*/  LOP3.LUT P0, RZ, R5, 0x1000000, RZ, 0xc0, !PT ;  /* 0x0100000005ff7812 */ /* 0x000fe2000780c0ff */
[----:B------:R-:W-:Y:S01]  /*a500*/  IMAD.WIDE R106, R203, 0x4, R142 ;  /* 0x00000004cb6a7825 */ /* 0x000fe200078e028e */
[----:B------:R-:W-:Y:S01]  /*a510*/  LOP3.LUT P1, RZ, R5, 0x800000, RZ, 0xc0, !PT ;  /* 0x0080000005ff7812 */ /* 0x000fe2000782c0ff */
[----:B------:R-:W0:Y:S02]  /*a520*/  LDGDEPBAR ;  /* 0x00000000000079af */ /* 0x000e240000000000 */
[C---:B--2---:R-:W-:Y:S02]  /*a530*/  IMAD.WIDE R104, R203.reuse, 0x4, R126 ;  /* 0x00000004cb687825 */ /* 0x044fe400078e027e */
[----:B------:R-:W-:Y:S02]  /*a540*/  STL.64 [R1+0x68], R106 ;  /* 0x0000686a01007387 */ /* 0x000fe40000100a00 */
[----:B-1----:R-:W-:-:S02]  /*a550*/  IMAD.WIDE R102, R203, 0x4, R56 ;  /* 0x00000004cb667825 */ /* 0x002fc400078e0238 */
[----:B------:R-:W2:Y:S02]  /*a560*/  LDL.LU.64 R56, [R1+0x548] ;  /* 0x0005480001387983 */ /* 0x000ea40000300a00 */
[C---:B------:R-:W-:Y:S02]  /*a570*/  IMAD.WIDE R144, R203.reuse, 0x4, R248 ;  /* 0x00000004cb907825 */ /* 0x040fe400078e02f8 */
[----:B------:R1:W-:Y:S04]  /*a580*/  STL.64 [R1+0x60], R104 ;  /* 0x0000606801007387 */ /* 0x0003e80000100a00 */
[----:B------:R-:W-:Y:S04]  /*a590*/  STL.64 [R1+0x88], R170 ;  /* 0x000088aa01007387 */ /* 0x000fe80000100a00 */
[----:B------:R4:W-:Y:S04]  /*a5a0*/  STL.64 [R1+0x58], R102 ;  /* 0x0000586601007387 */ /* 0x0009e80000100a00 */
[----:B------:R-:W2:Y:S01]  /*a5b0*/  LDL.LU.64 R248, [R1+0x540] ;  /* 0x0005400001f87983 */ /* 0x000ea20000300a00 */
[----:B-1----:R-:W-:-:S04]  /*a5c0*/  IMAD.WIDE R104, R203, 0x4, R24 ;  /* 0x00000004cb687825 */ /* 0x002fc800078e0218 */
[C---:B------:R-:W-:Y:S02]  /*a5d0*/  IMAD.WIDE R168, R203.reuse, 0x4, R40 ;  /* 0x00000004cba87825 */ /* 0x040fe400078e0228 */
[----:B------:R-:W3:Y:S02]  /*a5e0*/  LDL.LU.64 R40, [R1+0x538] ;  /* 0x0005380001287983 */ /* 0x000ee40000300a00 */
[C---:B----4-:R-:W-:Y:S02]  /*a5f0*/  IMAD.WIDE R102, R203.reuse, 0x4, R246 ;  /* 0x00000004cb667825 */ /* 0x050fe400078e02f6 */
[----:B------:R-:W4:Y:S04]  /*a600*/  LDL.LU.64 R24, [R1+0x530] ;  /* 0x0005300001187983 */ /* 0x000f280000300a00 */
[----:B------:R-:W3:Y:S04]  /*a610*/  LDL.LU.64 R246, [R1+0x528] ;  /* 0x0005280001f67983 */ /* 0x000ee80000300a00 */
[----:B------:R1:W-:Y:S01]  /*a620*/  STL.64 [R1+0x40], R104 ;  /* 0x0000406801007387 */ /* 0x0003e20000100a00 */
[----:B------:R-:W-:-:S03]  /*a630*/  IMAD.WIDE R152, R203, 0x4, R86 ;  /* 0x00000004cb987825 */ /* 0x000fc600078e0256 */
[----:B------:R-:W-:Y:S01]  /*a640*/  STL.64 [R1+0x50], R144 ;  /* 0x0000509001007387 */ /* 0x000fe20000100a00 */
[----:B------:R-:W-:-:S03]  /*a650*/  IMAD.WIDE R150, R203, 0x4, R70 ;  /* 0x00000004cb967825 */ /* 0x000fc600078e0246 */
[----:B------:R1:W-:Y:S01]  /*a660*/  STL.64 [R1+0x38], R102 ;  /* 0x0000386601007387 */ /* 0x0003e20000100a00 */
[----:B------:R-:W-:-:S03]  /*a670*/  IMAD.WIDE R148, R203, 0x4, R54 ;  /* 0x00000004cb947825 */ /* 0x000fc600078e0236 */
[----:B------:R-:W-:Y:S01]  /*a680*/  STL.64 [R1+0x48], R168 ;  /* 0x000048a801007387 */ /* 0x000fe20000100a00 */
[----:B-1----:R-:W-:-:S04]  /*a690*/  IMAD.WIDE R104, R203, 0x4, R38 ;  /* 0x00000004cb687825 */ /* 0x002fc800078e0226 */
[----:B------:R-:W-:-:S04]  /*a6a0*/  IMAD.WIDE R102, R203, 0x4, R232 ;  /* 0x00000004cb667825 */ /* 0x000fc800078e02e8 */
[----:B--2---:R-:W-:Y:S02]  /*a6b0*/  IMAD.WIDE R154, R203, 0x4, R248 ;  /* 0x00000004cb9a7825 */ /* 0x004fe400078e02f8 */
[----:B------:R-:W2:Y:S04]  /*a6c0*/  LDL.LU.64 R248, [R1+0x520] ;  /* 0x0005200001f87983 */ /* 0x000ea80000300a00 */
[----:B------:R-:W4:Y:S04]  /*a6d0*/  LDL.LU.64 R86, [R1+0x518] ;  /* 0x0005180001567983 */ /* 0x000f280000300a00 */
[----:B------:R-:W4:Y:S04]  /*a6e0*/  LDL.LU.64 R70, [R1+0x510] ;  /* 0x0005100001467983 */ /* 0x000f280000300a00 */
[----:B------:R-:W4:Y:S04]  /*a6f0*/  LDL.LU.64 R54, [R1+0x508] ;  /* 0x0005080001367983 */ /* 0x000f280000300a00 */
[----:B------:R-:W4:Y:S04]  /*a700*/  LDL.LU.64 R232, [R1+0x500] ;  /* 0x0005000001e87983 */ /* 0x000f280000300a00 */
[----:B------:R-:W4:Y:S01]  /*a710*/  LDL.LU.64 R38, [R1+0x4f8] ;  /* 0x0004f80001267983 */ /* 0x000f220000300a00 */
[----:B---3--:R-:W-:-:S04]  /*a720*/  SHF.R.U32.HI R2, RZ, 0x6, R2 ;  /* 0x00000006ff027819 */ /* 0x008fc80000011602 */
[----:B------:R-:W-:-:S04]  /*a730*/  SGXT.U32 R2, R2, 0x1 ;  /* 0x000000010202781a */ /* 0x000fc80000000000 */
[----:B------:R-:W-:-:S04]  /*a740*/  ISETP.GE.AND P3, PT, R2, UR4, PT ;  /* 0x0000000402007c0c */ /* 0x000fc8000bf66270 */
[----:B------:R-:W-:Y:S02]  /*a750*/  SEL R5, RZ, 0x4, P3 ;  /* 0x00000004ff057807 */ /* 0x000fe40001800000 */
[----:B------:R-:W-:Y:S02]  /*a760*/  ISETP.GT.AND P3, PT, R252, 0x17f, PT ;  /* 0x0000017ffc00780c */ /* 0x000fe40003f64270 */
[----:B------:R-:W-:Y:S02]  /*a770*/  ISETP.GE.AND P5, PT, R0, UR4, PT ;  /* 0x0000000400007c0c */ /* 0x000fe4000bfa6270 */
[----:B------:R-:W-:Y:S02]  /*a780*/  SEL R5, R5, RZ, P3 ;  /* 0x000000ff05057207 */ /* 0x000fe40001800000 */
[----:B------:R-:W-:Y:S02]  /*a790*/  LOP3.LUT R0, R2, 0x2, RZ, 0xfc, !PT ;  /* 0x0000000202007812 */ /* 0x000fe400078efcff */
[----:B------:R-:W-:-:S02]  /*a7a0*/  ISETP.NE.U32.AND P2, PT, R5, RZ, PT ;  /* 0x000000ff0500720c */ /* 0x000fc40003f45070 */
[----:B------:R-:W-:Y:S02]  /*a7b0*/  SEL R5, RZ, 0x4, P5 ;  /* 0x00000004ff057807 */ /* 0x000fe40002800000 */
[----:B------:R-:W-:Y:S02]  /*a7c0*/  ISETP.GE.AND P5, PT, R0, UR4, PT ;  /* 0x0000000400007c0c */ /* 0x000fe4000bfa6270 */
[----:B------:R-:W-:Y:S02]  /*a7d0*/  SEL R5, R5, RZ, P3 ;  /* 0x000000ff05057207 */ /* 0x000fe40001800000 */
[----:B------:R-:W-:Y:S02]  /*a7e0*/  SEL R23, RZ, 0x4, P5 ;  /* 0x00000004ff177807 */ /* 0x000fe40002800000 */
[----:B------:R-:W-:Y:S02]  /*a7f0*/  LOP3.LUT R212, R2, 0x20, RZ, 0xfc, !PT ;  /* 0x0000002002d47812 */ /* 0x000fe400078efcff */
[----:B------:R-:W-:-:S02]  /*a800*/  ISETP.NE.U32.AND P5, PT, R5, RZ, PT ;  /* 0x000000ff0500720c */ /* 0x000fc40003fa5070 */
[----:B------:R-:W-:Y:S02]  /*a810*/  SEL R5, R23, RZ, P3 ;  /* 0x000000ff17057207 */ /* 0x000fe40001800000 */
[----:B------:R-:W-:Y:S02]  /*a820*/  ISETP.GE.AND P4, PT, R212, UR4, PT ;  /* 0x00000004d4007c0c */ /* 0x000fe4000bf86270 */
[----:B------:R-:W-:Y:S02]  /*a830*/  LOP3.LUT R213, R2, 0x22, RZ, 0xfc, !PT ;  /* 0x0000002202d57812 */ /* 0x000fe400078efcff */
[----:B------:R-:W-:Y:S02]  /*a840*/  ISETP.NE.U32.AND P6, PT, R5, RZ, PT ;  /* 0x000000ff0500720c */ /* 0x000fe40003fc5070 */
[----:B------:R-:W-:Y:S02]  /*a850*/  SEL R5, RZ, 0x4, P4 ;  /* 0x00000004ff057807 */ /* 0x000fe40002000000 */
[----:B------:R-:W-:Y:S01]  /*a860*/  ISETP.GE.AND P4, PT, R213, UR4, PT ;  /* 0x00000004d5007c0c */ /* 0x000fe2000bf86270 */
[----:B------:R-:W-:-:S02]  /*a870*/  VIADD R213, R3, UR7 ;  /* 0x0000000703d57c36 */ /* 0x000fc40008000000 */
[C---:B------:R-:W-:Y:S01]  /*a880*/  IMAD.WIDE R156, R203.reuse, 0x4, R128 ;  /* 0x00000004cb9c7825 */ /* 0x040fe200078e0280 */
[----:B------:R-:W-:Y:S04]  /*a890*/  STL.64 [R1+0x4e0], R202 ;  /* 0x0004e0ca01007387 */ /* 0x000fe80000100a00 */
[----:B------:R-:W-:Y:S04]  /*a8a0*/  LDGSTS.E [R213+0x30000], desc[UR22][R170.64], P1 ;  /* 0x30000000aad57fae */ /* 0x000fe800089a1016 */
[----:B------:R-:W-:Y:S04]  /*a8b0*/  LDGSTS.E [R213+0x30400], desc[UR22][R156.64], P1 ;  /* 0x304000009cd57fae */ /* 0x000fe800089a1016 */
[----:B------:R-:W-:Y:S01]  /*a8c0*/  STL.64 [R1+0x4b0], R156 ;  /* 0x0004b09c01007387 */ /* 0x000fe20000100a00 */
[----:B--2---:R-:W-:-:S05]  /*a8d0*/  IMAD.WIDE R248, R203, 0x4, R248 ;  /* 0x00000004cbf87825 */ /* 0x004fca00078e02f8 */
[----:B------:R-:W-:Y:S04]  /*a8e0*/  LDGSTS.E [R213+0x30800], desc[UR22][R248.64], P1 ;  /* 0x30800000f8d57fae */ /* 0x000fe800089a1016 */
[----:B------:R-:W-:Y:S01]  /*a8f0*/  STL.64 [R1+0x4b8], R248 ;  /* 0x0004b8f801007387 */ /* 0x000fe20000100a00 */
[----:B----4-:R-:W-:-:S04]  /*a900*/  IMAD.WIDE R134, R203, 0x4, R54 ;  /* 0x00000004cb867825 */ /* 0x010fc800078e0236 */
[----:B------:R-:W-:-:S04]  /*a910*/  IMAD.WIDE R232, R203, 0x4, R232 ;  /* 0x00000004cbe87825 */ /* 0x000fc800078e02e8 */
[C---:B------:R-:W-:Y:S01]  /*a920*/  IMAD.WIDE R120, R203.reuse, 0x4, R38 ;  /* 0x00000004cb787825 */ /* 0x040fe200078e0226 */
[----:B------:R-:W-:Y:S04]  /*a930*/  LDGSTS.E [R213+0x30c00], desc[UR22][R232.64], P1 ;  /* 0x30c00000e8d57fae */ /* 0x000fe800089a1016 */
[----:B------:R1:W-:Y:S04]  /*a940*/  STL.64 [R1+0x4c0], R232 ;  /* 0x0004c0e801007387 */ /* 0x0003e80000100a00 */
[----:B------:R-:W-:Y:S04]  /*a950*/  LDGSTS.E [R213+0x31000], desc[UR22][R120.64], P1 ;  /* 0x3100000078d57fae */ /* 0x000fe800089a1016 */
[----:B------:R-:W-:Y:S04]  /*a960*/  LDGSTS.E [R213+0x31400], desc[UR22][R134.64], P1 ;  /* 0x3140000086d57fae */ /* 0x000fe800089a1016 */
[----:B-1----:R-:W2:Y:S04]  /*a970*/  LDL.LU.64 R232, [R1+0x58] ;  /* 0x0000580001e87983 */ /* 0x002ea80000300a00 */
[----:B------:R1:W-:Y:S04]  /*a980*/  STL.64 [R1+0x4c8], R120 ;  /* 0x0004c87801007387 */ /* 0x0003e80000100a00 */
[----:B-1----:R-:W3:Y:S04]  /*a990*/  LDL.LU.64 R120, [R1+0x60] ;  /* 0x0000600001787983 */ /* 0x002ee80000300a00 */
[----:B------:R1:W-:Y:S04]  /*a9a0*/  STL.64 [R1+0x4d0], R134 ;  /* 0x0004d08601007387 */ /* 0x0003e80000100a00 */
[----:B-1----:R-:W4:Y:S01]  /*a9b0*/  LDL.LU.64 R134, [R1+0x68] ;  /* 0x0000680001867983 */ /* 0x002f220000300a00 */
[----:B------:R-:W-:-:S04]  /*a9c0*/  IMAD.WIDE R142, R203, 0x4, R70 ;  /* 0x00000004cb8e7825 */ /* 0x000fc800078e0246 */
[C---:B------:R-:W-:Y:S01]  /*a9d0*/  IMAD.WIDE R86, R203.reuse, 0x4, R86 ;  /* 0x00000004cb567825 */ /* 0x040fe200078e0256 */
[----:B------:R1:W-:Y:S04]  /*a9e0*/  STL.64 [R1+0x4d8], R142 ;  /* 0x0004d88e01007387 */ /* 0x0003e80000100a00 */
[----:B------:R1:W-:Y:S04]  /*a9f0*/  STL.64 [R1+0x4e8], R86 ;  /* 0x0004e85601007387 */ /* 0x0003e80000100a00 */
[----:B------:R-:W2:Y:S01]  /*aa00*/  LDL.LU.64 R248, [R1+0x40] ;  /* 0x0000400001f87983 */ /* 0x000ea20000300a00 */
[----:B------:R-:W-:-:S03]  /*aa10*/  IMAD.WIDE R246, R203, 0x4, R246 ;  /* 0x00000004cbf67825 */ /* 0x000fc600078e02f6 */
[----:B------:R-:W2:Y:S01]  /*aa20*/  LDL.LU.64 R156, [R1+0x38] ;  /* 0x00003800019c7983 */ /* 0x000ea20000300a00 */
[----:B------:R-:W-:-:S03]  /*aa30*/  IMAD.WIDE R24, R203, 0x4, R24 ;  /* 0x00000004cb187825 */ /* 0x000fc600078e0218 */
[----:B------:R-:W-:Y:S01]  /*aa40*/  LDGSTS.E [R213+0x31800], desc[UR22][R142.64], P1 ;  /* 0x318000008ed57fae */ /* 0x000fe200089a1016 */
[----:B------:R-:W-:-:S03]  /*aa50*/  IMAD.WIDE R122, R203, 0x4, R40 ;  /* 0x00000004cb7a7825 */ /* 0x000fc600078e0228 */
[----:B------:R-:W-:Y:S01]  /*aa60*/  LDGSTS.E [R213+0x31c00], desc[UR22][R86.64], P1 ;  /* 0x31c0000056d57fae */ /* 0x000fe200089a1016 */
[----:B------:R-:W-:-:S04]  /*aa70*/  IMAD.WIDE R56, R203, 0x4, R56 ;  /* 0x00000004cb387825 */ /* 0x000fc800078e0238 */
        /* <DEDUP_REMOVED lines=13> */
[C---:B------:R-:W-:Y:S01]  /*ab50*/  IMAD.WIDE R92, R203.reuse, 0x4, R92 ;  /* 0x00000004cb5c7825 */ /* 0x040fe200078e025c */
[----:B----4-:R-:W-:Y:S04]  /*ab60*/  LDGSTS.E [R16+0x30080], desc[UR22][R134.64], P1 ;  /* 0x3008000086107fae */ /* 0x010fe800089a1016 */
[----:B------:R-:W-:Y:S04]  /*ab70*/  LDGSTS.E [R16+0x30480], desc[UR22][R154.64], P1 ;  /* 0x304800009a107fae */ /* 0x000fe800089a1016 */
[----:B------:R-:W-:Y:S04]  /*ab80*/  LDGSTS.E [R16+0x30880], desc[UR22][R246.64], P1 ;  /* 0x30880000f6107fae */ /* 0x000fe800089a1016 */
[----:B------:R-:W-:Y:S04]  /*ab90*/  LDGSTS.E [R16+0x30c80], desc[UR22][R24.64], P1 ;  /* 0x30c8000018107fae */ /* 0x000fe800089a1016 */
[----:B------:R-:W-:Y:S04]  /*aba0*/  LDGSTS.E [R16+0x31080], desc[UR22][R122.64], P1 ;  /* 0x310800007a107fae */ /* 0x000fe800089a1016 */
[----:B------:R-:W-:Y:S04]  /*abb0*/  LDGSTS.E [R16+0x31480], desc[UR22][R56.64], P1 ;  /* 0x3148000038107fae */ /* 0x000fe800089a1016 */
[----:B------:R-:W-:Y:S04]  /*abc0*/  LDGSTS.E [R16+0x31880], desc[UR22][R72.64], P1 ;  /* 0x3188000048107fae */ /* 0x000fe800089a1016 */
[----:B------:R-:W-:Y:S04]  /*abd0*/  LDGSTS.E [R16+0x31c80], desc[UR22][R88.64], P1 ;  /* 0x31c8000058107fae */ /* 0x000fe800089a1016 */
        /* <DEDUP_REMOVED lines=16> */
[----:B------:R2:W-:Y:S04]  /*ace0*/  STL.64 [R1+0x4f0], R134 ;  /* 0x0004f08601007387 */ /* 0x0005e80000100a00 */
[----:B------:R3:W-:Y:S01]  /*acf0*/  LDGSTS.E [R19+0x30200], desc[UR22][R144.64], P1 ;  /* 0x3020000090137fae */ /* 0x0007e200089a1016 */
[----:B------:R-:W-:-:S03]  /*ad00*/  IMAD.WIDE R240, R203, 0x4, R240 ;  /* 0x00000004cbf07825 */ /* 0x000fc600078e02f0 */
[----:B------:R-:W-:Y:S01]  /*ad10*/  LDGSTS.E [R19+0x30600], desc[UR22][R148.64], P1 ;  /* 0x3060000094137fae */ /* 0x000fe200089a1016 */
[----:B------:R-:W-:-:S03]  /*ad20*/  IMAD.WIDE R112, R203, 0x4, R30 ;  /* 0x00000004cb707825 */ /* 0x000fc600078e021e */
[----:B------:R-:W-:Y:S04]  /*ad30*/  LDGSTS.E [R19+0x30a00], desc[UR22][R240.64], P1 ;  /* 0x30a00000f0137fae */ /* 0x000fe800089a1016 */
[----:B------:R-:W3:Y:S04]  /*ad40*/  LDL.LU.64 R144, [R1+0x200] ;  /* 0x0002000001907983 */ /* 0x000ee80000300a00 */
[----:B------:R-:W4:Y:S04]  /*ad50*/  LDL.LU.64 R212, [R1+0x1f8] ;  /* 0x0001f80001d47983 */ /* 0x000f280000300a00 */
[----:B------:R-:W2:Y:S01]  /*ad60*/  LDL.LU.64 R214, [R1+0x190] ;  /* 0x0001900001d67983 */ /* 0x000ea20000300a00 */
[----:B------:R-:W-:-:S03]  /*ad70*/  IMAD.WIDE R46, R203, 0x4, R46 ;  /* 0x00000004cb2e7825 */ /* 0x000fc600078e022e */
[----:B------:R-:W-:Y:S01]  /*ad80*/  LDGSTS.E [R19+0x30e00], desc[UR22][R112.64], P1 ;  /* 0x30e0000070137fae */ /* 0x000fe200089a1016 */
        /* <DEDUP_REMOVED lines=9> */
[----:B------:R1:W-:Y:S01]  /*ae20*/  LDGSTS.E [R20+0x30280], desc[UR22][R168.64], P1 ;  /* 0x30280000a8147fae */ /* 0x0003e200089a1016 */
        /* <DEDUP_REMOVED lines=33> */
[----:B------:R-:W-:Y:S04]  /*b040*/  LDGSTS.E [R22+0x30780], desc[UR22][R250.64], P1 ;  /* 0x30780000fa167fae */ /* 0x000fe800089a1016 */
[----:B------:R-:W-:Y:S04]  /*b050*/  LDGSTS.E [R22+0x30b80], desc[UR22][R234.64], P1 ;  /* 0x30b80000ea167fae */ /* 0x000fe800089a1016 */
[----:B------:R-:W-:Y:S04]  /*b060*/  LDGSTS.E [R22+0x30f80], desc[UR22][R118.64], P1 ;  /* 0x30f8000076167fae */ /* 0x000fe800089a1016 */
[----:B------:R-:W-:Y:S04]  /*b070*/  LDGSTS.E [R22+0x31380], desc[UR22][R132.64], P1 ;  /* 0x3138000084167fae */ /* 0x000fe800089a1016 */
[----:B------:R-:W-:Y:S04]  /*b080*/  LDGSTS.E [R22+0x31780], desc[UR22][R140.64], P1 ;  /* 0x317800008c167fae */ /* 0x000fe800089a1016 */
[----:B------:R-:W-:Y:S04]  /*b090*/  LDGSTS.E [R22+0x31b80], desc[UR22][R84.64], P1 ;  /* 0x31b8000054167fae */ /* 0x000fe800089a1016 */
[----:B------:R-:W-:Y:S04]  /*b0a0*/  LDGSTS.E [R22+0x31f80], desc[UR22][R100.64], P1 ;  /* 0x31f8000064167fae */ /* 0x000fe800089a1016 */
[----:B------:R-:W0:Y:S01]  /*b0b0*/  LDGDEPBAR ;  /* 0x00000000000079af */ /* 0x000e220000000000 */
[----:B------:R-:W-:-:S03]  /*b0c0*/  SEL R5, R5, RZ, P3 ;  /* 0x000000ff05057207 */ /* 0x000fc60001800000 */
[----:B------:R-:W2:Y:S01]  /*b0d0*/  LDL.LU.64 R218, [R1+0x188] ;  /* 0x0001880001da7983 */ /* 0x000ea20000300a00 */
[----:B------:R-:W-:Y:S02]  /*b0e0*/  ISETP.NE.U32.AND P1, PT, R5, RZ, PT ;  /* 0x000000ff0500720c */ /* 0x000fe40003f25070 */
[----:B------:R-:W-:Y:S01]  /*b0f0*/  SEL R5, RZ, 0x4, P4 ;  /* 0x00000004ff057807 */ /* 0x000fe20002000000 */
[----:B------:R-:W-:Y:S01]  /*b100*/  VIADD R188, R4, UR7 ;  /* 0x0000000704bc7c36 */ /* 0x000fe20008000000 */
[C---:B------:R-:W-:Y:S02]  /*b110*/  LOP3.LUT R217, R2.reuse, 0x40, RZ, 0xfc, !PT ;  /* 0x0000004002d97812 */ /* 0x040fe400078efcff */
[----:B------:R-:W-:Y:S02]  /*b120*/  SEL R5, R5, RZ, P3 ;  /* 0x000000ff05057207 */ /* 0x000fe40001800000 */
[----:B------:R-:W-:Y:S02]  /*b130*/  ISETP.GE.AND P4, PT, R217, UR4, PT ;  /* 0x00000004d9007c0c */ /* 0x000fe4000bf86270 */
[----:B------:R-:W-:Y:S01]  /*b140*/  LOP3.LUT R217, R2, 0x42, RZ, 0xfc, !PT ;  /* 0x0000004202d97812 */ /* 0x000fe200078efcff */
[C---:B---3--:R-:W-:Y:S01]  /*b150*/  IMAD.WIDE R144, R6.reuse, 0x4, R144 ;  /* 0x0000000406907825 */ /* 0x048fe200078e0290 */
[----:B------:R-:W-:Y:S03]  /*b160*/  BAR.SYNC.DEFER_BLOCKING 0x0 ;  /* 0x0000000000007b1d */ /* 0x000fe60000010000 */
[----:B----4-:R-:W-:-:S04]  /*b170*/  IMAD.WIDE R230, R6, 0x4, R212 ;  /* 0x0000000406e67825 */ /* 0x010fc800078e02d4 */
[----:B--2---:R-:W-:Y:S01]  /*b180*/  IMAD.WIDE R204, R6, 0x4, R214 ;  /* 0x0000000406cc7825 */ /* 0x004fe200078e02d6 */
[----:B------:R-:W-:Y:S01]  /*b190*/  STL.64 [R1+0x4a0], R144 ;  /* 0x0004a09001007387 */ /* 0x000fe20000100a00 */
[----:B------:R-:W-:-:S03]  /*b1a0*/  LOP3.LUT R215, R2, 0x60, RZ, 0xfc, !PT ;  /* 0x0000006002d77812 */ /* 0x000fc600078efcff */
[----:B------:R-:W2:Y:S04]  /*b1b0*/  LDL.LU.64 R212, [R1+0xc8] ;  /* 0x0000c80001d47983 */ /* 0x000ea80000300a00 */
[----:B------:R-:W-:Y:S01]  /*b1c0*/  @!PT LDS RZ, [RZ] ;  /* 0x00000000fffff984 */ /* 0x000fe20000000800 */
[----:B------:R-:W-:Y:S01]  /*b1d0*/  @!PT LDS RZ, [RZ] ;  /* 0x00000000fffff984 */ /* 0x000fe20000000800 */
[----:B------:R-:W-:Y:S01]  /*b1e0*/  @!PT LDS RZ, [RZ] ;  /* 0x00000000fffff984 */ /* 0x000fe20000000800 */
[----:B------:R-:W-:Y:S01]  /*b1f0*/  LDGSTS.E [R188+0x10000], desc[UR22][R144.64], P2 ;  /* 0x1000000090bc7fae */ /* 0x000fe200091a1016 */
[----:B------:R-:W-:Y:S02]  /*b200*/  ISETP.NE.U32.AND P2, PT, R5, RZ, PT ;  /* 0x000000ff0500720c */ /* 0x000fe40003f45070 */
[----:B------:R-:W-:Y:S01]  /*b210*/  SEL R5, RZ, 0x4, P4 ;  /* 0x00000004ff057807 */ /* 0x000fe20002000000 */
[----:B------:R-:W-:Y:S01]  /*b220*/  LDGSTS.E [R188+0x10008], desc[UR22][R230.64], P6 ;  /* 0x10008000e6bc7fae */ /* 0x000fe2000b1a1016 */
[----:B------:R-:W-:Y:S02]  /*b230*/  ISETP.GE.AND P4, PT, R217, UR4, PT ;  /* 0x00000004d9007c0c */ /* 0x000fe4000bf86270 */
[----:B------:R-:W-:Y:S01]  /*b240*/  SEL R5, R5, RZ, P3 ;  /* 0x000000ff05057207 */ /* 0x000fe20001800000 */
[----:B------:R-:W-:Y:S01]  /*b250*/  LDGSTS.E [R188+0x12000], desc[UR22][R204.64], P1 ;  /* 0x12000000ccbc7fae */ /* 0x000fe200089a1016 */
[----:B------:R-:W-:-:S02]  /*b260*/  SEL R23, RZ, 0x4, P4 ;  /* 0x00000004ff177807 */ /* 0x000fc40002000000 */
[----:B------:R-:W-:Y:S02]  /*b270*/  ISETP.NE.U32.AND P4, PT, R5, RZ, PT ;  /* 0x000000ff0500720c */ /* 0x000fe40003f85070 */
[----:B------:R-:W-:Y:S02]  /*b280*/  SEL R5, R23, RZ, P3 ;  /* 0x000000ff17057207 */ /* 0x000fe40001800000 */
[----:B------:R-:W-:Y:S02]  /*b290*/  ISETP.GE.AND P6, PT, R215, UR4, PT ;  /* 0x00000004d7007c0c */ /* 0x000fe4000bfc6270 */
[----:B------:R-:W-:Y:S02]  /*b2a0*/  LOP3.LUT R215, R2, 0x62, RZ, 0xfc, !PT ;  /* 0x0000006202d77812 */ /* 0x000fe400078efcff */
[----:B------:R-:W-:Y:S01]  /*b2b0*/  ISETP.NE.U32.AND P1, PT, R5, RZ, PT ;  /* 0x000000ff0500720c */ /* 0x000fe20003f25070 */
[----:B------:R3:W-:Y:S01]  /*b2c0*/  STL.64 [R1+0x4a8], R230 ;  /* 0x0004a8e601007387 */ /* 0x0007e20000100a00 */
[----:B------:R-:W-:-:S02]  /*b2d0*/  SEL R5, RZ, 0x4, P6 ;  /* 0x00000004ff057807 */ /* 0x000fc40003000000 */
[----:B------:R-:W-:Y:S02]  /*b2e0*/  ISETP.GE.AND P6, PT, R215, UR4, PT ;  /* 0x00000004d7007c0c */ /* 0x000fe4000bfc6270 */
[----:B------:R-:W4:Y:S04]  /*b2f0*/  LDL.LU.64 R214, [R1+0xc0] ;  /* 0x0000c00001d67983 */ /* 0x000f280000300a00 */
[----:B------:R-:W3:Y:S01]  /*b300*/  LDL.LU.64 R216, [R1+0x1f0] ;  /* 0x0001f00001d87983 */ /* 0x000ee20000300a00 */
[----:B------:R-:W-:Y:S02]  /*b310*/  SEL R5, R5, RZ, P3 ;  /* 0x000000ff05057207 */ /* 0x000fe40001800000 */
[----:B------:R-:W-:Y:S01]  /*b320*/  SEL R23, RZ, 0x4, P6 ;  /* 0x00000004ff177807 */ /* 0x000fe20003000000 */
[----:B------:R-:W-:Y:S01]  /*b330*/  IMAD.WIDE R208, R6, 0x4, R208 ;  /* 0x0000000406d07825 */ /* 0x000fe200078e02d0 */
[----:B------:R-:W-:-:S02]  /*b340*/  ISETP.NE.U32.AND P6, PT, R5, RZ, PT ;  /* 0x000000ff0500720c */ /* 0x000fc40003fc5070 */
[----:B------:R-:W-:Y:S01]  /*b350*/  SEL R5, R23, RZ, P3 ;  /* 0x000000ff17057207 */ /* 0x000fe20001800000 */
[----:B------:R-:W-:Y:S01]  /*b360*/  IMAD.WIDE R210, R6, 0x4, R210 ;  /* 0x0000000406d27825 */ /* 0x000fe200078e02d2 */
[C---:B------:R-:W-:Y:S02]  /*b370*/  LOP3.LUT R223, R2.reuse, 0x24, RZ, 0xfc, !PT ;  /* 0x0000002402df7812 */ /* 0x040fe400078efcff */
[----:B------:R-:W-:Y:S01]  /*b380*/  LOP3.LUT R189, R2, 0x44, RZ, 0xfc, !PT ;  /* 0x0000004402bd7812 */ /* 0x000fe200078efcff */
[----:B------:R-:W-:Y:S01]  /*b390*/  IMAD.WIDE R206, R6, 0x4, R218 ;  /* 0x0000000406ce7825 */ /* 0x000fe200078e02da */
[----:B------:R-:W-:-:S04]  /*b3a0*/  LOP3.LUT R219, R2, 0x4, RZ, 0xfc, !PT ;  /* 0x0000000402db7812 */ /* 0x000fc800078efcff */
[----:B------:R-:W-:Y:S01]  /*b3b0*/  LDGSTS.E [R188+0x12008], desc[UR22][R206.64], P2 ;  /* 0x12008000cebc7fae */ /* 0x000fe200091a1016 */
[----:B------:R-:W-:Y:S02]  /*b3c0*/  ISETP.GE.AND P2, PT, R219, UR4, PT ;  /* 0x00000004db007c0c */ /* 0x000fe4000bf46270 */
[----:B------:R-:W-:Y:S01]  /*b3d0*/  LOP3.LUT R219, R2, 0x6, RZ, 0xfc, !PT ;  /* 0x0000000602db7812 */ /* 0x000fe200078efcff */
[----:B------:R-:W-:Y:S01]  /*b3e0*/  LDGSTS.E [R188+0x14000], desc[UR22][R208.64], P4 ;  /* 0x14000000d0bc7fae */ /* 0x000fe2000a1a1016 */
[----:B------:R-:W-:Y:S02]  /*b3f0*/  ISETP.NE.U32.AND P4, PT, R5, RZ, PT ;  /* 0x000000ff0500720c */ /* 0x000fe40003f85070 */
[----:B------:R-:W-:Y:S01]  /*b400*/  SEL R5, RZ, 0x4, P2 ;  /* 0x00000004ff057807 */ /* 0x000fe20001000000 */
[----:B------:R-:W-:Y:S01]  /*b410*/  LDGSTS.E [R188+0x14008], desc[UR22][R210.64], P1 ;  /* 0x14008000d2bc7fae */ /* 0x000fe200089a1016 */
[----:B------:R-:W-:-:S03]  /*b420*/  ISETP.GE.AND P2, PT, R219, UR4, PT ;  /* 0x00000004db007c0c */ /* 0x000fc6000bf46270 */
[----:B------:R-:W3:Y:S01]  /*b430*/  LDL.LU.64 R218, [R1+0x1e8] ;  /* 0x0001e80001da7983 */ /* 0x000ee20000300a00 */
[----:B------:R-:W-:Y:S02]  /*b440*/  SEL R5, R5, RZ, P3 ;  /* 0x000000ff05057207 */ /* 0x000fe40001800000 */
[----:B------:R-:W-:Y:S01]  /*b450*/  SEL R23, RZ, 0x4, P2 ;  /* 0x00000004ff177807 */ /* 0x000fe20001000000 */
[----:B------:R-:W3:Y:S01]  /*b460*/  LDL.LU.64 R220, [R1+0x180] ;  /* 0x0001800001dc7983 */ /* 0x000ee20000300a00 */
[----:B------:R-:W-:Y:S02]  /*b470*/  ISETP.NE.U32.AND P2, PT, R5, RZ, PT ;  /* 0x000000ff0500720c */ /* 0x000fe40003f45070 */
[----:B------:R-:W-:Y:S02]  /*b480*/  SEL R5, R23, RZ, P3 ;  /* 0x000000ff17057207 */ /* 0x000fe40001800000 */
[----:B------:R-:W-:Y:S02]  /*b490*/  ISETP.GE.AND P1, PT, R223, UR4, PT ;  /* 0x00000004df007c0c */ /* 0x000fe4000bf26270 */
[----:B------:R-:W-:Y:S01]  /*b4a0*/  LOP3.LUT R223, R2, 0x26, RZ, 0xfc, !PT ;  /* 0x0000002602df7812 */ /* 0x000fe200078efcff */
[----:B--2---:R-:W-:-:S05]  /*b4b0*/  IMAD.WIDE R212, R6, 0x4, R212 ;  /* 0x0000000406d47825 */ /* 0x004fca00078e02d4 */
[----:B------:R-:W-:Y:S01]  /*b4c0*/  LDGSTS.E [R188+0x16000], desc[UR22][R212.64], P6 ;  /* 0x16000000d4bc7fae */ /* 0x000fe2000b1a1016 */
[----:B------:R-:W-:Y:S02]  /*b4d0*/  ISETP.NE.U32.AND P6, PT, R5, RZ, PT ;  /* 0x000000ff0500720c */ /* 0x000fe40003fc5070 */
[----:B------:R-:W-:Y:S02]  /*b4e0*/  SEL R5, RZ, 0x4, P1 ;  /* 0x00000004ff057807 */ /* 0x000fe40000800000 */
[----:B------:R-:W-:Y:S02]  /*b4f0*/  ISETP.GE.AND P1, PT, R223, UR4, PT ;  /* 0x00000004df007c0c */ /* 0x000fe4000bf26270 */
[----:B------:R-:W2:Y:S01]  /*b500*/  LDL.LU.64 R222, [R1+0x178] ;  /* 0x0001780001de7983 */ /* 0x000ea20000300a00 */
[----:B------:R-:W-:Y:S02]  /*b510*/  SEL R5, R5, RZ, P3 ;  /* 0x000000ff05057207 */ /* 0x000fe40001800000 */
[----:B------:R-:W-:Y:S01]  /*b520*/  SEL R23, RZ, 0x4, P1 ;  /* 0x00000004ff177807 */ /* 0x000fe20000800000 */
[----:B------:R-:W2:Y:S01]  /*b530*/  LDL.LU.64 R224, [R1+0x120] ;  /* 0x0001200001e07983 */ /* 0x000ea20000300a00 */
[----:B------:R-:W-:-:S02]  /*b540*/  ISETP.NE.U32.AND P1, PT, R5, RZ, PT ;  /* 0x000000ff0500720c */ /* 0x000fc40003f25070 */
[----:B------:R-:W-:Y:S01]  /*b550*/  SEL R5, R23, RZ, P3 ;  /* 0x000000ff17057207 */ /* 0x000fe20001800000 */
[----:B----4-:R-:W-:-:S04]  /*b560*/  IMAD.WIDE R214, R6, 0x4, R214 ;  /* 0x0000000406d67825 */ /* 0x010fc800078e02d6 */
[----:B---3--:R-:W-:Y:S01]  /*b570*/  IMAD.WIDE R216, R6, 0x4, R216 ;  /* 0x0000000406d87825 */ /* 0x008fe200078e02d8 */
[----:B------:R3:W-:Y:S01]  /*b580*/  LDGSTS.E [R188+0x16008], desc[UR22][R214.64], P4 ;  /* 0x16008000d6bc7fae */ /* 0x0007e2000a1a1016 */
[----:B------:R-:W-:Y:S02]  /*b590*/  ISETP.GE.AND P4, PT, R189, UR4, PT ;  /* 0x00000004bd007c0c */ /* 0x000fe4000bf86270 */
[----:B------:R-:W-:Y:S01]  /*b5a0*/  LOP3.LUT R189, R2, 0x46, RZ, 0xfc, !PT ;  /* 0x0000004602bd7812 */ /* 0x000fe200078efcff */
[----:B------:R-:W-:Y:S01]  /*b5b0*/  LDGSTS.E [R9+0x10000], desc[UR22][R216.64], P2 ;  /* 0x10000000d8097fae */ /* 0x000fe200091a1016 */
[----:B------:R-:W-:Y:S02]  /*b5c0*/  ISETP.NE.U32.AND P2, PT, R5, RZ, PT ;  /* 0x000000ff0500720c */ /* 0x000fe40003f45070 */
[----:B------:R-:W-:Y:S02]  /*b5d0*/  SEL R5, RZ, 0x4, P4 ;  /* 0x00000004ff057807 */ /* 0x000fe40002000000 */
[----:B------:R-:W-:-:S02]  /*b5e0*/  ISETP.GE.AND P4, PT, R189, UR4, PT ;  /* 0x00000004bd007c0c */ /* 0x000fc4000bf86270 */
[----:B------:R-:W4:Y:S04]  /*b5f0*/  LDL.LU.64 R188, [R1+0x118] ;  /* 0x0001180001bc7983 */ /* 0x000f280000300a00 */
[----:B------:R-:W3:Y:S04]  /*b600*/  LDL.LU.64 R190, [R1+0xb8] ;  /* 0x0000b80001be7983 */ /* 0x000ee80000300a00 */
[----:B------:R-:W3:Y:S01]  /*b610*/  LDL.LU.64 R168, [R1+0x1e0] ;  /* 0x0001e00001a87983 */ /* 0x000ee20000300a00 */
[----:B------:R-:W-:Y:S02]  /*b620*/  SEL R5, R5, RZ, P3 ;  /* 0x000000ff05057207 */ /* 0x000fe40001800000 */
[----:B------:R-:W-:Y:S01]  /*b630*/  SEL R23, RZ, 0x4, P4 ;  /* 0x00000004ff177807 */ /* 0x000fe20002000000 */
[----:B------:R-:W3:Y:S01]  /*b640*/  LDL.LU.64 R194, [R1+0x1d8] ;  /* 0x0001d80001c27983 */ /* 0x000ee20000300a00 */
[----:B------:R-:W-:-:S02]  /*b650*/  LOP3.LUT R227, R2, 0x64, RZ, 0xfc, !PT ;  /* 0x0000006402e37812 */ /* 0x000fc400078efcff */
[----:B------:R-:W-:Y:S01]  /*b660*/  ISETP.NE.U32.AND P4, PT, R5, RZ, PT ;  /* 0x000000ff0500720c */ /* 0x000fe20003f85070 */
[----:B------:R-:W3:Y:S01]  /*b670*/  LDL.LU.64 R196, [R1+0x170] ;  /* 0x0001700001c47983 */ /* 0x000ee20000300a00 */
[----:B------:R-:W-:Y:S01]  /*b680*/  SEL R5, R23, RZ, P3 ;  /* 0x000000ff17057207 */ /* 0x000fe20001800000 */
[----:B------:R-:W-:-:S04]  /*b690*/  IMAD.WIDE R200, R6, 0x4, R180 ;  /* 0x0000000406c87825 */ /* 0x000fc800078e02b4 */
[----:B------:R-:W-:-:S04]  /*b6a0*/  IMAD.WIDE R218, R6, 0x4, R218 ;  /* 0x0000000406da7825 */ /* 0x000fc800078e02da */
[----:B------:R-:W-:Y:S01]  /*b6b0*/  IMAD.WIDE R220, R6, 0x4, R220 ;  /* 0x0000000406dc7825 */ /* 0x000fe200078e02dc */
[----:B------:R-:W-:Y:S01]  /*b6c0*/  LDGSTS.E [R9+0x10008], desc[UR22][R218.64], P6 ;  /* 0x10008000da097fae */ /* 0x000fe2000b1a1016 */
[----:B------:R-:W-:Y:S02]  /*b6d0*/  ISETP.GE.AND P6, PT, R227, UR4, PT ;  /* 0x00000004e3007c0c */ /* 0x000fe4000bfc6270 */
[----:B------:R-:W-:Y:S01]  /*b6e0*/  LOP3.LUT R227, R2, 0x66, RZ, 0xfc, !PT ;  /* 0x0000006602e37812 */ /* 0x000fe200078efcff */
[----:B------:R-:W-:Y:S01]  /*b6f0*/  LDGSTS.E [R9+0x12000], desc[UR22][R220.64], P1 ;  /* 0x12000000dc097fae */ /* 0x000fe200089a1016 */
[----:B------:R-:W-:Y:S02]  /*b700*/  ISETP.NE.U32.AND P1, PT, R5, RZ, PT ;  /* 0x000000ff0500720c */ /* 0x000fe40003f25070 */
[----:B------:R-:W-:Y:S02]  /*b710*/  SEL R5, RZ, 0x4, P6 ;  /* 0x00000004ff057807 */ /* 0x000fe40003000000 */
[----:B------:R-:W-:-:S02]  /*b720*/  ISETP.GE.AND P6, PT, R227, UR4, PT ;  /* 0x00000004e3007c0c */ /* 0x000fc4000bfc6270 */
[----:B------:R-:W-:Y:S02]  /*b730*/  SEL R5, R5, RZ, P3 ;  /* 0x000000ff05057207 */ /* 0x000fe40001800000 */
[----:B------:R-:W-:Y:S02]  /*b740*/  SEL R23, RZ, 0x4, P6 ;  /* 0x00000004ff177807 */ /* 0x000fe40003000000 */
[----:B------:R-:W-:Y:S02]  /*b750*/  LOP3.LUT R227, R2, 0x8, RZ, 0xfc, !PT ;  /* 0x0000000802e37812 */ /* 0x000fe400078efcff */
[----:B------:R-:W-:Y:S02]  /*b760*/  ISETP.NE.U32.AND P6, PT, R5, RZ, PT ;  /* 0x000000ff0500720c */ /* 0x000fe40003fc5070 */
[----:B------:R-:W-:Y:S01]  /*b770*/  SEL R5, R23, RZ, P3 ;  /* 0x000000ff17057207 */ /* 0x000fe20001800000 */
[----:B--2---:R-:W-:-:S04]  /*b780*/  IMAD.WIDE R222, R6, 0x4, R222 ;  /* 0x0000000406de7825 */ /* 0x004fc800078e02de */
        /* <DEDUP_REMOVED lines=10> */
[----:B------:R-:W-:Y:S02]  /*b830*/  ISETP.NE.U32.AND P2, PT, R5, RZ, PT ;  /* 0x000000ff0500720c */ /* 0x000fe40003f45070 */
[----:B------:R-:W-:Y:S01]  /*b840*/  SEL R5, R23, RZ, P3 ;  /* 0x000000ff17057207 */ /* 0x000fe20001800000 */
[----:B----4-:R-:W-:Y:S01]  /*b850*/  IMAD.WIDE R226, R6, 0x4, R188 ;  /* 0x0000000406e27825 */ /* 0x010fe200078e02bc */
[----:B------:R-:W-:-:S03]  /*b860*/  LOP3.LUT R189, R2, 0x28, RZ, 0xfc, !PT ;  /* 0x0000002802bd7812 */ /* 0x000fc600078efcff */
[----:B---3--:R-:W-:Y:S01]  /*b870*/  IMAD.WIDE R228, R6, 0x4, R190 ;  /* 0x0000000406e47825 */ /* 0x008fe200078e02be */
[----:B------:R-:W-:Y:S01]  /*b880*/  LDGSTS.E [R9+0x14008], desc[UR22][R226.64], P1 ;  /* 0x14008000e2097fae */ /* 0x000fe200089a1016 */
[----:B------:R-:W-:Y:S02]  /*b890*/  ISETP.GE.AND P1, PT, R189, UR4, PT ;  /* 0x00000004bd007c0c */ /* 0x000fe4000bf26270 */
[----:B------:R-:W-:Y:S01]  /*b8a0*/  LOP3.LUT R189, R2, 0x2a, RZ, 0xfc, !PT ;  /* 0x0000002a02bd7812 */ /* 0x000fe200078efcff */
[----:B------:R-:W-:Y:S01]  /*b8b0*/  LDGSTS.E [R9+0x16000], desc[UR22][R228.64], P6 ;  /* 0x16000000e4097fae */ /* 0x000fe2000b1a1016 */
[----:B------:R-:W-:Y:S02]  /*b8c0*/  ISETP.NE.U32.AND P6, PT, R5, RZ, PT ;  /* 0x000000ff0500720c */ /* 0x000fe40003fc5070 */
[----:B------:R-:W-:Y:S01]  /*b8d0*/  SEL R5, RZ, 0x4, P1 ;  /* 0x00000004ff057807 */ /* 0x000fe20000800000 */
[----:B------:R-:W2:Y:S01]  /*b8e0*/  LDL.LU.64 R190, [R1+0x168] ;  /* 0x0001680001be7983 */ /* 0x000ea20000300a00 */
[----:B------:R-:W-:-:S02]  /*b8f0*/  ISETP.GE.AND P1, PT, R189, UR4, PT ;  /* 0x00000004bd007c0c */ /* 0x000fc4000bf26270 */
[----:B------:R-:W-:Y:S01]  /*b900*/  SEL R5, R5, RZ, P3 ;  /* 0x000000ff05057207 */ /* 0x000fe20001800000 */
[----:B------:R-:W3:Y:S01]  /*b910*/  LDL.LU.64 R192, [R1+0x110] ;  /* 0x0001100001c07983 */ /* 0x000ee20000300a00 */
[----:B------:R-:W-:Y:S02]  /*b920*/  SEL R23, RZ, 0x4, P1 ;  /* 0x00000004ff177807 */ /* 0x000fe40000800000 */
[----:B------:R-:W-:Y:S01]  /*b930*/  LOP3.LUT R189, R2, 0x48, RZ, 0xfc, !PT ;  /* 0x0000004802bd7812 */ /* 0x000fe200078efcff */
[----:B------:R-:W-:Y:S01]  /*b940*/  IMAD.WIDE R70, R6, 0x4, R168 ;  /* 0x0000000406467825 */ /* 0x000fe200078e02a8 */
[----:B------:R-:W-:Y:S01]  /*b950*/  ISETP.NE.U32.AND P1, PT, R5, RZ, PT ;  /* 0x000000ff0500720c */ /* 0x000fe20003f25070 */
[----:B------:R-:W-:Y:S01]  /*b960*/  LDGSTS.E [R9+0x16008], desc[UR22][R200.64], P4 ;  /* 0x16008000c8097fae */ /* 0x000fe2000a1a1016 */
[----:B------:R-:W-:Y:S02]  /*b970*/  SEL R5, R23, RZ, P3 ;  /* 0x000000ff17057207 */ /* 0x000fe40001800000 */
[----:B------:R-:W-:Y:S01]  /*b980*/  ISETP.GE.AND P4, PT, R189, UR4, PT ;  /* 0x00000004bd007c0c */ /* 0x000fe2000bf86270 */
[----:B------:R-:W-:Y:S01]  /*b990*/  LDGSTS.E [R10+0x10000], desc[UR22][R70.64], P2 ;  /* 0x10000000460a7fae */ /* 0x000fe200091a1016 */
[----:B------:R-:W-:-:S02]  /*b9a0*/  LOP3.LUT R189, R2, 0x4a, RZ, 0xfc, !PT ;  /* 0x0000004a02bd7812 */ /* 0x000fc400078efcff */
[----:B------:R-:W-:Y:S02]  /*b9b0*/  ISETP.NE.U32.AND P2, PT, R5, RZ, PT ;  /* 0x000000ff0500720c */ /* 0x000fe40003f45070 */
[----:B------:R-:W-:Y:S02]  /*b9c0*/  SEL R5, RZ, 0x4, P4 ;  /* 0x00000004ff057807 */ /* 0x000fe40002000000 */
[----:B------:R-:W-:Y:S02]  /*b9d0*/  ISETP.GE.AND P4, PT, R189, UR4, PT ;  /* 0x00000004bd007c0c */ /* 0x000fe4000bf86270 */
[----:B------:R-:W4:Y:S04]  /*b9e0*/  LDL.LU.64 R188, [R1+0x108] ;  /* 0x0001080001bc7983 */ /* 0x000f280000300a00 */
[----:B------:R-:W4:Y:S01]  /*b9f0*/  LDL.LU.64 R238, [R1+0x1d0] ;  /* 0x0001d00001ee7983 */ /* 0x000f220000300a00 */
[----:B------:R-:W-:Y:S01]  /*ba00*/  SEL R5, R5, RZ, P3 ;  /* 0x000000ff05057207 */ /* 0x000fe20001800000 */
[----:B------:R-:W-:Y:S01]  /*ba10*/  IMAD.WIDE R68, R6, 0x4, R194 ;  /* 0x0000000406447825 */ /* 0x000fe200078e02c2 */
[----:B------:R-:W-:Y:S01]  /*ba20*/  SEL R23, RZ, 0x4, P4 ;  /* 0x00000004ff177807 */ /* 0x000fe20002000000 */
[----:B------:R-:W4:Y:S01]  /*ba30*/  LDL.LU.64 R170, [R1+0x1c8] ;  /* 0x0001c80001aa7983 */ /* 0x000f220000300a00 */
[----:B------:R-:W-:Y:S01]  /*ba40*/  LOP3.LUT R195, R2, 0x68, RZ, 0xfc, !PT ;  /* 0x0000006802c37812 */ /* 0x000fe200078efcff */
[----:B------:R-:W-:Y:S01]  /*ba50*/  IMAD.WIDE R66, R6, 0x4, R196 ;  /* 0x0000000406427825 */ /* 0x000fe200078e02c4 */
[----:B------:R-:W-:Y:S01]  /*ba60*/  ISETP.NE.U32.AND P4, PT, R5, RZ, PT ;  /* 0x000000ff0500720c */ /* 0x000fe20003f85070 */
[----:B------:R-:W-:Y:S01]  /*ba70*/  LDGSTS.E [R10+0x10008], desc[UR22][R68.64], P6 ;  /* 0x10008000440a7fae */ /* 0x000fe2000b1a1016 */
[----:B------:R-:W-:-:S02]  /*ba80*/  SEL R5, R23, RZ, P3 ;  /* 0x000000ff17057207 */ /* 0x000fc40001800000 */
[----:B------:R-:W-:Y:S01]  /*ba90*/  ISETP.GE.AND P6, PT, R195, UR4, PT ;  /* 0x00000004c3007c0c */ /* 0x000fe2000bfc6270 */
[----:B------:R-:W-:Y:S01]  /*baa0*/  LDGSTS.E [R10+0x12000], desc[UR22][R66.64], P1 ;  /* 0x12000000420a7fae */ /* 0x000fe200089a1016 */
[----:B------:R-:W-:Y:S02]  /*bab0*/  LOP3.LUT R195, R2, 0x6a, RZ, 0xfc, !PT ;  /* 0x0000006a02c37812 */ /* 0x000fe400078efcff */
[----:B------:R-:W-:Y:S01]  /*bac0*/  ISETP.NE.U32.AND P1, PT, R5, RZ, PT ;  /* 0x000000ff0500720c */ /* 0x000fe20003f25070 */
[----:B------:R-:W4:Y:S01]  /*bad0*/  LDL.LU.64 R172, [R1+0x160] ;  /* 0x0001600001ac7983 */ /* 0x000f220000300a00 */
[----:B------:R-:W-:Y:S02]  /*bae0*/  SEL R5, RZ, 0x4, P6 ;  /* 0x00000004ff057807 */ /* 0x000fe40003000000 */
[----:B------:R-:W-:Y:S01]  /*baf0*/  ISETP.GE.AND P6, PT, R195, UR4, PT ;  /* 0x00000004c3007c0c */ /* 0x000fe2000bfc6270 */
[----:B------:R-:W4:Y:S01]  /*bb00*/  LDL.LU.64 R168, [R1+0x158] ;  /* 0x0001580001a87983 */ /* 0x000f220000300a00 */
[----:B------:R-:W-:-:S02]  /*bb10*/  SEL R5, R5, RZ, P3 ;  /* 0x000000ff05057207 */ /* 0x000fc40001800000 */
[----:B------:R-:W-:Y:S02]  /*bb20*/  SEL R23, RZ, 0x4, P6 ;  /* 0x00000004ff177807 */ /* 0x000fe40003000000 */
[----:B------:R-:W-:Y:S02]  /*bb30*/  ISETP.NE.U32.AND P6, PT, R5, RZ, PT ;  /* 0x000000ff0500720c */ /* 0x000fe40003fc5070 */
[----:B------:R-:W-:Y:S01]  /*bb40*/  SEL R5, R23, RZ, P3 ;  /* 0x000000ff17057207 */ /* 0x000fe20001800000 */
[----:B------:R-:W-:-:S04]  /*bb50*/  IMAD.WIDE R194, R6, 0x4, R182 ;  /* 0x0000000406c27825 */ /* 0x000fc800078e02b6 */
[----:B--2---:R-:W-:Y:S01]  /*bb60*/  IMAD.WIDE R64, R6, 0x4, R190 ;  /* 0x0000000406407825 */ /* 0x004fe200078e02be */
[----:B------:R-:W-:-:S03]  /*bb70*/  LOP3.LUT R191, R2, 0xc, RZ, 0xfc, !PT ;  /* 0x0000000c02bf7812 */ /* 0x000fc600078efcff */
[----:B---3--:R-:W-:Y:S01]  /*bb80*/  IMAD.WIDE R198, R6, 0x4, R192 ;  /* 0x0000000406c67825 */ /* 0x008fe200078e02c0 */
[----:B------:R-:W-:Y:S01]  /*bb90*/  LDGSTS.E [R10+0x12008], desc[UR22][R64.64], P2 ;  /* 0x12008000400a7fae */ /* 0x000fe200091a1016 */
[----:B------:R-:W-:Y:S02]  /*bba0*/  ISETP.GE.AND P2, PT, R191, UR4, PT ;  /* 0x00000004bf007c0c */ /* 0x000fe4000bf46270 */
[----:B------:R-:W-:Y:S01]  /*bbb0*/  LOP3.LUT R191, R2, 0xe, RZ, 0xfc, !PT ;  /* 0x0000000e02bf7812 */ /* 0x000fe200078efcff */
[----:B------:R-:W-:Y:S01]  /*bbc0*/  LDGSTS.E [R10+0x14000], desc[UR22][R198.64], P4 ;  /* 0x14000000c60a7fae */ /* 0x000fe2000a1a1016 */
[----:B------:R-:W-:Y:S02]  /*bbd0*/  ISETP.NE.U32.AND P4, PT, R5, RZ, PT ;  /* 0x000000ff0500720c */ /* 0x000fe40003f85070 */
[----:B------:R-:W-:Y:S02]  /*bbe0*/  SEL R5, RZ, 0x4, P2 ;  /* 0x00000004ff057807 */ /* 0x000fe40001000000 */
[----:B------:R-:W-:-:S02]  /*bbf0*/  ISETP.GE.AND P2, PT, R191, UR4, PT ;  /* 0x00000004bf007c0c */ /* 0x000fc4000bf46270 */
[----:B------:R-:W-:Y:S01]  /*bc00*/  SEL R5, R5, RZ, P3 ;  /* 0x000000ff05057207 */ /* 0x000fe20001800000 */
[----:B----4-:R-:W-:Y:S01]  /*bc10*/  IMAD.WIDE R196, R6, 0x4, R188 ;  /* 0x0000000406c47825 */ /* 0x010fe200078e02bc */
[----:B------:R-:W-:Y:S01]  /*bc20*/  SEL R23, RZ, 0x4, P2 ;  /* 0x00000004ff177807 */ /* 0x000fe20001000000 */
[----:B------:R-:W2:Y:S01]  /*bc30*/  LDL.LU.64 R190, [R1+0x100] ;  /* 0x0001000001be7983 */ /* 0x000ea20000300a00 */
[C---:B------:R-:W-:Y:S02]  /*bc40*/  LOP3.LUT R189, R2.reuse, 0x2c, RZ, 0xfc, !PT ;  /* 0x0000002c02bd7812 */ /* 0x040fe400078efcff */
        /* <DEDUP_REMOVED lines=8> */
[----:B------:R-:W-:Y:S01]  /*bcd0*/  ISETP.GE.AND P1, PT, R189, UR4, PT ;  /* 0x00000004bd007c0c */ /* 0x000fe2000bf26270 */
[----:B------:R-:W-:Y:S01]  /*bce0*/  IMAD.WIDE R192, R6, 0x4, R174 ;  /* 0x0000000406c07825 */ /* 0x000fe200078e02ae */
[----:B------:R-:W-:Y:S02]  /*bcf0*/  SEL R5, R5, RZ, P3 ;  /* 0x000000ff05057207 */ /* 0x000fe40001800000 */
[----:B------:R-:W-:Y:S02]  /*bd00*/  SEL R23, RZ, 0x4, P1 ;  /* 0x00000004ff177807 */ /* 0x000fe40000800000 */
        /* <DEDUP_REMOVED lines=8> */
[----:B------:R-:W-:Y:S02]  /*bd90*/  ISETP.NE.U32.AND P2, PT, R5, RZ, PT ;  /* 0x000000ff0500720c */ /* 0x000fe40003f45070 */
[----:B------:R-:W-:Y:S02]  /*bda0*/  SEL R5, RZ, 0x4, P4 ;  /* 0x00000004ff057807 */ /* 0x000fe40002000000 */
[----:B------:R-:W-:Y:S02]  /*bdb0*/  ISETP.GE.AND P4, PT, R189, UR4, PT ;  /* 0x00000004bd007c0c */ /* 0x000fe4000bf86270 */
[----:B------:R-:W3:Y:S04]  /*bdc0*/  LDL.LU.64 R188, [R1+0xf8] ;  /* 0x0000f80001bc7983 */ /* 0x000ee80000300a00 */
[----:B------:R-:W4:Y:S04]  /*bdd0*/  LDL.LU.64 R28, [R1+0x1c0] ;  /* 0x0001c000011c7983 */ /* 0x000f280000300a00 */
[----:B------:R-:W4:Y:S04]  /*bde0*/  LDL.LU.64 R238, [R1+0x1b8] ;  /* 0x0001b80001ee7983 */ /* 0x000f280000300a00 */
[----:B------:R-:W4:Y:S01]  /*bdf0*/  LDL.LU.64 R26, [R1+0x150] ;  /* 0x00015000011a7983 */ /* 0x000f220000300a00 */
[----:B------:R-:W-:Y:S01]  /*be00*/  SEL R5, R5, RZ, P3 ;  /* 0x000000ff05057207 */ /* 0x000fe20001800000 */
[----:B------:R-:W-:Y:S01]  /*be10*/  IMAD.WIDE R52, R6, 0x4, R170 ;  /* 0x0000000406347825 */ /* 0x000fe200078e02aa */
[----:B------:R-:W-:-:S02]  /*be20*/  SEL R23, RZ, 0x4, P4 ;  /* 0x00000004ff177807 */ /* 0x000fc40002000000 */
[----:B------:R-:W-:Y:S01]  /*be30*/  LOP3.LUT R171, R2, 0x6c, RZ, 0xfc, !PT ;  /* 0x0000006c02ab7812 */ /* 0x000fe200078efcff */
[----:B------:R-:W-:Y:S01]  /*be40*/  IMAD.WIDE R50, R6, 0x4, R172 ;  /* 0x0000000406327825 */ /* 0x000fe200078e02ac */
[----:B------:R-:W-:Y:S01]  /*be50*/  ISETP.NE.U32.AND P4, PT, R5, RZ, PT ;  /* 0x000000ff0500720c */ /* 0x000fe20003f85070 */
[----:B------:R-:W-:Y:S01]  /*be60*/  LDGSTS.E [R11+0x10008], desc[UR22][R52.64], P6 ;  /* 0x10008000340b7fae */ /* 0x000fe2000b1a1016 */
[----:B------:R-:W-:Y:S02]  /*be70*/  SEL R5, R23, RZ, P3 ;  /* 0x000000ff17057207 */ /* 0x000fe40001800000 */
[----:B------:R-:W-:Y:S01]  /*be80*/  ISETP.GE.AND P6, PT, R171, UR4, PT ;  /* 0x00000004ab007c0c */ /* 0x000fe2000bfc6270 */
[----:B------:R-:W-:Y:S01]  /*be90*/  LDGSTS.E [R11+0x12000], desc[UR22][R50.64], P1 ;  /* 0x12000000320b7fae */ /* 0x000fe200089a1016 */
[----:B------:R-:W-:Y:S02]  /*bea0*/  LOP3.LUT R171, R2, 0x6e, RZ, 0xfc, !PT ;  /* 0x0000006e02ab7812 */ /* 0x000fe400078efcff */
[----:B------:R-:W-:-:S02]  /*beb0*/  ISETP.NE.U32.AND P1, PT, R5, RZ, PT ;  /* 0x000000ff0500720c */ /* 0x000fc40003f25070 */
[----:B------:R-:W-:Y:S02]  /*bec0*/  SEL R5, RZ, 0x4, P6 ;  /* 0x00000004ff057807 */ /* 0x000fe40003000000 */
[----:B------:R-:W-:Y:S01]  /*bed0*/  ISETP.GE.AND P6, PT, R171, UR4, PT ;  /* 0x00000004ab007c0c */ /* 0x000fe2000bfc6270 */
[----:B------:R-:W-:Y:S01]  /*bee0*/  IMAD.WIDE R48, R6, 0x4, R168 ;  /* 0x0000000406307825 */ /* 0x000fe200078e02a8 */
[----:B------:R-:W-:Y:S01]  /*bef0*/  SEL R5, R5, RZ, P3 ;  /* 0x000000ff05057207 */ /* 0x000fe20001800000 */
[----:B------:R-:W4:Y:S01]  /*bf00*/  LDL.LU.64 R170, [R1+0x148] ;  /* 0x0001480001aa7983 */ /* 0x000f220000300a00 */
[----:B------:R-:W-:Y:S02]  /*bf10*/  SEL R23, RZ, 0x4, P6 ;  /* 0x00000004ff177807 */ /* 0x000fe40003000000 */
[----:B-1----:R-:W-:Y:S01]  /*bf20*/  LOP3.LUT R169, R2, 0x10, RZ, 0xfc, !PT ;  /* 0x0000001002a97812 */ /* 0x002fe200078efcff */
[----:B------:R-:W-:Y:S01]  /*bf30*/  LDGSTS.E [R11+0x12008], desc[UR22][R48.64], P2 ;  /* 0x12008000300b7fae */ /* 0x000fe200091a1016 */
[----:B------:R-:W-:-:S02]  /*bf40*/  ISETP.NE.U32.AND P6, PT, R5, RZ, PT ;  /* 0x000000ff0500720c */ /* 0x000fc40003fc5070 */
[----:B------:R-:W-:Y:S01]  /*bf50*/  SEL R5, R23, RZ, P3 ;  /* 0x000000ff17057207 */ /* 0x000fe20001800000 */
[----:B------:R-:W-:Y:S01]  /*bf60*/  IMAD.WIDE R186, R6, 0x4, R186 ;  /* 0x0000000406ba7825 */ /* 0x000fe200078e02ba */
[----:B------:R-:W-:Y:S01]  /*bf70*/  ISETP.GE.AND P2, PT, R169, UR4, PT ;  /* 0x00000004a9007c0c */ /* 0x000fe2000bf46270 */
[----:B------:R-:W4:Y:S01]  /*bf80*/  LDL.LU.64 R172, [R1+0xf0] ;  /* 0x0000f00001ac7983 */ /* 0x000f220000300a00 */
[----:B------:R-:W-:Y:S01]  /*bf90*/  LOP3.LUT R169, R2, 0x12, RZ, 0xfc, !PT ;  /* 0x0000001202a97812 */ /* 0x000fe200078efcff */
[----:B------:R-:W-:-:S04]  /*bfa0*/  IMAD.WIDE R184, R6, 0x4, R184 ;  /* 0x0000000406b87825 */ /* 0x000fc800078e02b8 */
[----:B--2---:R-:W-:-:S05]  /*bfb0*/  IMAD.WIDE R190, R6, 0x4, R190 ;  /* 0x0000000406be7825 */ /* 0x004fca00078e02be */
[----:B------:R-:W-:Y:S01]  /*bfc0*/  LDGSTS.E [R11+0x14000], desc[UR22][R190.64], P4 ;  /* 0x14000000be0b7fae */ /* 0x000fe2000a1a1016 */
[----:B------:R-:W-:Y:S02]  /*bfd0*/  ISETP.NE.U32.AND P4, PT, R5, RZ, PT ;  /* 0x000000ff0500720c */ /* 0x000fe40003f85070 */
[----:B------:R-:W-:Y:S02]  /*bfe0*/  SEL R5, RZ, 0x4, P2 ;  /* 0x00000004ff057807 */ /* 0x000fe40001000000 */
[----:B------:R-:W-:Y:S02]  /*bff0*/  ISETP.GE.AND P2, PT, R169, UR4, PT ;  /* 0x00000004a9007c0c */ /* 0x000fe4000bf46270 */
[----:B------:R-:W-:Y:S02]  /*c000*/  SEL R5, R5, RZ, P3 ;  /* 0x000000ff05057207 */ /* 0x000fe40001800000 */
[----:B------:R-:W-:Y:S02]  /*c010*/  SEL R23, RZ, 0x4, P2 ;  /* 0x00000004ff177807 */ /* 0x000fe40001000000 */
[----:B------:R-:W-:-:S02]  /*c020*/  LOP3.LUT R169, R2, 0x30, RZ, 0xfc, !PT ;  /* 0x0000003002a97812 */ /* 0x000fc400078efcff */
[----:B------:R-:W-:Y:S02]  /*c030*/  ISETP.NE.U32.AND P2, PT, R5, RZ, PT ;  /* 0x000000ff0500720c */ /* 0x000fe40003f45070 */
[----:B------:R-:W-:Y:S01]  /*c040*/  SEL R5, R23, RZ, P3 ;  /* 0x000000ff17057207 */ /* 0x000fe20001800000 */
[----:B---3--:R-:W-:-:S05]  /*c050*/  IMAD.WIDE R188, R6, 0x4, R188 ;  /* 0x0000000406bc7825 */ /* 0x008fca00078e02bc */
[----:B------:R-:W-:Y:S01]  /*c060*/  LDGSTS.E [R11+0x14008], desc[UR22][R188.64], P1 ;  /* 0x14008000bc0b7fae */ /* 0x000fe200089a1016 */
[----:B------:R-:W-:Y:S02]  /*c070*/  ISETP.GE.AND P1, PT, R169, UR4, PT ;  /* 0x00000004a9007c0c */ /* 0x000fe4000bf26270 */
[----:B------:R-:W-:Y:S01]  /*c080*/  LOP3.LUT R169, R2, 0x32, RZ, 0xfc, !PT ;  /* 0x0000003202a97812 */ /* 0x000fe200078efcff */
[----:B------:R-:W-:Y:S01]  /*c090*/  LDGSTS.E [R11+0x16000], desc[UR22][R186.64], P6 ;  /* 0x16000000ba0b7fae */ /* 0x000fe2000b1a1016 */
[----:B------:R-:W-:Y:S02]  /*c0a0*/  ISETP.NE.U32.AND P6, PT, R5, RZ, PT ;  /* 0x000000ff0500720c */ /* 0x000fe40003fc5070 */
[----:B------:R-:W-:Y:S01]  /*c0b0*/  SEL R5, RZ, 0x4, P1 ;  /* 0x00000004ff057807 */ /* 0x000fe20000800000 */
[----:B----4-:R-:W-:Y:S01]  /*c0c0*/  IMAD.WIDE R44, R6, 0x4, R28 ;  /* 0x00000004062c7825 */ /* 0x010fe200078e021c */
[----:B------:R-:W-:Y:S01]  /*c0d0*/  ISETP.GE.AND P1, PT, R169, UR4, PT ;  /* 0x00000004a9007c0c */ /* 0x000fe2000bf26270 */
[----:B------:R-:W-:Y:S01]  /*c0e0*/  LDGSTS.E [R11+0x16008], desc[UR22][R184.64], P4 ;  /* 0x16008000b80b7fae */ /* 0x000fe2000a1a1016 */
[----:B------:R-:W-:-:S02]  /*c0f0*/  SEL R5, R5, RZ, P3 ;  /* 0x000000ff05057207 */ /* 0x000fc40001800000 */
[----:B------:R-:W-:Y:S01]  /*c100*/  SEL R23, RZ, 0x4, P1 ;  /* 0x00000004ff177807 */ /* 0x000fe20000800000 */
[----:B------:R-:W-:Y:S01]  /*c110*/  LDGSTS.E [R12+0x10000], desc[UR22][R44.64], P2 ;  /* 0x100000002c0c7fae */ /* 0x000fe200091a1016 */
[C---:B------:R-:W-:Y:S02]  /*c120*/  LOP3.LUT R169, R2.reuse, 0x50, RZ, 0xfc, !PT ;  /* 0x0000005002a97812 */ /* 0x040fe400078efcff */
[----:B------:R-:W-:Y:S02]  /*c130*/  ISETP.NE.U32.AND P1, PT, R5, RZ, PT ;  /* 0x000000ff0500720c */ /* 0x000fe40003f25070 */
[----:B------:R-:W-:Y:S02]  /*c140*/  SEL R5, R23, RZ, P3 ;  /* 0x000000ff17057207 */ /* 0x000fe40001800000 */
[----:B------:R-:W-:Y:S02]  /*c150*/  ISETP.GE.AND P4, PT, R169, UR4, PT ;  /* 0x00000004a9007c0c */ /* 0x000fe4000bf86270 */
[----:B------:R-:W-:-:S02]  /*c160*/  LOP3.LUT R169, R2, 0x52, RZ, 0xfc, !PT ;  /* 0x0000005202a97812 */ /* 0x000fc400078efcff */
[----:B------:R-:W-:Y:S02]  /*c170*/  ISETP.NE.U32.AND P2, PT, R5, RZ, PT ;  /* 0x000000ff0500720c */ /* 0x000fe40003f45070 */
[----:B------:R-:W-:Y:S02]  /*c180*/  SEL R5, RZ, 0x4, P4 ;  /* 0x00000004ff057807 */ /* 0x000fe40002000000 */
[----:B------:R-:W-:Y:S02]  /*c190*/  ISETP.GE.AND P4, PT, R169, UR4, PT ;  /* 0x00000004a9007c0c */ /* 0x000fe4000bf86270 */
[----:B------:R-:W2:Y:S04]  /*c1a0*/  LDL.LU.64 R168, [R1+0xe8] ;  /* 0x0000e80001a87983 */ /* 0x000ea80000300a00 */
[----:B------:R-:W3:Y:S01]  /*c1b0*/  LDL.LU.64 R28, [R1+0x1b0] ;  /* 0x0001b000011c7983 */ /* 0x000ee20000300a00 */
[----:B------:R-:W-:Y:S01]  /*c1c0*/  IMAD.WIDE R42, R6, 0x4, R238 ;  /* 0x00000004062a7825 */ /* 0x000fe200078e02ee */
[----:B------:R-:W-:-:S02]  /*c1d0*/  SEL R5, R5, RZ, P3 ;  /* 0x000000ff05057207 */ /* 0x000fc40001800000 */
        /* <DEDUP_REMOVED lines=27> */
[----:B------:R-:W-:Y:S02]  /*c390*/  ISETP.GE.AND P2, PT, R171, UR4, PT ;  /* 0x00000004ab007c0c */ /* 0x000fe4000bf46270 */
[----:B------:R-:W-:Y:S01]  /*c3a0*/  SEL R5, R5, RZ, P3 ;  /* 0x000000ff05057207 */ /* 0x000fe20001800000 */
[C---:B------:R-:W-:Y:S01]  /*c3b0*/  IMAD.WIDE R178, R6.reuse, 0x4, R178 ;  /* 0x0000000406b27825 */ /* 0x040fe200078e02b2 */
[----:B------:R-:W-:Y:S01]  /*c3c0*/  SEL R23, RZ, 0x4, P2 ;  /* 0x00000004ff177807 */ /* 0x000fe20001000000 */
[----:B------:R-:W4:Y:S01]  /*c3d0*/  LDL.LU.64 R170, [R1+0x138] ;  /* 0x0001380001aa7983 */ /* 0x000f220000300a00 */
[----:B------:R-:W-:Y:S02]  /*c3e0*/  ISETP.NE.U32.AND P2, PT, R5, RZ, PT ;  /* 0x000000ff0500720c */ /* 0x000fe40003f45070 */
[----:B------:R-:W-:Y:S01]  /*c3f0*/  SEL R5, R23, RZ, P3 ;  /* 0x000000ff17057207 */ /* 0x000fe20001800000 */
[C---:B------:R-:W-:Y:S01]  /*c400*/  IMAD.WIDE R176, R6.reuse, 0x4, R176 ;  /* 0x0000000406b07825 */ /* 0x040fe200078e02b0 */
[----:B------:R-:W4:Y:S03]  /*c410*/  LDL.LU.64 R172, [R1+0xe0] ;  /* 0x0000e00001ac7983 */ /* 0x000f260000300a00 */
[----:B--2---:R-:W-:Y:S01]  /*c420*/  IMAD.WIDE R180, R6, 0x4, R168 ;  /* 0x0000000406b47825 */ /* 0x004fe200078e02a8 */
[----:B------:R-:W-:-:S04]  /*c430*/  LOP3.LUT R169, R2, 0x34, RZ, 0xfc, !PT ;  /* 0x0000003402a97812 */ /* 0x000fc800078efcff */
[----:B------:R-:W-:Y:S01]  /*c440*/  LDGSTS.E [R12+0x14008], desc[UR22][R180.64], P1 ;  /* 0x14008000b40c7fae */ /* 0x000fe200089a1016 */
[----:B------:R-:W-:Y:S02]  /*c450*/  ISETP.GE.AND P1, PT, R169, UR4, PT ;  /* 0x00000004a9007c0c */ /* 0x000fe4000bf26270 */
[----:B------:R-:W-:Y:S01]  /*c460*/  LOP3.LUT R169, R2, 0x36, RZ, 0xfc, !PT ;  /* 0x0000003602a97812 */ /* 0x000fe200078efcff */
[----:B------:R-:W-:Y:S01]  /*c470*/  LDGSTS.E [R12+0x16000], desc[UR22][R178.64], P6 ;  /* 0x16000000b20c7fae */ /* 0x000fe2000b1a1016 */
[----:B------:R-:W-:Y:S02]  /*c480*/  ISETP.NE.U32.AND P6, PT, R5, RZ, PT ;  /* 0x000000ff0500720c */ /* 0x000fe40003fc5070 */
[----:B------:R-:W-:Y:S01]  /*c490*/  SEL R5, RZ, 0x4, P1 ;  /* 0x00000004ff057807 */ /* 0x000fe20000800000 */
[----:B---3--:R-:W-:Y:S01]  /*c4a0*/  IMAD.WIDE R36, R6, 0x4, R28 ;  /* 0x0000000406247825 */ /* 0x008fe200078e021c */
        /* <DEDUP_REMOVED lines=13> */
[----:B------:R-:W2:Y:S01]  /*c580*/  LDL.LU.64 R168, [R1+0xd8] ;  /* 0x0000d80001a87983 */ /* 0x000ea20000300a00 */
[----:B----4-:R-:W-:Y:S01]  /*c590*/  IMAD.WIDE R34, R6, 0x4, R238 ;  /* 0x0000000406227825 */ /* 0x010fe200078e02ee */
[----:B------:R-:W-:Y:S02]  /*c5a0*/  SEL R5, R5, RZ, P3 ;  /* 0x000000ff05057207 */ /* 0x000fe40001800000 */
[----:B------:R-:W3:Y:S01]  /*c5b0*/  LDL.LU.64 R28, [R1+0x1a0] ;  /* 0x0001a000011c7983 */ /* 0x000ee20000300a00 */
        /* <DEDUP_REMOVED lines=9> */
[----:B------:R-:W-:Y:S01]  /*c650*/  ISETP.NE.U32.AND P1, PT, R5, RZ, PT ;  /* 0x000000ff0500720c */ /* 0x000fe20003f25070 */
[----:B------:R-:W4:Y:S01]  /*c660*/  LDL.LU.64 R26, [R1+0x198] ;  /* 0x00019800011a7983 */ /* 0x000f220000300a00 */
[----:B------:R-:W-:-:S02]  /*c670*/  SEL R5, RZ, 0x4, P6 ;  /* 0x00000004ff057807 */ /* 0x000fc40003000000 */
[----:B------:R-:W-:Y:S02]  /*c680*/  ISETP.GE.AND P6, PT, R239, UR4, PT ;  /* 0x00000004ef007c0c */ /* 0x000fe4000bfc6270 */
[----:B------:R-:W4:Y:S04]  /*c690*/  LDL.LU.64 R238, [R1+0x130] ;  /* 0x0001300001ee7983 */ /* 0x000f280000300a00 */
[----:B------:R-:W4:Y:S01]  /*c6a0*/  LDL.LU.64 R202, [R1+0x128] ;  /* 0x0001280001ca7983 */ /* 0x000f220000300a00 */
[----:B------:R-:W-:Y:S01]  /*c6b0*/  SEL R5, R5, RZ, P3 ;  /* 0x000000ff05057207 */ /* 0x000fe20001800000 */
[----:B------:R-:W-:Y:S01]  /*c6c0*/  IMAD.WIDE R30, R6, 0x4, R170 ;  /* 0x00000004061e7825 */ /* 0x000fe200078e02aa */
        /* <DEDUP_REMOVED lines=12> */
[----:B------:R-:W-:-:S02]  /*c790*/  SEL R5, R5, RZ, P3 ;  /* 0x000000ff05057207 */ /* 0x000fc40001800000 */
[----:B------:R-:W-:Y:S01]  /*c7a0*/  SEL R23, RZ, 0x4, P2 ;  /* 0x00000004ff177807 */ /* 0x000fe20001000000 */
[----:B------:R-:W-:Y:S01]  /*c7b0*/  IMAD.WIDE R170, R6, 0x4, R164 ;  /* 0x0000000406aa7825 */ /* 0x000fe200078e02a4 */
[----:B------:R-:W-:Y:S02]  /*c7c0*/  ISETP.NE.U32.AND P2, PT, R5, RZ, PT ;  /* 0x000000ff0500720c */ /* 0x000fe40003f45070 */
[----:B------:R-:W-:Y:S02]  /*c7d0*/  SEL R5, R23, RZ, P3 ;  /* 0x000000ff17057207 */ /* 0x000fe40001800000 */
[C---:B------:R-:W-:Y:S02]  /*c7e0*/  LOP3.LUT R143, R2.reuse, 0x58, RZ, 0xfc, !PT ;  /* 0x00000058028f7812 */ /* 0x040fe400078efcff */
[----:B------:R-:W-:Y:S01]  /*c7f0*/  LOP3.LUT R87, R2, 0x5a, RZ, 0xfc, !PT ;  /* 0x0000005a02577812 */ /* 0x000fe200078efcff */
[----:B------:R-:W-:-:S04]  /*c800*/  IMAD.WIDE R166, R6, 0x4, R166 ;  /* 0x0000000406a67825 */ /* 0x000fc800078e02a6 */
[----:B--2---:R-:W-:Y:S01]  /*c810*/  IMAD.WIDE R172, R6, 0x4, R168 ;  /* 0x0000000406ac7825 */ /* 0x004fe200078e02a8 */
[----:B------:R-:W-:-:S04]  /*c820*/  LOP3.LUT R169, R2, 0x38, RZ, 0xfc, !PT ;  /* 0x0000003802a97812 */ /* 0x000fc800078efcff */
[----:B------:R-:W-:Y:S01]  /*c830*/  LDGSTS.E [R13+0x14008], desc[UR22][R172.64], P1 ;  /* 0x14008000ac0d7fae */ /* 0x000fe200089a1016 */
[----:B------:R-:W-:Y:S02]  /*c840*/  ISETP.GE.AND P1, PT, R169, UR4, PT ;  /* 0x00000004a9007c0c */ /* 0x000fe4000bf26270 */
[----:B------:R-:W-:Y:S01]  /*c850*/  LOP3.LUT R169, R2, 0x3a, RZ, 0xfc, !PT ;  /* 0x0000003a02a97812 */ /* 0x000fe200078efcff */
[----:B------:R-:W-:Y:S01]  /*c860*/  LDGSTS.E [R13+0x16000], desc[UR22][R170.64], P6 ;  /* 0x16000000aa0d7fae */ /* 0x000fe2000b1a1016 */
[----:B------:R-:W-:Y:S02]  /*c870*/  ISETP.NE.U32.AND P6, PT, R5, RZ, PT ;  /* 0x000000ff0500720c */ /* 0x000fe40003fc5070 */
[----:B------:R-:W-:Y:S02]  /*c880*/  SEL R5, RZ, 0x4, P1 ;  /* 0x00000004ff057807 */ /* 0x000fe40000800000 */
[----:B------:R-:W-:Y:S01]  /*c890*/  ISETP.GE.AND P1, PT, R169, UR4, PT ;  /* 0x00000004a9007c0c */ /* 0x000fe2000bf26270 */
[----:B------:R-:W-:Y:S01]  /*c8a0*/  IMAD.WIDE R168, R6, 0x4, R146 ;  /* 0x0000000406a87825 */ /* 0x000fe200078e0292 */
[----:B------:R-:W-:-:S02]  /*c8b0*/  SEL R5, R5, RZ, P3 ;  /* 0x000000ff05057207 */ /* 0x000fc40001800000 */
[----:B------:R-:W-:Y:S02]  /*c8c0*/  SEL R23, RZ, 0x4, P1 ;  /* 0x00000004ff177807 */ /* 0x000fe40000800000 */
[----:B------:R-:W-:Y:S01]  /*c8d0*/  LDGSTS.E [R13+0x16008], desc[UR22][R168.64], P4 ;  /* 0x16008000a80d7fae */ /* 0x000fe2000a1a1016 */
[----:B------:R-:W-:Y:S01]  /*c8e0*/  ISETP.GE.AND P4, PT, R143, UR4, PT ;  /* 0x000000048f007c0c */ /* 0x000fe2000bf86270 */
[----:B---3--:R-:W-:Y:S02]  /*c8f0*/  IMAD.WIDE R28, R6, 0x4, R28 ;  /* 0x00000004061c7825 */ /* 0x008fe400078e021c */
[----:B------:R-:W2:Y:S01]  /*c900*/  LDL.LU.64 R142, [R1+0xd0] ;  /* 0x0000d000018e7983 */ /* 0x000ea20000300a00 */
[----:B------:R-:W-:Y:S02]  /*c910*/  ISETP.NE.U32.AND P1, PT, R5, RZ, PT ;  /* 0x000000ff0500720c */ /* 0x000fe40003f25070 */
[----:B------:R-:W-:Y:S01]  /*c920*/  SEL R5, R23, RZ, P3 ;  /* 0x000000ff17057207 */ /* 0x000fe20001800000 */
[----:B------:R-:W-:Y:S03]  /*c930*/  LDGSTS.E [R14+0x10000], desc[UR22][R28.64], P2 ;  /* 0x100000001c0e7fae */ /* 0x000fe600091a1016 */
[----:B------:R-:W-:-:S02]  /*c940*/  ISETP.NE.U32.AND P2, PT, R5, RZ, PT ;  /* 0x000000ff0500720c */ /* 0x000fc40003f45070 */
[----:B------:R-:W-:Y:S02]  /*c950*/  SEL R5, RZ, 0x4, P4 ;  /* 0x00000004ff057807 */ /* 0x000fe40002000000 */
[----:B------:R-:W-:Y:S01]  /*c960*/  ISETP.GE.AND P4, PT, R87, UR4, PT ;  /* 0x0000000457007c0c */ /* 0x000fe2000bf86270 */
[C---:B----4-:R-:W-:Y:S01]  /*c970*/  IMAD.WIDE R26, R6.reuse, 0x4, R26 ;  /* 0x00000004061a7825 */ /* 0x050fe200078e021a */
[----:B------:R-:W-:Y:S02]  /*c980*/  SEL R5, R5, RZ, P3 ;  /* 0x000000ff05057207 */ /* 0x000fe40001800000 */
[----:B------:R-:W-:Y:S01]  /*c990*/  SEL R23, RZ, 0x4, P4 ;  /* 0x00000004ff177807 */ /* 0x000fe20002000000 */
[----:B------:R-:W-:Y:S01]  /*c9a0*/  IMAD.WIDE R238, R6, 0x4, R238 ;  /* 0x0000000406ee7825 */ /* 0x000fe200078e02ee */
[----:B------:R-:W-:Y:S01]  /*c9b0*/  LOP3.LUT R87, R2, 0x78, RZ, 0xfc, !PT ;  /* 0x0000007802577812 */ /* 0x000fe200078efcff */
[----:B------:R-:W-:Y:S01]  /*c9c0*/  LDGSTS.E [R14+0x10008], desc[UR22][R26.64], P6 ;  /* 0x100080001a0e7fae */ /* 0x000fe2000b1a1016 */
[----:B------:R-:W-:-:S02]  /*c9d0*/  ISETP.NE.U32.AND P4, PT, R5, RZ, PT ;  /* 0x000000ff0500720c */ /* 0x000fc40003f85070 */
[----:B------:R-:W-:Y:S01]  /*c9e0*/  SEL R5, R23, RZ, P3 ;  /* 0x000000ff17057207 */ /* 0x000fe20001800000 */
[----:B------:R-:W-:Y:S01]  /*c9f0*/  LDGSTS.E [R14+0x12000], desc[UR22][R238.64], P1 ;  /* 0x12000000ee0e7fae */ /* 0x000fe200089a1016 */
[----:B------:R-:W-:Y:S02]  /*ca00*/  ISETP.GE.AND P6, PT, R87, UR4, PT ;  /* 0x0000000457007c0c */ /* 0x000fe4000bfc6270 */
[----:B------:R-:W-:Y:S02]  /*ca10*/  LOP3.LUT R87, R2, 0x7a, RZ, 0xfc, !PT ;  /* 0x0000007a02577812 */ /* 0x000fe400078efcff */
[----:B------:R-:W-:Y:S02]  /*ca20*/  ISETP.NE.U32.AND P1, PT, R5, RZ, PT ;  /* 0x000000ff0500720c */ /* 0x000fe40003f25070 */
[----:B------:R-:W-:Y:S02]  /*ca30*/  SEL R5, RZ, 0x4, P6 ;  /* 0x00000004ff057807 */ /* 0x000fe40003000000 */
[----:B------:R-:W-:Y:S01]  /*ca40*/  ISETP.GE.AND P6, PT, R87, UR4, PT ;  /* 0x0000000457007c0c */ /* 0x000fe2000bfc6270 */
[----:B------:R-:W-:Y:S01]  /*ca50*/  IMAD.WIDE R146, R6, 0x4, R202 ;  /* 0x0000000406927825 */ /* 0x000fe200078e02ca */
[----:B------:R-:W-:Y:S01]  /*ca60*/  SEL R5, R5, RZ, P3 ;  /* 0x000000ff05057207 */ /* 0x000fe20001800000 */
[----:B------:R-:W3:Y:S01]  /*ca70*/  LDL.LU.64 R86, [R1+0xb0] ;  /* 0x0000b00001567983 */ /* 0x000ee20000300a00 */
[----:B------:R-:W-:-:S02]  /*ca80*/  SEL R23, RZ, 0x4, P6 ;  /* 0x00000004ff177807 */ /* 0x000fc40003000000 */
[C---:B------:R-:W-:Y:S01]  /*ca90*/  LOP3.LUT R203, R2.reuse, 0x1c, RZ, 0xfc, !PT ;  /* 0x0000001c02cb7812 */ /* 0x040fe200078efcff */
[----:B------:R-:W-:Y:S01]  /*caa0*/  LDGSTS.E [R14+0x12008], desc[UR22][R146.64], P2 ;  /* 0x12008000920e7fae */ /* 0x000fe200091a1016 */
[----:B------:R-:W-:Y:S02]  /*cab0*/  ISETP.NE.U32.AND P6, PT, R5, RZ, PT ;  /* 0x000000ff0500720c */ /* 0x000fe40003fc5070 */
[----:B------:R-:W-:Y:S01]  /*cac0*/  SEL R5, R23, RZ, P3 ;  /* 0x000000ff17057207 */ /* 0x000fe20001800000 */
[----:B------:R-:W-:Y:S01]  /*cad0*/  LDGSTS.E [R14+0x14000], desc[UR22][R166.64], P4 ;  /* 0x14000000a60e7fae */ /* 0x000fe2000a1a1016 */
[----:B------:R-:W-:Y:S02]  /*cae0*/  ISETP.GE.AND P2, PT, R203, UR4, PT ;  /* 0x00000004cb007c0c */ /* 0x000fe4000bf46270 */
[----:B------:R-:W-:Y:S02]  /*caf0*/  LOP3.LUT R203, R2, 0x1e, RZ, 0xfc, !PT ;  /* 0x0000001e02cb7812 */ /* 0x000fe400078efcff */
[----:B------:R-:W-:-:S02]  /*cb00*/  ISETP.NE.U32.AND P4, PT, R5, RZ, PT ;  /* 0x000000ff0500720c */ /* 0x000fc40003f85070 */
[----:B------:R-:W-:Y:S02]  /*cb10*/  SEL R5, RZ, 0x4, P2 ;  /* 0x00000004ff057807 */ /* 0x000fe40001000000 */
[----:B------:R-:W-:Y:S02]  /*cb20*/  ISETP.GE.AND P2, PT, R203, UR4, PT ;  /* 0x00000004cb007c0c */ /* 0x000fe4000bf46270 */
[----:B------:R-:W4:Y:S01]  /*cb30*/  LDL.LU.64 R202, [R1+0xa8] ;  /* 0x0000a80001ca7983 */ /* 0x000f220000300a00 */
[----:B------:R-:W-:Y:S02]  /*cb40*/  SEL R5, R5, RZ, P3 ;  /* 0x000000ff05057207 */ /* 0x000fe40001800000 */
[----:B------:R-:W-:Y:S01]  /*cb50*/  SEL R23, RZ, 0x4, P2 ;  /* 0x00000004ff177807 */ /* 0x000fe20001000000 */
[C---:B------:R-:W-:Y:S01]  /*cb60*/  IMAD.WIDE R162, R6.reuse, 0x4, R162 ;  /* 0x0000000406a27825 */ /* 0x040fe200078e02a2 */
[----:B------:R-:W-:Y:S02]  /*cb70*/  ISETP.NE.U32.AND P2, PT, R5, RZ, PT ;  /* 0x000000ff0500720c */ /* 0x000fe40003f45070 */
[----:B------:R-:W-:Y:S01]  /*cb80*/  SEL R5, R23, RZ, P3 ;  /* 0x000000ff17057207 */ /* 0x000fe20001800000 */
[----:B------:R-:W-:Y:S01]  /*cb90*/  IMAD.WIDE R160, R6, 0x4, R160 ;  /* 0x0000000406a07825 */ /* 0x000fe200078e02a0 */
[----:B------:R-:W-:-:S03]  /*cba0*/  LOP3.LUT R135, R2, 0x5c, RZ, 0xfc, !PT ;  /* 0x0000005c02877812 */ /* 0x000fc600078efcff */
[----:B------:R-:W-:Y:S01]  /*cbb0*/  IMAD.WIDE R158, R6, 0x4, R158 ;  /* 0x00000004069e7825 */ /* 0x000fe200078e029e */
[----:B------:R-:W-:-:S03]  /*cbc0*/  LOP3.LUT R231, R2, 0x5e, RZ, 0xfc, !PT ;  /* 0x0000005e02e77812 */ /* 0x000fc600078efcff */
        /* <DEDUP_REMOVED lines=10> */
[----:B------:R-:W2:Y:S04]  /*cc70*/  LDL.LU.64 R142, [R1+0x78] ;  /* 0x00007800018e7983 */ /* 0x000ea80000300a00 */
[----:B------:R-:W2:Y:S01]  /*cc80*/  LDL.LU.64 R144, [R1+0x80] ;  /* 0x0000800001907983 */ /* 0x000ea20000300a00 */
[----:B------:R-:W-:Y:S02]  /*cc90*/  SEL R5, R5, RZ, P3 ;  /* 0x000000ff05057207 */ /* 0x000fe40001800000 */
[----:B------:R-:W-:Y:S01]  /*cca0*/  SEL R23, RZ, 0x4, P1 ;  /* 0x00000004ff177807 */ /* 0x000fe20000800000 */
[----:B------:R-:W-:Y:S01]  /*ccb0*/  LDGSTS.E [R15+0x10000], desc[UR22][R158.64], P2 ;  /* 0x100000009e0f7fae */ /* 0x000fe200091a1016 */
[----:B------:R-:W-:Y:S02]  /*ccc0*/  ISETP.NE.U32.AND P1, PT, R5, RZ, PT ;  /* 0x000000ff0500720c */ /* 0x000fe40003f25070 */
[----:B------:R-:W-:-:S02]  /*ccd0*/  SEL R5, R23, RZ, P3 ;  /* 0x000000ff17057207 */ /* 0x000fc40001800000 */
[----:B------:R-:W-:Y:S02]  /*cce0*/  ISETP.GE.AND P4, PT, R135, UR4, PT ;  /* 0x0000000487007c0c */ /* 0x000fe4000bf86270 */
[----:B------:R-:W-:Y:S01]  /*ccf0*/  ISETP.NE.U32.AND P2, PT, R5, RZ, PT ;  /* 0x000000ff0500720c */ /* 0x000fe20003f45070 */
[----:B------:R-:W2:Y:S01]  /*cd00*/  LDL.LU.64 R134, [R1+0xa0] ;  /* 0x0000a00001867983 */ /* 0x000ea20000300a00 */
[----:B------:R-:W-:Y:S01]  /*cd10*/  SEL R5, RZ, 0x4, P4 ;  /* 0x00000004ff057807 */ /* 0x000fe20002000000 */
[----:B---3--:R-:W-:Y:S01]  /*cd20*/  IMAD.WIDE R86, R6, 0x4, R86 ;  /* 0x0000000406567825 */ /* 0x008fe200078e0256 */
[----:B------:R-:W-:-:S04]  /*cd30*/  ISETP.GE.AND P4, PT, R231, UR4, PT ;  /* 0x00000004e7007c0c */ /* 0x000fc8000bf86270 */
[----:B------:R1:W-:Y:S04]  /*cd40*/  STL.64 [R1+0x10], R86 ;  /* 0x0000105601007387 */ /* 0x0003e80000100a00 */
[----:B------:R-:W-:Y:S01]  /*cd50*/  LDGSTS.E [R15+0x10008], desc[UR22][R86.64], P6 ;  /* 0x10008000560f7fae */ /* 0x000fe2000b1a1016 */
[----:B----4-:R-:W-:-:S03]  /*cd60*/  IMAD.WIDE R230, R6, 0x4, R202 ;  /* 0x0000000406e67825 */ /* 0x010fc600078e02ca */
[----:B-1----:R-:W3:Y:S04]  /*cd70*/  LDL.LU.64 R86, [R1+0x98] ;  /* 0x0000980001567983 */ /* 0x002ee80000300a00 */
[----:B------:R1:W-:Y:S04]  /*cd80*/  STL.64 [R1+0x70], R230 ;  /* 0x000070e601007387 */ /* 0x0003e80000100a00 */
[----:B------:R-:W4:Y:S01]  /*cd90*/  LDL.LU.64 R202, [R1+0x90] ;  /* 0x0000900001ca7983 */ /* 0x000f220000300a00 */
[----:B------:R-:W-:Y:S01]  /*cda0*/  SEL R5, R5, RZ, P3 ;  /* 0x000000ff05057207 */ /* 0x000fe20001800000 */
[----:B------:R-:W-:Y:S01]  /*cdb0*/  UIADD3 UR5, UPT, UPT, UR10, -0x180, URZ ;  /* 0xfffffe800a057890 */ /* 0x000fe2000fffe0ff */
[----:B------:R-:W-:Y:S01]  /*cdc0*/  SEL R23, RZ, 0x4, P4 ;  /* 0x00000004ff177807 */ /* 0x000fe20002000000 */
[----:B------:R1:W-:Y:S01]  /*cdd0*/  LDGSTS.E [R15+0x12000], desc[UR22][R230.64], P1 ;  /* 0x12000000e60f7fae */ /* 0x0003e200089a1016 */
[----:B------:R-:W-:-:S02]  /*cde0*/  ISETP.NE.U32.AND P4, PT, R5, RZ, PT ;  /* 0x000000ff0500720c */ /* 0x000fc40003f85070 */
[----:B------:R-:W-:Y:S02]  /*cdf0*/  SEL R5, R23, RZ, P3 ;  /* 0x000000ff17057207 */ /* 0x000fe40001800000 */
[----:B------:R-:W-:Y:S02]  /*ce00*/  ISETP.GE.AND P6, PT, R2, UR5, PT ;  /* 0x0000000502007c0c */ /* 0x000fe4000bfc6270 */
[----:B------:R-:W-:Y:S02]  /*ce10*/  ISETP.NE.U32.AND P1, PT, R5, RZ, PT ;  /* 0x000000ff0500720c */ /* 0x000fe40003f25070 */
[----:B------:R-:W-:Y:S02]  /*ce20*/  SEL R5, RZ, 0x4, P6 ;  /* 0x00000004ff057807 */ /* 0x000fe40003000000 */
[----:B------:R-:W-:Y:S02]  /*ce30*/  ISETP.GT.AND P6, PT, R252, 0x1ff, PT ;  /* 0x000001fffc00780c */ /* 0x000fe40003fc4270 */
[----:B-1----:R-:W-:-:S02]  /*ce40*/  LOP3.LUT R231, R2, 0x7c, RZ, 0xfc, !PT ;  /* 0x0000007c02e77812 */ /* 0x002fc400078efcff */
[----:B------:R-:W-:Y:S02]  /*ce50*/  SEL R5, R5, RZ, P6 ;  /* 0x000000ff05057207 */ /* 0x000fe40003000000 */
[----:B------:R-:W-:Y:S01]  /*ce60*/  LOP3.LUT R23, R2, 0x7e, RZ, 0xfc, !PT ;  /* 0x0000007e02177812 */ /* 0x000fe200078efcff */
[----:B--2---:R-:W-:-:S04]  /*ce70*/  IMAD.WIDE R142, R6, 0x4, R142 ;  /* 0x00000004068e7825 */ /* 0x004fc800078e028e */
[----:B------:R-:W-:Y:S01]  /*ce80*/  IMAD.WIDE R144, R6, 0x4, R144 ;  /* 0x0000000406907825 */ /* 0x000fe200078e0290 */
[----:B------:R1:W-:Y:S01]  /*ce90*/  LDGSTS.E [R15+0x12008], desc[UR22][R142.64], P2 ;  /* 0x120080008e0f7fae */ /* 0x0003e200091a1016 */
[----:B------:R-:W-:-:S03]  /*cea0*/  ISETP.GE.AND P2, PT, R231, UR4, PT ;  /* 0x00000004e7007c0c */ /* 0x000fc6000bf46270 */
[----:B------:R-:W-:Y:S01]  /*ceb0*/  LDGSTS.E [R15+0x14000], desc[UR22][R144.64], P4 ;  /* 0x14000000900f7fae */ /* 0x000fe2000a1a1016 */
[----:B------:R-:W-:Y:S02]  /*cec0*/  ISETP.NE.U32.AND P4, PT, R5, RZ, PT ;  /* 0x000000ff0500720c */ /* 0x000fe40003f85070 */
[----:B------:R-:W-:Y:S02]  /*ced0*/  SEL R5, RZ, 0x4, P2 ;  /* 0x00000004ff057807 */ /* 0x000fe40001000000 */
[----:B------:R-:W-:Y:S02]  /*cee0*/  ISETP.GE.AND P2, PT, R23, UR4, PT ;  /* 0x0000000417007c0c */ /* 0x000fe4000bf46270 */
[----:B------:R-:W-:Y:S02]  /*cef0*/  SEL R23, R5, RZ, P3 ;  /* 0x000000ff05177207 */ /* 0x000fe40001800000 */
[----:B------:R-:W-:Y:S02]  /*cf00*/  SEL R5, RZ, 0x4, P2 ;  /* 0x00000004ff057807 */ /* 0x000fe40001000000 */
[----:B------:R-:W-:-:S02]  /*cf10*/  ISETP.NE.U32.AND P2, PT, R23, RZ, PT ;  /* 0x000000ff1700720c */ /* 0x000fc40003f45070 */
[----:B------:R-:W-:-:S04]  /*cf20*/  SEL R5, R5, RZ, P3 ;  /* 0x000000ff05057207 */ /* 0x000fc80001800000 */
[----:B------:R-:W-:Y:S01]  /*cf30*/  ISETP.NE.U32.AND P3, PT, R5, RZ, PT ;  /* 0x000000ff0500720c */ /* 0x000fe20003f65070 */
[----:B------:R2:W-:Y:S01]  /*cf40*/  STL.64 [R1+0x78], R142 ;  /* 0x0000788e01007387 */ /* 0x0005e20000100a00 */
[----:B------:R-:W-:-:S05]  /*cf50*/  IMAD.WIDE R134, R6, 0x4, R134 ;  /* 0x0000000406867825 */ /* 0x000fca00078e0286 */
[----:B------:R1:W-:Y:S04]  /*cf60*/  LDGSTS.E [R15+0x14008], desc[UR22][R134.64], P1 ;  /* 0x14008000860f7fae */ /* 0x0003e800089a1016 */
[----:B--2---:R-:W1:Y:S01]  /*cf70*/  LDL.LU.64 R142, [R1+0x88] ;  /* 0x00008800018e7983 */ /* 0x004e620000300a00 */
[----:B---3--:R-:W-:-:S03]  /*cf80*/  IMAD.WIDE R86, R6, 0x4, R86 ;  /* 0x0000000406567825 */ /* 0x008fc600078e0256 */
[----:B------:R2:W-:Y:S04]  /*cf90*/  STL.64 [R1+0x80], R144 ;  /* 0x0000809001007387 */ /* 0x0005e80000100a00 */
[----:B------:R-:W3:Y:S01]  /*cfa0*/  LDL.LU.64 R230, [R1+0x50] ;  /* 0x0000500001e67983 */ /* 0x000ee20000300a00 */
[----:B----4-:R-:W-:-:S03]  /*cfb0*/  IMAD.WIDE R202, R6, 0x4, R202 ;  /* 0x0000000406ca7825 */ /* 0x010fc600078e02ca */
[----:B------:R-:W-:Y:S04]  /*cfc0*/  LDGSTS.E [R15+0x16000], desc[UR22][R86.64], P2 ;  /* 0x16000000560f7fae */ /* 0x000fe800091a1016 */
[----:B--2---:R-:W2:Y:S04]  /*cfd0*/  LDL.LU.64 R144, [R1+0x48] ;  /* 0x0000480001907983 */ /* 0x004ea80000300a00 */
[----:B------:R4:W-:Y:S04]  /*cfe0*/  STL.64 [R1+0x248], R134 ;  /* 0x0002488601007387 */ /* 0x0009e80000100a00 */
[----:B------:R-:W-:Y:S01]  /*cff0*/  LDGSTS.E [R15+0x16008], desc[UR22][R202.64], P3 ;  /* 0x16008000ca0f7fae */ /* 0x000fe200099a1016 */
[----:B------:R-:W1:Y:S03]  /*d000*/  S2R R23, SR_TID.X ;  /* 0x0000000000177919 */ /* 0x000e660000002100 */
[----:B----4-:R-:W4:Y:S04]  /*d010*/  LDL.LU.64 R134, [R1+0x4f0] ;  /* 0x0004f00001867983 */ /* 0x010f280000300a00 */
[----:B------:R1:W-:Y:S04]  /*d020*/  STL.64 [R1+0x258], R86 ;  /* 0x0002585601007387 */ /* 0x0003e80000100a00 */
[----:B------:R-:W0:Y:S04]  /*d030*/  LDGDEPBAR ;  /* 0x00000000000079af */ /* 0x000e280000000000 */
[----:B-1----:R-:W2:Y:S04]  /*d040*/  LDL.LU.64 R86, [R1+0x4e8] ;  /* 0x0004e80001567983 */ /* 0x002ea80000300a00 */
[----:B------:R1:W-:Y:S04]  /*d050*/  STL.64 [R1+0x250], R202 ;  /* 0x000250ca01007387 */ /* 0x0003e80000100a00 */
[----:B-1----:R-:W2:Y:S02]  /*d060*/  LDL.LU.64 R202, [R1+0x4e0] ;  /* 0x0004e00001ca7983 */ /* 0x002ea40000300a00 */
[----:B--2---:R-:W-:-:S04]  /*d070*/  IMAD.WIDE R142, R203, 0x4, R142 ;  /* 0x00000004cb8e7825 */ /* 0x004fc800078e028e */
[C---:B----4-:R-:W-:Y:S01]  /*d080*/  IMAD.WIDE R134, R203.reuse, 0x4, R134 ;  /* 0x00000004cb867825 */ /* 0x050fe200078e0286 */
[----:B------:R1:W-:Y:S03]  /*d090*/  STL.64 [R1+0x228], R142 ;  /* 0x0002288e01007387 */ /* 0x0003e60000100a00 */
[----:B------:R-:W-:-:S04]  /*d0a0*/  IMAD.WIDE R120, R203, 0x4, R120 ;  /* 0x00000004cb787825 */ /* 0x000fc800078e0278 */
[C---:B------:R-:W-:Y:S01]  /*d0b0*/  IMAD.WIDE R232, R203.reuse, 0x4, R232 ;  /* 0x00000004cbe87825 */ /* 0x040fe200078e02e8 */
[----:B-1----:R-:W2:Y:S03]  /*d0c0*/  LDL.LU.64 R142, [R1+0x4d8] ;  /* 0x0004d800018e7983 */ /* 0x002ea60000300a00 */
[C---:B------:R-:W-:Y:S01]  /*d0d0*/  IMAD.WIDE R248, R203.reuse, 0x4, R248 ;  /* 0x00000004cbf87825 */ /* 0x040fe200078e02f8 */
[----:B------:R1:W-:Y:S03]  /*d0e0*/  STL.64 [R1+0x220], R134 ;  /* 0x0002208601007387 */ /* 0x0003e60000100a00 */
[C---:B------:R-:W-:Y:S01]  /*d0f0*/  IMAD.WIDE R156, R203.reuse, 0x4, R156 ;  /* 0x00000004cb9c7825 */ /* 0x040fe200078e029c */
[----:B-1----:R-:W4:Y:S04]  /*d100*/  LDL.LU.64 R134, [R1+0x4d0] ;  /* 0x0004d00001867983 */ /* 0x002f280000300a00 */
[----:B------:R1:W-:Y:S04]  /*d110*/  STL.64 [R1+0x218], R120 ;  /* 0x0002187801007387 */ /* 0x0003e80000100a00 */
[----:B-1----:R-:W2:Y:S04]  /*d120*/  LDL.LU.64 R120, [R1+0x4c8] ;  /* 0x0004c80001787983 */ /* 0x002ea80000300a00 */
[----:B------:R1:W-:Y:S04]  /*d130*/  STL.64 [R1+0x210], R232 ;  /* 0x000210e801007387 */ /* 0x0003e80000100a00 */
[----:B-1----:R-:W2:Y:S04]  /*d140*/  LDL.LU.64 R232, [R1+0x4c0] ;  /* 0x0004c00001e87983 */ /* 0x002ea80000300a00 */
[----:B------:R1:W-:Y:S04]  /*d150*/  STL.64 [R1+0x1f8], R248 ;  /* 0x0001f8f801007387 */ /* 0x0003e80000100a00 */
[----:B-1----:R-:W2:Y:S04]  /*d160*/  LDL.LU.64 R248, [R1+0x4b8] ;  /* 0x0004b80001f87983 */ /* 0x002ea80000300a00 */
[----:B------:R1:W-:Y:S04]  /*d170*/  STL.64 [R1+0x1f0], R156 ;  /* 0x0001f09c01007387 */ /* 0x0003e80000100a00 */
[----:B-1----:R-:W2:Y:S01]  /*d180*/  LDL.LU.64 R156, [R1+0x4b0] ;  /* 0x0004b000019c7983 */ /* 0x002ea20000300a00 */
[----:B---3--:R-:W-:-:S04]  /*d190*/  IMAD.WIDE R230, R203, 0x4, R230 ;  /* 0x00000004cbe67825 */ /* 0x008fc800078e02e6 */
[C---:B------:R-:W-:Y:S01]  /*d1a0*/  IMAD.WIDE R144, R203.reuse, 0x4, R144 ;  /* 0x00000004cb907825 */ /* 0x040fe200078e0290 */
[----:B------:R-:W-:Y:S04]  /*d1b0*/  STL.64 [R1+0x208], R230 ;  /* 0x000208e601007387 */ /* 0x000fe80000100a00 */
[----:B------:R-:W-:Y:S01]  /*d1c0*/  STL.64 [R1+0x200], R144 ;  /* 0x0002009001007387 */ /* 0x000fe20000100a00 */
[----:B------:R-:W-:-:S04]  /*d1d0*/  IMAD.WIDE R148, R203, 0x4, R148 ;  /* 0x00000004cb947825 */ /* 0x000fc800078e0294 */
[----:B------:R-:W-:-:S04]  /*d1e0*/  IMAD.WIDE R106, R203, 0x4, R106 ;  /* 0x00000004cb6a7825 */ /* 0x000fc800078e026a */
[----:B--2---:R-:W-:-:S05]  /*d1f0*/  IMAD.WIDE R156, R203, 0x4, R156 ;  /* 0x00000004cb9c7825 */ /* 0x004fca00078e029c */
[----:B------:R1:W-:Y:S02]  /*d200*/  STL.64 [R1+0x1e8], R156 ;  /* 0x0001e89c01007387 */ /* 0x0003e40000100a00 */
[----:B-1----:R-:W-:-:S04]  /*d210*/  IMAD.WIDE R156, R203, 0x4, R154 ;  /* 0x00000004cb9c7825 */ /* 0x002fc800078e029a */
[C---:B------:R-:W-:Y:S01]  /*d220*/  IMAD.WIDE R154, R203.reuse, 0x4, R152 ;  /* 0x00000004cb9a7825 */ /* 0x040fe200078e0298 */
[----:B------:R-:W-:Y:S03]  /*d230*/  STL.64 [R1+0x1e0], R156 ;  /* 0x0001e09c01007387 */ /* 0x000fe60000100a00 */
[C---:B------:R-:W-:Y:S01]  /*d240*/  IMAD.WIDE R152, R203.reuse, 0x4, R150 ;  /* 0x00000004cb987825 */ /* 0x040fe200078e0296 */
[----:B------:R-:W-:Y:S03]  /*d250*/  STL.64 [R1+0x1d8], R154 ;  /* 0x0001d89a01007387 */ /* 0x000fe60000100a00 */
[C---:B------:R-:W-:Y:S01]  /*d260*/  IMAD.WIDE R150, R203.reuse, 0x4, R102 ;  /* 0x00000004cb967825 */ /* 0x040fe200078e0266 */
[----:B------:R-:W-:Y:S03]  /*d270*/  STL.64 [R1+0x1d0], R152 ;  /* 0x0001d09801007387 */ /* 0x000fe60000100a00 */
[C---:B------:R-:W-:Y:S01]  /*d280*/  IMAD.WIDE R102, R203.reuse, 0x4, R104 ;  /* 0x00000004cb667825 */ /* 0x040fe200078e0268 */
[----:B------:R1:W-:Y:S03]  /*d290*/  STL.64 [R1+0x1c8], R148 ;  /* 0x0001c89401007387 */ /* 0x0003e60000100a00 */
[C---:B------:R-:W-:Y:S01]  /*d2a0*/  IMAD.WIDE R104, R203.reuse, 0x4, R248 ;  /* 0x00000004cb687825 */ /* 0x040fe200078e02f8 */
[----:B------:R-:W-:Y:S04]  /*d2b0*/  STL.64 [R1+0x1c0], R150 ;  /* 0x0001c09601007387 */ /* 0x000fe80000100a00 */
[----:B------:R2:W-:Y:S01]  /*d2c0*/  STL.64 [R1+0x1b8], R102 ;  /* 0x0001b86601007387 */ /* 0x0005e20000100a00 */
[----:B-1----:R-:W-:-:S05]  /*d2d0*/  IMAD.WIDE R148, R203, 0x4, R250 ;  /* 0x00000004cb947825 */ /* 0x002fca00078e02fa */
[----:B------:R1:W-:Y:S01]  /*d2e0*/  STL.64 [R1+0x1b0], R148 ;  /* 0x0001b09401007387 */ /* 0x0003e20000100a00 */
[----:B--2---:R-:W-:-:S03]  /*d2f0*/  IMAD.WIDE R102, R203, 0x4, R246 ;  /* 0x00000004cb667825 */ /* 0x004fc600078e02f6 */
[----:B------:R2:W-:Y:S04]  /*d300*/  STL.64 [R1+0x1a8], R104 ;  /* 0x0001a86801007387 */ /* 0x0005e80000100a00 */
[----:B------:R3:W-:Y:S01]  /*d310*/  STL.64 [R1+0x1a0], R102 ;  /* 0x0001a06601007387 */ /* 0x0007e20000100a00 */
[----:B-1----:R-:W-:-:S04]  /*d320*/  IMAD.WIDE R148, R203, 0x4, R244 ;  /* 0x00000004cb947825 */ /* 0x002fc800078e02f4 */
[C---:B--2---:R-:W-:Y:S01]  /*d330*/  IMAD.WIDE R104, R203.reuse, 0x4, R242 ;  /* 0x00000004cb687825 */ /* 0x044fe200078e02f2 */
[----:B------:R-:W-:Y:S03]  /*d340*/  STL.64 [R1+0x198], R148 ;  /* 0x0001989401007387 */ /* 0x000fe60000100a00 */
[C---:B---3--:R-:W-:Y:S01]  /*d350*/  IMAD.WIDE R102, R203.reuse, 0x4, R240 ;  /* 0x00000004cb667825 */ /* 0x048fe200078e02f0 */
[----:B------:R1:W-:Y:S04]  /*d360*/  STL.64 [R1+0x190], R104 ;  /* 0x0001906801007387 */ /* 0x0003e80000100a00 */
[----:B------:R2:W-:Y:S04]  /*d370*/  STL.64 [R1+0x188], R102 ;  /* 0x0001886601007387 */ /* 0x0005e80000100a00 */
[----:B------:R-:W-:Y:S01]  /*d380*/  STL.64 [R1+0x180], R106 ;  /* 0x0001806a01007387 */ /* 0x000fe20000100a00 */
[----:B-1----:R-:W-:-:S04]  /*d390*/  IMAD.WIDE R104, R203, 0x4, R236 ;  /* 0x00000004cb687825 */ /* 0x002fc800078e02ec */
[C---:B--2---:R-:W-:Y:S01]  /*d3a0*/  IMAD.WIDE R102, R203.reuse, 0x4, R234 ;  /* 0x00000004cb667825 */ /* 0x044fe200078e02ea */
[----:B------:R1:W-:Y:S04]  /*d3b0*/  STL.64 [R1+0x178], R104 ;  /* 0x0001786801007387 */ /* 0x0003e80000100a00 */
[----:B------:R2:W-:Y:S01]  /*d3c0*/  STL.64 [R1+0x170], R102 ;  /* 0x0001706601007387 */ /* 0x0005e20000100a00 */
[----:B-1----:R-:W-:-:S04]  /*d3d0*/  IMAD.WIDE R104, R203, 0x4, R24 ;  /* 0x00000004cb687825 */ /* 0x002fc800078e0218 */
[----:B--2---:R-:W-:-:S04]  /*d3e0*/  IMAD.WIDE R102, R203, 0x4, R108 ;  /* 0x00000004cb667825 */ /* 0x004fc800078e026c */
[----:B------:R-:W-:-:S04]  /*d3f0*/  IMAD.WIDE R108, R203, 0x4, R110 ;  /* 0x00000004cb6c7825 */ /* 0x000fc800078e026e */
[C---:B------:R-:W-:Y:S01]  /*d400*/  IMAD.WIDE R110, R203.reuse, 0x4, R112 ;  /* 0x00000004cb6e7825 */ /* 0x040fe200078e0270 */
[----:B------:R1:W-:Y:S03]  /*d410*/  STL.64 [R1+0x168], R108 ;  /* 0x0001686c01007387 */ /* 0x0003e60000100a00 */
[C---:B------:R-:W-:Y:S01]  /*d420*/  IMAD.WIDE R24, R203.reuse, 0x4, R114 ;  /* 0x00000004cb187825 */ /* 0x040fe200078e0272 */
[----:B------:R2:W-:Y:S04]  /*d430*/  STL.64 [R1+0x160], R110 ;  /* 0x0001606e01007387 */ /* 0x0005e80000100a00 */
[----:B------:R3:W-:Y:S01]  /*d440*/  STL.64 [R1+0x158], R24 ;  /* 0x0001581801007387 */ /* 0x0007e20000100a00 */
[----:B-1----:R-:W-:-:S04]  /*d450*/  IMAD.WIDE R108, R203, 0x4, R116 ;  /* 0x00000004cb6c7825 */ /* 0x002fc800078e0274 */
[C---:B--2---:R-:W-:Y:S01]  /*d460*/  IMAD.WIDE R110, R203.reuse, 0x4, R118 ;  /* 0x00000004cb6e7825 */ /* 0x044fe200078e0276 */
[----:B------:R1:W-:Y:S03]  /*d470*/  STL.64 [R1+0x150], R108 ;  /* 0x0001506c01007387 */ /* 0x0003e60000100a00 */
[C---:B---3--:R-:W-:Y:S01]  /*d480*/  IMAD.WIDE R24, R203.reuse, 0x4, R120 ;  /* 0x00000004cb187825 */ /* 0x048fe200078e0278 */
[----:B------:R2:W-:Y:S04]  /*d490*/  STL.64 [R1+0x148], R110 ;  /* 0x0001486e01007387 */ /* 0x0005e80000100a00 */
[----:B------:R3:W-:Y:S01]  /*d4a0*/  STL.64 [R1+0x140], R24 ;  /* 0x0001401801007387 */ /* 0x0007e20000100a00 */
[----:B-1----:R-:W-:-:S04]  /*d4b0*/  IMAD.WIDE R108, R203, 0x4, R122 ;  /* 0x00000004cb6c7825 */ /* 0x002fc800078e027a */
[C---:B--2---:R-:W-:Y:S01]  /*d4c0*/  IMAD.WIDE R110, R203.reuse, 0x4, R124 ;  /* 0x00000004cb6e7825 */ /* 0x044fe200078e027c */
[----:B------:R1:W-:Y:S03]  /*d4d0*/  STL.64 [R1+0x138], R108 ;  /* 0x0001386c01007387 */ /* 0x0003e60000100a00 */
[C---:B---3--:R-:W-:Y:S01]  /*d4e0*/  IMAD.WIDE R24, R203.reuse, 0x4, R126 ;  /* 0x00000004cb187825 */ /* 0x048fe200078e027e */
[----:B------:R-:W-:Y:S04]  /*d4f0*/  STL.64 [R1+0x130], R110 ;  /* 0x0001306e01007387 */ /* 0x000fe80000100a00 */
[----:B------:R2:W-:Y:S01]  /*d500*/  STL.64 [R1+0x128], R24 ;  /* 0x0001281801007387 */ /* 0x0005e20000100a00 */
[----:B-1----:R-:W-:-:S04]  /*d510*/  IMAD.WIDE R108, R203, 0x4, R46 ;  /* 0x00000004cb6c7825 */ /* 0x002fc800078e022e */
[C---:B------:R-:W-:Y:S01]  /*d520*/  IMAD.WIDE R46, R203.reuse, 0x4, R128 ;  /* 0x00000004cb2e7825 */ /* 0x040fe200078e0280 */
[----:B------:R1:W-:Y:S03]  /*d530*/  STL.64 [R1+0x120], R108 ;  /* 0x0001206c01007387 */ /* 0x0003e60000100a00 */
[C---:B--2---:R-:W-:Y:S01]  /*d540*/  IMAD.WIDE R24, R203.reuse, 0x4, R130 ;  /* 0x00000004cb187825 */ /* 0x044fe200078e0282 */
[----:B------:R4:W-:Y:S04]  /*d550*/  STL.64 [R1+0x118], R46 ;  /* 0x0001182e01007387 */ /* 0x0009e80000100a00 */
[----:B------:R2:W-:Y:S01]  /*d560*/  STL.64 [R1+0x110], R24 ;  /* 0x0001101801007387 */ /* 0x0005e20000100a00 */
[----:B-1----:R-:W-:-:S04]  /*d570*/  IMAD.WIDE R108, R203, 0x4, R132 ;  /* 0x00000004cb6c7825 */ /* 0x002fc800078e0284 */
[C---:B----4-:R-:W-:Y:S01]  /*d580*/  IMAD.WIDE R46, R203.reuse, 0x4, R134 ;  /* 0x00000004cb2e7825 */ /* 0x050fe200078e0286 */
[----:B------:R1:W-:Y:S03]  /*d590*/  STL.64 [R1+0x108], R108 ;  /* 0x0001086c01007387 */ /* 0x0003e60000100a00 */
[C---:B--2---:R-:W-:Y:S01]  /*d5a0*/  IMAD.WIDE R24, R203.reuse, 0x4, R56 ;  /* 0x00000004cb187825 */ /* 0x044fe200078e0238 */
[----:B------:R-:W2:Y:S04]  /*d5b0*/  LDL.LU.64 R154, [R1+0x228] ;  /* 0x00022800019a7983 */ /* 0x000ea80000300a00 */
[----:B------:R-:W-:Y:S04]  /*d5c0*/  STL.64 [R1+0x100], R46 ;  /* 0x0001002e01007387 */ /* 0x000fe80000100a00 */
[----:B------:R-:W3:Y:S04]  /*d5d0*/  LDL.LU.64 R152, [R1+0x220] ;  /* 0x0002200001987983 */ /* 0x000ee80000300a00 */
[----:B------:R4:W-:Y:S01]  /*d5e0*/  STL.64 [R1+0xf8], R24 ;  /* 0x0000f81801007387 */ /* 0x0009e20000100a00 */
[----:B------:R-:W-:-:S03]  /*d5f0*/  IMAD.WIDE R126, R203, 0x4, R58 ;  /* 0x00000004cb7e7825 */ /* 0x000fc600078e023a */
[----:B------:R-:W3:Y:S04]  /*d600*/  LDL.LU.64 R150, [R1+0x218] ;  /* 0x0002180001967983 */ /* 0x000ee80000300a00 */
[----:B------:R-:W3:Y:S01]  /*d610*/  LDL.LU.64 R148, [R1+0x210] ;  /* 0x0002100001947983 */ /* 0x000ee20000300a00 */
[----:B-1----:R-:W-:-:S03]  /*d620*/  IMAD.WIDE R108, R203, 0x4, R60 ;  /* 0x00000004cb6c7825 */ /* 0x002fc600078e023c */
[----:B------:R-:W3:Y:S01]  /*d630*/  LDL.LU.64 R134, [R1+0x1d8] ;  /* 0x0001d80001867983 */ /* 0x000ee20000300a00 */
[----:B------:R-:W-:-:S03]  /*d640*/  IMAD.WIDE R246, R203, 0x4, R62 ;  /* 0x00000004cbf67825 */ /* 0x000fc600078e023e */
[----:B------:R-:W3:Y:S04]  /*d650*/  LDL.LU.64 R132, [R1+0x1d0] ;  /* 0x0001d00001847983 */ /* 0x000ee80000300a00 */
[----:B------:R-:W3:Y:S01]  /*d660*/  LDL.LU.64 R122, [R1+0x1a8] ;  /* 0x0001a800017a7983 */ /* 0x000ee20000300a00 */
[----:B------:R-:W-:-:S03]  /*d670*/  IMAD.WIDE R240, R203, 0x4, R136 ;  /* 0x00000004cbf07825 */ /* 0x000fc600078e0288 */
[----:B------:R-:W3:Y:S04]  /*d680*/  LDL.LU.64 R120, [R1+0x1a0] ;  /* 0x0001a00001787983 */ /* 0x000ee80000300a00 */
[----:B------:R-:W3:Y:S04]  /*d690*/  LDL.LU.64 R118, [R1+0x198] ;  /* 0x0001980001767983 */ /* 0x000ee80000300a00 */
[----:B------:R-:W3:Y:S01]  /*d6a0*/  LDL.LU.64 R116, [R1+0x190] ;  /* 0x0001900001747983 */ /* 0x000ee20000300a00 */
[----:B------:R-:W-:-:S03]  /*d6b0*/  IMAD.WIDE R62, R203, 0x4, R138 ;  /* 0x00000004cb3e7825 */ /* 0x000fc600078e028a */
[----:B------:R-:W-:Y:S01]  /*d6c0*/  STL.64 [R1+0xf0], R126 ;  /* 0x0000f07e01007387 */ /* 0x000fe20000100a00 */
[----:B------:R-:W-:-:S03]  /*d6d0*/  IMAD.WIDE R110, R203, 0x4, R74 ;  /* 0x00000004cb6e7825 */ /* 0x000fc600078e024a */
[----:B------:R-:W3:Y:S01]  /*d6e0*/  LDL.LU.64 R136, [R1+0x1e0] ;  /* 0x0001e00001887983 */ /* 0x000ee20000300a00 */
[----:B------:R-:W-:-:S03]  /*d6f0*/  IMAD.WIDE R250, R203, 0x4, R76 ;  /* 0x00000004cbfa7825 */ /* 0x000fc600078e024c */
[----:B------:R-:W-:Y:S01]  /*d700*/  STL.64 [R1+0xe8], R108 ;  /* 0x0000e86c01007387 */ /* 0x000fe20000100a00 */
[----:B------:R-:W-:-:S03]  /*d710*/  IMAD.WIDE R56, R203, 0x4, R72 ;  /* 0x00000004cb387825 */ /* 0x000fc600078e0248 */
[----:B------:R-:W-:Y:S01]  /*d720*/  STL.64 [R1+0xe0], R246 ;  /* 0x0000e0f601007387 */ /* 0x000fe20000100a00 */
[----:B------:R-:W-:-:S03]  /*d730*/  IMAD.WIDE R244, R203, 0x4, R78 ;  /* 0x00000004cbf47825 */ /* 0x000fc600078e024e */
[----:B------:R-:W3:Y:S01]  /*d740*/  LDL.LU.64 R138, [R1+0x1e8] ;  /* 0x0001e800018a7983 */ /* 0x000ee20000300a00 */
[----:B------:R-:W-:-:S03]  /*d750*/  IMAD.WIDE R236, R203, 0x4, R80 ;  /* 0x00000004cbec7825 */ /* 0x000fc600078e0250 */
[----:B------:R-:W-:Y:S01]  /*d760*/  STL.64 [R1+0xd8], R240 ;  /* 0x0000d8f001007387 */ /* 0x000fe20000100a00 */
[----:B------:R-:W-:-:S03]  /*d770*/  IMAD.WIDE R156, R203, 0x4, R84 ;  /* 0x00000004cb9c7825 */ /* 0x000fc600078e0254 */
[----:B------:R-:W3:Y:S01]  /*d780*/  LDL.LU.64 R72, [R1+0xf8] ;  /* 0x0000f80001487983 */ /* 0x000ee20000300a00 */
[----:B------:R-:W-:-:S03]  /*d790*/  IMAD.WIDE R114, R203, 0x4, R86 ;  /* 0x00000004cb727825 */ /* 0x000fc600078e0256 */
[----:B------:R-:W3:Y:S04]  /*d7a0*/  LDL.LU.64 R74, [R1+0x100] ;  /* 0x00010000014a7983 */ /* 0x000ee80000300a00 */
[----:B------:R-:W-:Y:S04]  /*d7b0*/  STL.64 [R1+0xd0], R110 ;  /* 0x0000d06e01007387 */ /* 0x000fe80000100a00 */
[----:B------:R-:W-:Y:S04]  /*d7c0*/  STL.64 [R1+0xc8], R250 ;  /* 0x0000c8fa01007387 */ /* 0x000fe80000100a00 */
[----:B------:R-:W-:Y:S04]  /*d7d0*/  STL.64 [R1+0xc0], R244 ;  /* 0x0000c0f401007387 */ /* 0x000fe80000100a00 */
[----:B------:R-:W3:Y:S01]  /*d7e0*/  LDL.LU.64 R84, [R1+0x128] ;  /* 0x0001280001547983 */ /* 0x000ee20000300a00 */
[----:B------:R-:W-:-:S03]  /*d7f0*/  IMAD.WIDE R112, R203, 0x4, R88 ;  /* 0x00000004cb707825 */ /* 0x000fc600078e0258 */
[----:B------:R-:W-:Y:S01]  /*d800*/  STL.64 [R1+0xb8], R236 ;  /* 0x0000b8ec01007387 */ /* 0x000fe20000100a00 */
[----:B------:R-:W-:-:S03]  /*d810*/  IMAD.WIDE R124, R203, 0x4, R90 ;  /* 0x00000004cb7c7825 */ /* 0x000fc600078e025a */
[----:B------:R-:W3:Y:S04]  /*d820*/  LDL.LU.64 R86, [R1+0x130] ;  /* 0x0001300001567983 */ /* 0x000ee80000300a00 */
[----:B------:R-:W-:Y:S04]  /*d830*/  STL.64 [R1+0xb0], R156 ;  /* 0x0000b09c01007387 */ /* 0x000fe80000100a00 */
[----:B------:R1:W-:Y:S04]  /*d840*/  STL.64 [R1+0xa8], R114 ;  /* 0x0000a87201007387 */ /* 0x0003e80000100a00 */
[----:B------:R-:W3:Y:S04]  /*d850*/  LDL.LU.64 R88, [R1+0x138] ;  /* 0x0001380001587983 */ /* 0x000ee80000300a00 */
[----:B------:R-:W3:Y:S01]  /*d860*/  LDL.LU.64 R90, [R1+0x140] ;  /* 0x00014000015a7983 */ /* 0x000ee20000300a00 */
[----:B------:R-:W-:-:S04]  /*d870*/  LOP3.LUT R23, R23, 0x7f, RZ, 0xc0, !PT ;  /* 0x0000007f17177812 */ /* 0x000fc800078ec0ff */
[----:B------:R-:W-:-:S04]  /*d880*/  ISETP.GE.AND P1, PT, R23, UR5, PT ;  /* 0x0000000517007c0c */ /* 0x000fc8000bf26270 */
[----:B------:R-:W-:Y:S02]  /*d890*/  SEL R5, RZ, 0x4, P1 ;  /* 0x00000004ff057807 */ /* 0x000fe40000800000 */
[----:B------:R-:W-:Y:S01]  /*d8a0*/  ISETP.GE.AND P1, PT, R0, UR5, PT ;  /* 0x0000000500007c0c */ /* 0x000fe2000bf26270 */
[----:B------:R-:W-:Y:S01]  /*d8b0*/  IMAD.WIDE R248, R203, 0x4, R92 ;  /* 0x00000004cbf87825 */ /* 0x000fe200078e025c */
[----:B------:R-:W-:Y:S02]  /*d8c0*/  SEL R5, R5, RZ, P6 ;  /* 0x000000ff05057207 */ /* 0x000fe40003000000 */
[----:B------:R-:W-:Y:S01]  /*d8d0*/  SEL R23, RZ, 0x4, P1 ;  /* 0x00000004ff177807 */ /* 0x000fe20000800000 */
[----:B------:R-:W-:Y:S01]  /*d8e0*/  IMAD.WIDE R242, R203, 0x4, R94 ;  /* 0x00000004cbf27825 */ /* 0x000fe200078e025e */
[----:B------:R1:W-:Y:S01]  /*d8f0*/  STL.64 [R1+0xa0], R112 ;  /* 0x0000a07001007387 */ /* 0x0003e20000100a00 */
[----:B------:R-:W-:Y:S02]  /*d900*/  ISETP.NE.U32.AND P1, PT, R5, RZ, PT ;  /* 0x000000ff0500720c */ /* 0x000fe40003f25070 */
[----:B------:R-:W-:Y:S01]  /*d910*/  SEL R5, R23, RZ, P6 ;  /* 0x000000ff17057207 */ /* 0x000fe20003000000 */
[----:B------:R1:W-:Y:S01]  /*d920*/  STL.64 [R1+0x98], R124 ;  /* 0x0000987c01007387 */ /* 0x0003e20000100a00 */
[----:B------:R-:W-:Y:S01]  /*d930*/  LOP3.LUT R23, R2, 0x20, RZ, 0xfc, !PT ;  /* 0x0000002002177812 */ /* 0x000fe200078efcff */
[----:B----4-:R-:W-:-:S02]  /*d940*/  IMAD.WIDE R24, R203, 0x4, R100 ;  /* 0x00000004cb187825 */ /* 0x010fc400078e0264 */
[----:B------:R-:W-:Y:S04]  /*d950*/  STL.64 [R1+0x90], R248 ;  /* 0x000090f801007387 */ /* 0x000fe80000100a00 */
[----:B------:R-:W-:Y:S01]  /*d960*/  STL.64 [R1+0x88], R242 ;  /* 0x000088f201007387 */ /* 0x000fe20000100a00 */
[----:B------:R-:W-:-:S03]  /*d970*/  ISETP.GE.AND P2, PT, R23, UR5, PT ;  /* 0x0000000517007c0c */ /* 0x000fc6000bf46270 */
[----:B------:R-:W4:Y:S01]  /*d980*/  LDL.LU.64 R100, [R1+0x168] ;  /* 0x0001680001647983 */ /* 0x000f220000300a00 */
[----:B------:R-:W-:Y:S02]  /*d990*/  LOP3.LUT R23, R2, 0x22, RZ, 0xfc, !PT ;  /* 0x0000002202177812 */ /* 0x000fe400078efcff */
[----:B------:R-:W-:Y:S02]  /*d9a0*/  ISETP.NE.U32.AND P3, PT, R5, RZ, PT ;  /* 0x000000ff0500720c */ /* 0x000fe40003f65070 */
[----:B------:R-:W-:Y:S02]  /*d9b0*/  SEL R5, RZ, 0x4, P2 ;  /* 0x00000004ff057807 */ /* 0x000fe40001000000 */
[----:B------:R-:W-:Y:S01]  /*d9c0*/  ISETP.GE.AND P2, PT, R23, UR5, PT ;  /* 0x0000000517007c0c */ /* 0x000fe2000bf46270 */
[----:B------:R-:W-:Y:S02]  /*d9d0*/  VIADD R23, R3, UR7 ;  /* 0x0000000703177c36 */ /* 0x000fe40008000000 */
[----:B------:R-:W-:-:S04]  /*d9e0*/  IMAD.WIDE R106, R203, 0x4, R232 ;  /* 0x00000004cb6a7825 */ /* 0x000fc800078e02e8 */
[----:B------:R-:W-:-:S04]  /*d9f0*/  IMAD.WIDE R234, R203, 0x4, R96 ;  /* 0x00000004cbea7825 */ /* 0x000fc800078e0260 */
[C---:B------:R-:W-:Y:S01]  /*da00*/  IMAD.WIDE R232, R203.reuse, 0x4, R98 ;  /* 0x00000004cbe87825 */ /* 0x040fe200078e0262 */
[----:B------:R-:W-:Y:S03]  /*da10*/  STL.64 [R1+0x240], R234 ;  /* 0x000240ea01007387 */ /* 0x000fe60000100a00 */
[C---:B------:R-:W-:Y:S01]  /*da20*/  IMAD.WIDE R58, R203.reuse, 0x4, R142 ;  /* 0x00000004cb3a7825 */ /* 0x040fe200078e028e */
[----:B------:R-:W-:Y:S04]  /*da30*/  STL.64 [R1+0x238], R232 ;  /* 0x000238e801007387 */ /* 0x000fe80000100a00 */
[----:B------:R1:W-:Y:S01]  /*da40*/  STL.64 [R1+0x230], R24 ;  /* 0x0002301801007387 */ /* 0x0003e20000100a00 */
[----:B------:R-:W-:-:S03]  /*da50*/  IMAD.WIDE R46, R203, 0x4, R82 ;  /* 0x00000004cb2e7825 */ /* 0x000fc600078e0252 */
[----:B------:R-:W4:Y:S04]  /*da60*/  LDL.LU.64 R130, [R1+0x1c8] ;  /* 0x0001c80001827983 */ /* 0x000f280000300a00 */
[----:B--2---:R-:W-:Y:S04]  /*da70*/  LDGSTS.E [R23+0x38000], desc[UR22][R154.64], P5 ;  /* 0x380000009a177fae */ /* 0x004fe8000a9a1016 */
[----:B---3--:R-:W-:Y:S04]  /*da80*/  LDGSTS.E [R23+0x38400], desc[UR22][R138.64], P5 ;  /* 0x384000008a177fae */ /* 0x008fe8000a9a1016 */
[----:B------:R-:W-:Y:S04]  /*da90*/  LDGSTS.E [R23+0x38800], desc[UR22][R122.64], P5 ;  /* 0x388000007a177fae */ /* 0x000fe8000a9a1016 */
[----:B------:R-:W-:Y:S04]  /*daa0*/  LDGSTS.E [R23+0x38c00], desc[UR22][R106.64], P5 ;  /* 0x38c000006a177fae */ /* 0x000fe8000a9a1016 */
[----:B------:R-:W-:Y:S04]  /*dab0*/  LDGSTS.E [R23+0x39000], desc[UR22][R90.64], P5 ;  /* 0x390000005a177fae */ /* 0x000fe8000a9a1016 */
[----:B------:R-:W-:Y:S04]  /*dac0*/  LDGSTS.E [R23+0x39400], desc[UR22][R74.64], P5 ;  /* 0x394000004a177fae */ /* 0x000fe8000a9a1016 */
[----:B------:R-:W-:Y:S04]  /*dad0*/  LDGSTS.E [R23+0x39800], desc[UR22][R58.64], P5 ;  /* 0x398000003a177fae */ /* 0x000fe8000a9a1016 */
[----:B------:R2:W-:Y:S04]  /*dae0*/  LDGSTS.E [R23+0x39c00], desc[UR22][R114.64], P5 ;  /* 0x39c0000072177fae */ /* 0x0005e8000a9a1016 */
[----:B------:R-:W-:Y:S04]  /*daf0*/  LDGSTS.E [R16+0x38080], desc[UR22][R152.64], P5 ;  /* 0x3808000098107fae */ /* 0x000fe8000a9a1016 */
[----:B------:R-:W-:Y:S04]  /*db00*/  LDGSTS.E [R16+0x38480], desc[UR22][R136.64], P5 ;  /* 0x3848000088107fae */ /* 0x000fe8000a9a1016 */
[----:B-1----:R-:W3:Y:S04]  /*db10*/  LDL.LU.64 R114, [R1+0x188] ;  /* 0x0001880001727983 */ /* 0x002ee80000300a00 */
[----:B------:R-:W2:Y:S04]  /*db20*/  LDL.LU.64 R98, [R1+0x160] ;  /* 0x0001600001627983 */ /* 0x000ea80000300a00 */
[----:B------:R-:W2:Y:S04]  /*db30*/  LDL.LU.64 R82, [R1+0x120] ;  /* 0x0001200001527983 */ /* 0x000ea80000300a00 */
[----:B------:R-:W-:Y:S04]  /*db40*/  LDGSTS.E [R16+0x38880], desc[UR22][R120.64], P5 ;  /* 0x3888000078107fae */ /* 0x000fe8000a9a1016 */
[----:B------:R-:W-:Y:S04]  /*db50*/  LDGSTS.E [R16+0x38c80], desc[UR22][R104.64], P5 ;  /* 0x38c8000068107fae */ /* 0x000fe8000a9a1016 */
[----:B------:R-:W-:Y:S04]  /*db60*/  LDGSTS.E [R16+0x39080], desc[UR22][R88.64], P5 ;  /* 0x3908000058107fae */ /* 0x000fe8000a9a1016 */
[----:B------:R-:W-:Y:S04]  /*db70*/  LDGSTS.E [R16+0x39480], desc[UR22][R72.64], P5 ;  /* 0x3948000048107fae */ /* 0x000fe8000a9a1016 */
[----:B------:R-:W-:Y:S04]  /*db80*/  LDGSTS.E [R16+0x39880], desc[UR22][R56.64], P5 ;  /* 0x3988000038107fae */ /* 0x000fe8000a9a1016 */
[----:B------:R-:W-:Y:S04]  /*db90*/  LDGSTS.E [R16+0x39c80], desc[UR22][R112.64], P5 ;  /* 0x39c8000070107fae */ /* 0x000fe8000a9a1016 */
[----:B------:R-:W2:Y:S04]  /*dba0*/  LDL.LU.64 R128, [R1+0x1c0] ;  /* 0x0001c00001807983 */ /* 0x000ea80000300a00 */
[----:B------:R-:W-:Y:S04]  /*dbb0*/  LDGSTS.E [R17+0x38100], desc[UR22][R150.64], P5 ;  /* 0x3810000096117fae */ /* 0x000fe8000a9a1016 */
[----:B------:R-:W2:Y:S04]  /*dbc0*/  LDL.LU.64 R112, [R1+0x180] ;  /* 0x0001800001707983 */ /* 0x000ea80000300a00 */
[----:B------:R-:W2:Y:S04]  /*dbd0*/  LDL.LU.64 R96, [R1+0x158] ;  /* 0x0001580001607983 */ /* 0x000ea80000300a00 */
[----:B------:R-:W2:Y:S04]  /*dbe0*/  LDL.LU.64 R80, [R1+0x118] ;  /* 0x0001180001507983 */ /* 0x000ea80000300a00 */
        /* <DEDUP_REMOVED lines=8> */
[----:B------:R-:W-:Y:S04]  /*dc70*/  LDGSTS.E [R17+0x39d00], desc[UR22][R124.64], P5 ;  /* 0x39d000007c117fae */ /* 0x000fe8000a9a1016 */
[----:B------:R-:W2:Y:S04]  /*dc80*/  LDL.LU.64 R110, [R1+0x178] ;  /* 0x00017800016e7983 */ /* 0x000ea80000300a00 */
[----:B------:R-:W2:Y:S01]  /*dc90*/  LDL.LU.64 R94, [R1+0x150] ;  /* 0x00015000015e7983 */ /* 0x000ea20000300a00 */
[----:B------:R-:W-:-:S03]  /*dca0*/  IMAD.WIDE R60, R203, 0x4, R140 ;  /* 0x00000004cb3c7825 */ /* 0x000fc600078e028c */
[----:B------:R-:W2:Y:S04]  /*dcb0*/  LDL.LU.64 R78, [R1+0x110] ;  /* 0x00011000014e7983 */ /* 0x000ea80000300a00 */
[----:B------:R-:W-:Y:S04]  /*dcc0*/  LDGSTS.E [R18+0x38180], desc[UR22][R148.64], P5 ;  /* 0x3818000094127fae */ /* 0x000fe8000a9a1016 */
[----:B------:R-:W-:Y:S04]  /*dcd0*/  LDGSTS.E [R18+0x38580], desc[UR22][R132.64], P5 ;  /* 0x3858000084127fae */ /* 0x000fe8000a9a1016 */
[----:B------:R-:W-:Y:S04]  /*dce0*/  LDGSTS.E [R18+0x38980], desc[UR22][R116.64], P5 ;  /* 0x3898000074127fae */ /* 0x000fe8000a9a1016 */
[----:B----4-:R-:W-:Y:S04]  /*dcf0*/  LDGSTS.E [R18+0x38d80], desc[UR22][R100.64], P5 ;  /* 0x38d8000064127fae */ /* 0x010fe8000a9a1016 */
[----:B------:R-:W-:Y:S04]  /*dd00*/  LDGSTS.E [R18+0x39180], desc[UR22][R84.64], P5 ;  /* 0x3918000054127fae */ /* 0x000fe8000a9a1016 */
[----:B------:R-:W4:Y:S04]  /*dd10*/  LDL.LU.64 R140, [R1+0x1f0] ;  /* 0x0001f000018c7983 */ /* 0x000f280000300a00 */
[----:B------:R-:W-:Y:S04]  /*dd20*/  LDGSTS.E [R18+0x39580], desc[UR22][R108.64], P5 ;  /* 0x395800006c127fae */ /* 0x000fe8000a9a1016 */
[----:B------:R-:W4:Y:S04]  /*dd30*/  LDL.LU.64 R124, [R1+0x1b0] ;  /* 0x0001b000017c7983 */ /* 0x000f280000300a00 */
[----:B------:R-:W-:Y:S04]  /*dd40*/  LDGSTS.E [R18+0x39980], desc[UR22][R250.64], P5 ;  /* 0x39980000fa127fae */ /* 0x000fe8000a9a1016 */
[----:B------:R-:W4:Y:S04]  /*dd50*/  LDL.LU.64 R108, [R1+0x170] ;  /* 0x00017000016c7983 */ /* 0x000f280000300a00 */
[----:B------:R-:W4:Y:S04]  /*dd60*/  LDL.LU.64 R92, [R1+0x148] ;  /* 0x00014800015c7983 */ /* 0x000f280000300a00 */
[----:B------:R-:W4:Y:S04]  /*dd70*/  LDL.LU.64 R76, [R1+0x108] ;  /* 0x00010800014c7983 */ /* 0x000f280000300a00 */
[----:B------:R-:W-:Y:S04]  /*dd80*/  LDGSTS.E [R18+0x39d80], desc[UR22][R248.64], P5 ;  /* 0x39d80000f8127fae */ /* 0x000fe8000a9a1016 */
[----:B------:R-:W-:Y:S04]  /*dd90*/  LDGSTS.E [R19+0x38200], desc[UR22][R230.64], P5 ;  /* 0x38200000e6137fae */ /* 0x000fe8000a9a1016 */
[----:B------:R-:W-:Y:S04]  /*dda0*/  LDGSTS.E [R19+0x38600], desc[UR22][R130.64], P5 ;  /* 0x3860000082137fae */ /* 0x000fe8000a9a1016 */
[----:B------:R-:W4:Y:S04]  /*ddb0*/  LDL.LU.64 R230, [R1+0x4a8] ;  /* 0x0004a80001e67983 */ /* 0x000f280000300a00 */
[----:B---3--:R-:W-:Y:S04]  /*ddc0*/  LDGSTS.E [R19+0x38a00], desc[UR22][R114.64], P5 ;  /* 0x38a0000072137fae */ /* 0x008fe8000a9a1016 */
[----:B--2---:R-:W-:Y:S04]  /*ddd0*/  LDGSTS.E [R19+0x38e00], desc[UR22][R98.64], P5 ;  /* 0x38e0000062137fae */ /* 0x004fe8000a9a1016 */
[----:B------:R-:W-:Y:S04]  /*dde0*/  LDGSTS.E [R19+0x39200], desc[UR22][R82.64], P5 ;  /* 0x3920000052137fae */ /* 0x000fe8000a9a1016 */
[----:B------:R-:W-:Y:S04]  /*ddf0*/  LDGSTS.E [R19+0x39600], desc[UR22][R246.64], P5 ;  /* 0x39600000f6137fae */ /* 0x000fe8000a9a1016 */
[----:B------:R-:W-:Y:S04]  /*de00*/  LDGSTS.E [R19+0x39a00], desc[UR22][R244.64], P5 ;  /* 0x39a00000f4137fae */ /* 0x000fe8000a9a1016 */
[----:B------:R-:W-:Y:S04]  /*de10*/  LDGSTS.E [R19+0x39e00], desc[UR22][R242.64], P5 ;  /* 0x39e00000f2137fae */ /* 0x000fe8000a9a1016 */
[----:B------:R-:W-:Y:S04]  /*de20*/  LDGSTS.E [R20+0x38280], desc[UR22][R144.64], P5 ;  /* 0x3828000090147fae */ /* 0x000fe8000a9a1016 */
[----:B------:R-:W2:Y:S04]  /*de30*/  LDL.LU.64 R144, [R1+0x4a0] ;  /* 0x0004a00001907983 */ /* 0x000ea80000300a00 */
        /* <DEDUP_REMOVED lines=16> */
[----:B------:R-:W-:Y:S04]  /*df40*/  LDGSTS.E [R22+0x38780], desc[UR22][R124.64], P5 ;  /* 0x387800007c167fae */ /* 0x000fe8000a9a1016 */
[----:B------:R-:W-:Y:S04]  /*df50*/  LDGSTS.E [R22+0x38b80], desc[UR22][R108.64], P5 ;  /* 0x38b800006c167fae */ /* 0x000fe8000a9a1016 */
[----:B------:R-:W-:Y:S04]  /*df60*/  LDGSTS.E [R22+0x38f80], desc[UR22][R92.64], P5 ;  /* 0x38f800005c167fae */ /* 0x000fe8000a9a1016 */
[----:B------:R-:W-:Y:S04]  /*df70*/  LDGSTS.E [R22+0x39380], desc[UR22][R76.64], P5 ;  /* 0x393800004c167fae */ /* 0x000fe8000a9a1016 */
[----:B------:R-:W-:Y:S04]  /*df80*/  LDGSTS.E [R22+0x39780], desc[UR22][R60.64], P5 ;  /* 0x397800003c167fae */ /* 0x000fe8000a9a1016 */
[----:B------:R1:W-:Y:S04]  /*df90*/  LDGSTS.E [R22+0x39b80], desc[UR22][R156.64], P5 ;  /* 0x39b800009c167fae */ /* 0x0003e8000a9a1016 */
[----:B------:R2:W-:Y:S04]  /*dfa0*/  LDGSTS.E [R22+0x39f80], desc[UR22][R24.64], P5 ;  /* 0x39f8000018167fae */ /* 0x0005e8000a9a1016 */
[----:B------:R-:W0:Y:S01]  /*dfb0*/  LDGDEPBAR ;  /* 0x00000000000079af */ /* 0x000e220000000000 */
[----:B------:R-:W-:-:S02]  /*dfc0*/  SEL R5, R5, RZ, P6 ;  /* 0x000000ff05057207 */ /* 0x000fc40003000000 */
[----:B------:R-:W-:Y:S02]  /*dfd0*/  LOP3.LUT R23, R2, 0x40, RZ, 0xfc, !PT ;  /* 0x0000004002177812 */ /* 0x000fe400078efcff */
[----:B------:R-:W-:Y:S02]  /*dfe0*/  ISETP.NE.U32.AND P5, PT, R5, RZ, PT ;  /* 0x000000ff0500720c */ /* 0x000fe40003fa5070 */
[----:B------:R-:W-:Y:S01]  /*dff0*/  SEL R5, RZ, 0x4, P2 ;  /* 0x00000004ff057807 */ /* 0x000fe20001000000 */
[----:B-1----:R-:W-:Y:S01]  /*e000*/  VIADD R156, R4, UR7 ;  /* 0x00000007049c7c36 */ /* 0x002fe20008000000 */
[----:B------:R-:W-:Y:S02]  /*e010*/  ISETP.GE.AND P2, PT, R23, UR5, PT ;  /* 0x0000000517007c0c */ /* 0x000fe4000bf46270 */
[----:B------:R-:W-:Y:S02]  /*e020*/  SEL R5, R5, RZ, P6 ;  /* 0x000000ff05057207 */ /* 0x000fe40003000000 */
[----:B------:R-:W-:Y:S01]  /*e030*/  LOP3.LUT R23, R2, 0x42, RZ, 0xfc, !PT ;  /* 0x0000004202177812 */ /* 0x000fe200078efcff */
[----:B------:R-:W-:Y:S01]  /*e040*/  IMAD.WIDE R230, R6, 0x4, R230 ;  /* 0x0000000406e67825 */ /* 0x000fe200078e02e6 */
[----:B------:R-:W-:-:S03]  /*e050*/  LOP3.LUT R157, R2, 0x60, RZ, 0xfc, !PT ;  /* 0x00000060029d7812 */ /* 0x000fc600078efcff */
        /* <DEDUP_REMOVED lines=11> */
[----:B------:R-:W-:Y:S03]  /*e110*/  STL.64 [R1+0x68], R70 ;  /* 0x0000684601007387 */ /* 0x000fe60000100a00 */
[C---:B------:R-:W-:Y:S01]  /*e120*/  IMAD.WIDE R66, R6.reuse, 0x4, R66 ;  /* 0x0000000406427825 */ /* 0x040fe200078e0242 */
[----:B------:R1:W-:Y:S03]  /*e130*/  STL.64 [R1+0x60], R68 ;  /* 0x0000604401007387 */ /* 0x0003e60000100a00 */
[----:B------:R-:W-:-:S04]  /*e140*/  IMAD.WIDE R222, R6, 0x4, R222 ;  /* 0x0000000406de7825 */ /* 0x000fc800078e02de */
[C---:B------:R-:W-:Y:S01]  /*e150*/  IMAD.WIDE R64, R6.reuse, 0x4, R64 ;  /* 0x0000000406407825 */ /* 0x040fe200078e0240 */
[----:B------:R-:W-:Y:S03]  /*e160*/  STL.64 [R1+0x8], R66 ;  /* 0x0000084201007387 */ /* 0x000fe60000100a00 */
[C---:B------:R-:W-:Y:S01]  /*e170*/  IMAD.WIDE R54, R6.reuse, 0x4, R54 ;  /* 0x0000000406367825 */ /* 0x040fe200078e0236 */
[----:B------:R-:W-:Y:S03]  /*e180*/  STL.64 [R1], R64 ;  /* 0x0000004001007387 */ /* 0x000fe60000100a00 */
[C---:B------:R-:W-:Y:S01]  /*e190*/  IMAD.WIDE R52, R6.reuse, 0x4, R52 ;  /* 0x0000000406347825 */ /* 0x040fe200078e0234 */
[----:B------:R-:W-:Y:S03]  /*e1a0*/  STL.64 [R1+0x58], R54 ;  /* 0x0000583601007387 */ /* 0x000fe60000100a00 */
[----:B------:R-:W-:-:S04]  /*e1b0*/  IMAD.WIDE R224, R6, 0x4, R224 ;  /* 0x0000000406e07825 */ /* 0x000fc800078e02e0 */
[----:B------:R-:W-:-:S04]  /*e1c0*/  IMAD.WIDE R44, R6, 0x4, R44 ;  /* 0x00000004062c7825 */ /* 0x000fc800078e022c */
[----:B--2---:R-:W-:Y:S01]  /*e1d0*/  IMAD.WIDE R24, R6, 0x4, R144 ;  /* 0x0000000406187825 */ /* 0x004fe200078e0290 */
[----:B------:R-:W-:Y:S06]  /*e1e0*/  BAR.SYNC.DEFER_BLOCKING 0x0 ;  /* 0x0000000000007b1d */ /* 0x000fec0000010000 */
[----:B------:R-:W-:Y:S01]  /*e1f0*/  @!PT LDS RZ, [RZ] ;  /* 0x00000000fffff984 */ /* 0x000fe20000000800 */
[----:B------:R-:W-:Y:S01]  /*e200*/  @!PT LDS RZ, [RZ] ;  /* 0x00000000fffff984 */ /* 0x000fe20000000800 */
[----:B------:R-:W-:Y:S01]  /*e210*/  @!PT LDS RZ, [RZ] ;  /* 0x00000000fffff984 */ /* 0x000fe20000000800 */
[----:B------:R-:W-:Y:S01]  /*e220*/  LDGSTS.E [R156+0x18000], desc[UR22][R24.64], P4 ;  /* 0x18000000189c7fae */ /* 0x000fe2000a1a1016 */
[----:B------:R-:W-:Y:S02]  /*e230*/  ISETP.NE.U32.AND P4, PT, R5, RZ, PT ;  /* 0x000000ff0500720c */ /* 0x000fe40003f85070 */
[----:B------:R-:W-:Y:S01]  /*e240*/  SEL R5, RZ, 0x4, P2 ;  /* 0x00000004ff057807 */ /* 0x000fe20001000000 */
[----:B------:R-:W-:Y:S01]  /*e250*/  LDGSTS.E [R156+0x18008], desc[UR22][R230.64], P3 ;  /* 0x18008000e69c7fae */ /* 0x000fe200099a1016 */
[----:B------:R-:W-:-:S02]  /*e260*/  ISETP.GE.AND P2, PT, R23, UR5, PT ;  /* 0x0000000517007c0c */ /* 0x000fc4000bf46270 */
[----:B------:R-:W-:Y:S01]  /*e270*/  SEL R5, R5, RZ, P6 ;  /* 0x000000ff05057207 */ /* 0x000fe20003000000 */
[----:B------:R-:W-:Y:S01]  /*e280*/  LDGSTS.E [R156+0x1a000], desc[UR22][R204.64], P5 ;  /* 0x1a000000cc9c7fae */ /* 0x000fe2000a9a1016 */
[----:B------:R-:W-:Y:S02]  /*e290*/  SEL R23, RZ, 0x4, P2 ;  /* 0x00000004ff177807 */ /* 0x000fe40001000000 */
[----:B------:R-:W-:Y:S02]  /*e2a0*/  ISETP.NE.U32.AND P2, PT, R5, RZ, PT ;  /* 0x000000ff0500720c */ /* 0x000fe40003f45070 */
[----:B------:R-:W-:Y:S01]  /*e2b0*/  SEL R5, R23, RZ, P6 ;  /* 0x000000ff17057207 */ /* 0x000fe20003000000 */
[----:B------:R-:W-:Y:S01]  /*e2c0*/  LDGSTS.E [R156+0x1a008], desc[UR22][R206.64], P4 ;  /* 0x1a008000ce9c7fae */ /* 0x000fe2000a1a1016 */
[----:B------:R-:W-:Y:S02]  /*e2d0*/  ISETP.GE.AND P3, PT, R157, UR5, PT ;  /* 0x000000059d007c0c */ /* 0x000fe4000bf66270 */
[----:B------:R-:W-:-:S02]  /*e2e0*/  LOP3.LUT R157, R2, 0x62, RZ, 0xfc, !PT ;  /* 0x00000062029d7812 */ /* 0x000fc400078efcff */
[----:B------:R-:W-:Y:S02]  /*e2f0*/  ISETP.NE.U32.AND P5, PT, R5, RZ, PT ;  /* 0x000000ff0500720c */ /* 0x000fe40003fa5070 */
[----:B------:R-:W-:Y:S02]  /*e300*/  SEL R5, RZ, 0x4, P3 ;  /* 0x00000004ff057807 */ /* 0x000fe40001800000 */
[----:B------:R-:W-:Y:S01]  /*e310*/  ISETP.GE.AND P3, PT, R157, UR5, PT ;  /* 0x000000059d007c0c */ /* 0x000fe2000bf66270 */
[----:B------:R-:W-:Y:S01]  /*e320*/  LDGSTS.E [R156+0x1c000], desc[UR22][R208.64], P2 ;  /* 0x1c000000d09c7fae */ /* 0x000fe200091a1016 */
[----:B------:R-:W-:Y:S02]  /*e330*/  SEL R5, R5, RZ, P6 ;  /* 0x000000ff05057207 */ /* 0x000fe40003000000 */
[----:B------:R-:W-:Y:S02]  /*e340*/  SEL R23, RZ, 0x4, P3 ;  /* 0x00000004ff177807 */ /* 0x000fe40001800000 */
[----:B------:R-:W-:-:S02]  /*e350*/  LOP3.LUT R157, R2, 0x4, RZ, 0xfc, !PT ;  /* 0x00000004029d7812 */ /* 0x000fc400078efcff */
[----:B------:R-:W-:Y:S01]  /*e360*/  ISETP.NE.U32.AND P3, PT, R5, RZ, PT ;  /* 0x000000ff0500720c */ /* 0x000fe20003f65070 */
[----:B------:R-:W-:Y:S01]  /*e370*/  LDGSTS.E [R156+0x1c008], desc[UR22][R210.64], P5 ;  /* 0x1c008000d29c7fae */ /* 0x000fe2000a9a1016 */
[----:B------:R-:W-:Y:S02]  /*e380*/  SEL R5, R23, RZ, P6 ;  /* 0x000000ff17057207 */ /* 0x000fe40003000000 */
[----:B------:R-:W-:Y:S02]  /*e390*/  ISETP.GE.AND P4, PT, R157, UR5, PT ;  /* 0x000000059d007c0c */ /* 0x000fe4000bf86270 */
[----:B------:R-:W-:Y:S02]  /*e3a0*/  LOP3.LUT R157, R2, 0x6, RZ, 0xfc, !PT ;  /* 0x00000006029d7812 */ /* 0x000fe400078efcff */
[----:B------:R-:W-:Y:S02]  /*e3b0*/  ISETP.NE.U32.AND P2, PT, R5, RZ, PT ;  /* 0x000000ff0500720c */ /* 0x000fe40003f45070 */
[----:B------:R-:W-:-:S02]  /*e3c0*/  SEL R5, RZ, 0x4, P4 ;  /* 0x00000004ff057807 */ /* 0x000fc40002000000 */
[----:B------:R-:W-:Y:S01]  /*e3d0*/  ISETP.GE.AND P4, PT, R157, UR5, PT ;  /* 0x000000059d007c0c */ /* 0x000fe2000bf86270 */
[----:B------:R-:W-:Y:S01]  /*e3e0*/  LDGSTS.E [R156+0x1e000], desc[UR22][R212.64], P3 ;  /* 0x1e000000d49c7fae */ /* 0x000fe200099a1016 */
[----:B------:R-:W-:Y:S02]  /*e3f0*/  SEL R5, R5, RZ, P6 ;  /* 0x000000ff05057207 */ /* 0x000fe40003000000 */
[----:B------:R-:W-:Y:S02]  /*e400*/  SEL R23, RZ, 0x4, P4 ;  /* 0x00000004ff177807 */ /* 0x000fe40002000000 */
[----:B------:R-:W-:Y:S02]  /*e410*/  LOP3.LUT R157, R2, 0x24, RZ, 0xfc, !PT ;  /* 0x00000024029d7812 */ /* 0x000fe400078efcff */
[----:B------:R-:W-:Y:S01]  /*e420*/  ISETP.NE.U32.AND P4, PT, R5, RZ, PT ;  /* 0x000000ff0500720c */ /* 0x000fe20003f85070 */
[----:B------:R-:W-:Y:S01]  /*e430*/  LDGSTS.E [R156+0x1e008], desc[UR22][R214.64], P2 ;  /* 0x1e008000d69c7fae */ /* 0x000fe200091a1016 */
[----:B------:R-:W-:-:S02]  /*e440*/  SEL R5, R23, RZ, P6 ;  /* 0x000000ff17057207 */ /* 0x000fc40003000000 */
[----:B------:R-:W-:Y:S02]  /*e450*/  ISETP.GE.AND P5, PT, R157, UR5, PT ;  /* 0x000000059d007c0c */ /* 0x000fe4000bfa6270 */
[----:B------:R-:W-:Y:S02]  /*e460*/  LOP3.LUT R157, R2, 0x26, RZ, 0xfc, !PT ;  /* 0x00000026029d7812 */ /* 0x000fe400078efcff */
[----:B------:R-:W-:Y:S02]  /*e470*/  ISETP.NE.U32.AND P3, PT, R5, RZ, PT ;  /* 0x000000ff0500720c */ /* 0x000fe40003f65070 */
[----:B------:R-:W-:Y:S02]  /*e480*/  SEL R5, RZ, 0x4, P5 ;  /* 0x00000004ff057807 */ /* 0x000fe40002800000 */
[----:B------:R-:W-:Y:S01]  /*e490*/  ISETP.GE.AND P5, PT, R157, UR5, PT ;  /* 0x000000059d007c0c */ /* 0x000fe2000bfa6270 */
[----:B------:R-:W-:Y:S01]  /*e4a0*/  LDGSTS.E [R9+0x18000], desc[UR22][R216.64], P4 ;  /* 0x18000000d8097fae */ /* 0x000fe2000a1a1016 */
[----:B------:R-:W-:-:S02]  /*e4b0*/  SEL R5, R5, RZ, P6 ;  /* 0x000000ff05057207 */ /* 0x000fc40003000000 */
[----:B------:R-:W-:Y:S02]  /*e4c0*/  SEL R23, RZ, 0x4, P5 ;  /* 0x00000004ff177807 */ /* 0x000fe40002800000 */
[C---:B------:R-:W-:Y:S02]  /*e4d0*/  LOP3.LUT R157, R2.reuse, 0x44, RZ, 0xfc, !PT ;  /* 0x00000044029d7812 */ /* 0x040fe400078efcff */
[----:B------:R-:W-:Y:S01]  /*e4e0*/  ISETP.NE.U32.AND P5, PT, R5, RZ, PT ;  /* 0x000000ff0500720c */ /* 0x000fe20003fa5070 */
[----:B------:R-:W-:Y:S01]  /*e4f0*/  LDGSTS.E [R9+0x18008], desc[UR22][R218.64], P3 ;  /* 0x18008000da097fae */ /* 0x000fe200099a1016 */
[----:B------:R-:W-:Y:S02]  /*e500*/  SEL R5, R23, RZ, P6 ;  /* 0x000000ff17057207 */ /* 0x000fe40003000000 */
        /* <DEDUP_REMOVED lines=10> */
[----:B------:R-:W-:Y:S01]  /*e5b0*/  IMAD.WIDE R42, R6, 0x4, R42 ;  /* 0x00000004062a7825 */ /* 0x000fe200078e022a */
[----:B------:R-:W-:Y:S01]  /*e5c0*/  SEL R5, R23, RZ, P6 ;  /* 0x000000ff17057207 */ /* 0x000fe20003000000 */
[----:B------:R-:W-:Y:S01]  /*e5d0*/  LDGSTS.E [R9+0x1a008], desc[UR22][R222.64], P4 ;  /* 0x1a008000de097fae */ /* 0x000fe2000a1a1016 */
[----:B------:R-:W-:Y:S02]  /*e5e0*/  ISETP.GE.AND P3, PT, R157, UR5, PT ;  /* 0x000000059d007c0c */ /* 0x000fe4000bf66270 */
[----:B------:R-:W-:Y:S02]  /*e5f0*/  LOP3.LUT R157, R2, 0x66, RZ, 0xfc, !PT ;  /* 0x00000066029d7812 */ /* 0x000fe400078efcff */
[----:B------:R-:W-:Y:S02]  /*e600*/  ISETP.NE.U32.AND P5, PT, R5, RZ, PT ;  /* 0x000000ff0500720c */ /* 0x000fe40003fa5070 */
[----:B------:R-:W-:-:S02]  /*e610*/  SEL R5, RZ, 0x4, P3 ;  /* 0x00000004ff057807 */ /* 0x000fc40001800000 */
[----:B------:R-:W-:Y:S01]  /*e620*/  ISETP.GE.AND P3, PT, R157, UR5, PT ;  /* 0x000000059d007c0c */ /* 0x000fe2000bf66270 */
[----:B------:R-:W-:Y:S01]  /*e630*/  IMAD.WIDE R36, R6, 0x4, R36 ;  /* 0x0000000406247825 */ /* 0x000fe200078e0224 */
[----:B------:R-:W-:Y:S01]  /*e640*/  SEL R5, R5, RZ, P6 ;  /* 0x000000ff05057207 */ /* 0x000fe20003000000 */
[----:B------:R-:W-:Y:S01]  /*e650*/  STL.64 [R1+0x50], R52 ;  /* 0x0000503401007387 */ /* 0x000fe20000100a00 */
[----:B------:R-:W-:Y:S02]  /*e660*/  SEL R23, RZ, 0x4, P3 ;  /* 0x00000004ff177807 */ /* 0x000fe40001800000 */
[----:B------:R-:W-:Y:S01]  /*e670*/  LOP3.LUT R157, R2, 0x8, RZ, 0xfc, !PT ;  /* 0x00000008029d7812 */ /* 0x000fe200078efcff */
[C---:B------:R-:W-:Y:S01]  /*e680*/  IMAD.WIDE R34, R6.reuse, 0x4, R34 ;  /* 0x0000000406227825 */ /* 0x040fe200078e0222 */
[----:B------:R-:W-:Y:S01]  /*e690*/  ISETP.NE.U32.AND P3, PT, R5, RZ, PT ;  /* 0x000000ff0500720c */ /* 0x000fe20003f65070 */
[----:B------:R-:W-:Y:S01]  /*e6a0*/  LDGSTS.E [R9+0x1c000], desc[UR22][R224.64], P2 ;  /* 0x1c000000e0097fae */ /* 0x000fe200091a1016 */
[----:B------:R-:W-:Y:S01]  /*e6b0*/  SEL R5, R23, RZ, P6 ;  /* 0x000000ff17057207 */ /* 0x000fe20003000000 */
[----:B------:R-:W-:Y:S01]  /*e6c0*/  IMAD.WIDE R28, R6, 0x4, R28 ;  /* 0x00000004061c7825 */ /* 0x000fe200078e021c */
[----:B------:R-:W-:Y:S01]  /*e6d0*/  ISETP.GE.AND P4, PT, R157, UR5, PT ;  /* 0x000000059d007c0c */ /* 0x000fe2000bf86270 */
[----:B------:R-:W-:Y:S01]  /*e6e0*/  STL.64 [R1+0x48], R44 ;  /* 0x0000482c01007387 */ /* 0x000fe20000100a00 */
[----:B------:R-:W-:Y:S01]  /*e6f0*/  LOP3.LUT R157, R2, 0xa, RZ, 0xfc, !PT ;  /* 0x0000000a029d7812 */ /* 0x000fe200078efcff */
[----:B------:R-:W-:Y:S01]  /*e700*/  IMAD.WIDE R26, R6, 0x4, R26 ;  /* 0x00000004061a7825 */ /* 0x000fe200078e021a */
[----:B------:R-:W-:Y:S01]  /*e710*/  ISETP.NE.U32.AND P2, PT, R5, RZ, PT ;  /* 0x000000ff0500720c */ /* 0x000fe20003f45070 */
[----:B------:R-:W-:Y:S01]  /*e720*/  STL.64 [R1+0x40], R42 ;  /* 0x0000402a01007387 */ /* 0x000fe20000100a00 */
[----:B------:R-:W-:-:S02]  /*e730*/  SEL R5, RZ, 0x4, P4 ;  /* 0x00000004ff057807 */ /* 0x000fc40002000000 */
[----:B------:R-:W-:Y:S01]  /*e740*/  ISETP.GE.AND P4, PT, R157, UR5, PT ;  /* 0x000000059d007c0c */ /* 0x000fe2000bf86270 */
[----:B------:R-:W-:Y:S01]  /*e750*/  STL.64 [R1+0x38], R36 ;  /* 0x0000382401007387 */ /* 0x000fe20000100a00 */
[----:B------:R-:W-:-:S03]  /*e760*/  SEL R5, R5, RZ, P6 ;  /* 0x000000ff05057207 */ /* 0x000fc60003000000 */
[----:B------:R-:W-:Y:S01]  /*e770*/  STL.64 [R1+0x30], R34 ;  /* 0x0000302201007387 */ /* 0x000fe20000100a00 */
[----:B------:R-:W-:-:S03]  /*e780*/  IMAD.WIDE R226, R6, 0x4, R226 ;  /* 0x0000000406e27825 */ /* 0x000fc600078e02e2 */
[----:B------:R-:W-:Y:S01]  /*e790*/  STL.64 [R1+0x28], R28 ;  /* 0x0000281c01007387 */ /* 0x000fe20000100a00 */
[----:B------:R-:W-:-:S03]  /*e7a0*/  SEL R23, RZ, 0x4, P4 ;  /* 0x00000004ff177807 */ /* 0x000fc60002000000 */
[----:B------:R2:W-:Y:S01]  /*e7b0*/  STL.64 [R1+0x20], R26 ;  /* 0x0000201a01007387 */ /* 0x0005e20000100a00 */
[----:B------:R-:W-:-:S03]  /*e7c0*/  LOP3.LUT R157, R2, 0x28, RZ, 0xfc, !PT ;  /* 0x00000028029d7812 */ /* 0x000fc600078efcff */
[----:B------:R-:W3:Y:S01]  /*e7d0*/  LDL.LU.64 R144, [R1+0x10] ;  /* 0x0000100001907983 */ /* 0x000ee20000300a00 */
[----:B------:R-:W-:Y:S01]  /*e7e0*/  IMAD.WIDE R228, R6, 0x4, R228 ;  /* 0x0000000406e47825 */ /* 0x000fe200078e02e4 */
[----:B------:R-:W-:Y:S02]  /*e7f0*/  ISETP.NE.U32.AND P4, PT, R5, RZ, PT ;  /* 0x000000ff0500720c */ /* 0x000fe40003f85070 */
[----:B------:R-:W-:Y:S01]  /*e800*/  SEL R5, R23, RZ, P6 ;  /* 0x000000ff17057207 */ /* 0x000fe20003000000 */
[----:B------:R-:W-:Y:S01]  /*e810*/  LDGSTS.E [R9+0x1c008], desc[UR22][R226.64], P5 ;  /* 0x1c008000e2097fae */ /* 0x000fe2000a9a1016 */
[----:B------:R-:W-:Y:S02]  /*e820*/  ISETP.GE.AND P5, PT, R157, UR5, PT ;  /* 0x000000059d007c0c */ /* 0x000fe4000bfa6270 */
[----:B------:R-:W-:Y:S01]  /*e830*/  LOP3.LUT R157, R2, 0x2a, RZ, 0xfc, !PT ;  /* 0x0000002a029d7812 */ /* 0x000fe200078efcff */
[----:B------:R-:W-:Y:S01]  /*e840*/  LDGSTS.E [R9+0x1e000], desc[UR22][R228.64], P3 ;  /* 0x1e000000e4097fae */ /* 0x000fe200099a1016 */
[----:B------:R-:W-:-:S02]  /*e850*/  ISETP.NE.U32.AND P3, PT, R5, RZ, PT ;  /* 0x000000ff0500720c */ /* 0x000fc40003f65070 */
[----:B------:R-:W-:Y:S01]  /*e860*/  SEL R5, RZ, 0x4, P5 ;  /* 0x00000004ff057807 */ /* 0x000fe20002800000 */
[----:B------:R-:W-:Y:S01]  /*e870*/  IMAD.WIDE R200, R6, 0x4, R200 ;  /* 0x0000000406c87825 */ /* 0x000fe200078e02c8 */
[----:B------:R-:W-:Y:S01]  /*e880*/  ISETP.GE.AND P5, PT, R157, UR5, PT ;  /* 0x000000059d007c0c */ /* 0x000fe2000bfa6270 */
[----:B------:R-:W4:Y:S01]  /*e890*/  LDL.LU.64 R234, [R1+0x70] ;  /* 0x0000700001ea7983 */ /* 0x000f220000300a00 */
[----:B------:R-:W-:Y:S02]  /*e8a0*/  SEL R5, R5, RZ, P6 ;  /* 0x000000ff05057207 */ /* 0x000fe40003000000 */
[----:B------:R-:W-:Y:S01]  /*e8b0*/  SEL R23, RZ, 0x4, P5 ;  /* 0x00000004ff177807 */ /* 0x000fe20002800000 */
[----:B------:R-:W-:Y:S01]  /*e8c0*/  LDGSTS.E [R9+0x1e008], desc[UR22][R200.64], P2 ;  /* 0x1e008000c8097fae */ /* 0x000fe200091a1016 */
[----:B------:R-:W-:Y:S02]  /*e8d0*/  LOP3.LUT R157, R2, 0x48, RZ, 0xfc, !PT ;  /* 0x00000048029d7812 */ /* 0x000fe400078efcff */
[----:B------:R-:W-:Y:S01]  /*e8e0*/  ISETP.NE.U32.AND P5, PT, R5, RZ, PT ;  /* 0x000000ff0500720c */ /* 0x000fe20003fa5070 */
[----:B------:R-:W-:Y:S01]  /*e8f0*/  LDGSTS.E [R10+0x18000], desc[UR22][R70.64], P4 ;  /* 0x18000000460a7fae */ /* 0x000fe2000a1a1016 */
[----:B------:R-:W-:-:S02]  /*e900*/  SEL R5, R23, RZ, P6 ;  /* 0x000000ff17057207 */ /* 0x000fc40003000000 */
[----:B------:R-:W-:Y:S01]  /*e910*/  ISETP.GE.AND P2, PT, R157, UR5, PT ;  /* 0x000000059d007c0c */ /* 0x000fe2000bf46270 */
[----:B------:R-:W-:Y:S01]  /*e920*/  LDGSTS.E [R10+0x18008], desc[UR22][R68.64], P3 ;  /* 0x18008000440a7fae */ /* 0x000fe200099a1016 */
[----:B------:R-:W-:Y:S02]  /*e930*/  LOP3.LUT R157, R2, 0x4a, RZ, 0xfc, !PT ;  /* 0x0000004a029d7812 */ /* 0x000fe400078efcff */
[----:B------:R-:W-:Y:S01]  /*e940*/  ISETP.NE.U32.AND P4, PT, R5, RZ, PT ;  /* 0x000000ff0500720c */ /* 0x000fe20003f85070 */
[----:B------:R-:W-:Y:S01]  /*e950*/  IMAD.WIDE R198, R6, 0x4, R198 ;  /* 0x0000000406c67825 */ /* 0x000fe200078e02c6 */
[----:B------:R-:W-:Y:S01]  /*e960*/  SEL R5, RZ, 0x4, P2 ;  /* 0x00000004ff057807 */ /* 0x000fe20001000000 */
[----:B------:R-:W2:Y:S01]  /*e970*/  LDL.LU.64 R232, [R1+0x78] ;  /* 0x0000780001e87983 */ /* 0x000ea20000300a00 */
[----:B------:R-:W-:Y:S02]  /*e980*/  ISETP.GE.AND P2, PT, R157, UR5, PT ;  /* 0x000000059d007c0c */ /* 0x000fe4000bf46270 */
[----:B------:R-:W-:Y:S01]  /*e990*/  SEL R5, R5, RZ, P6 ;  /* 0x000000ff05057207 */ /* 0x000fe20003000000 */
[----:B------:R-:W-:Y:S01]  /*e9a0*/  LDGSTS.E [R10+0x1a000], desc[UR22][R66.64], P5 ;  /* 0x1a000000420a7fae */ /* 0x000fe2000a9a1016 */
[----:B------:R-:W-:-:S02]  /*e9b0*/  SEL R23, RZ, 0x4, P2 ;  /* 0x00000004ff177807 */ /* 0x000fc40001000000 */
[----:B------:R-:W-:Y:S01]  /*e9c0*/  LOP3.LUT R157, R2, 0x68, RZ, 0xfc, !PT ;  /* 0x00000068029d7812 */ /* 0x000fe200078efcff */
[C---:B------:R-:W-:Y:S01]  /*e9d0*/  IMAD.WIDE R196, R6.reuse, 0x4, R196 ;  /* 0x0000000406c47825 */ /* 0x040fe200078e02c4 */
[----:B------:R-:W-:Y:S01]  /*e9e0*/  ISETP.NE.U32.AND P2, PT, R5, RZ, PT ;  /* 0x000000ff0500720c */ /* 0x000fe20003f45070 */
[----:B------:R-:W-:Y:S01]  /*e9f0*/  LDGSTS.E [R10+0x1a008], desc[UR22][R64.64], P4 ;  /* 0x1a008000400a7fae */ /* 0x000fe2000a1a1016 */
[----:B------:R-:W-:Y:S02]  /*ea00*/  SEL R5, R23, RZ, P6 ;  /* 0x000000ff17057207 */ /* 0x000fe40003000000 */
[----:B------:R-:W-:Y:S01]  /*ea10*/  ISETP.GE.AND P3, PT, R157, UR5, PT ;  /* 0x000000059d007c0c */ /* 0x000fe2000bf66270 */
[----:B------:R-:W-:Y:S01]  /*ea20*/  IMAD.WIDE R194, R6, 0x4, R194 ;  /* 0x0000000406c27825 */ /* 0x000fe200078e02c2 */
[----:B------:R-:W-:Y:S01]  /*ea30*/  LOP3.LUT R157, R2, 0x6a, RZ, 0xfc, !PT ;  /* 0x0000006a029d7812 */ /* 0x000fe200078efcff */
[----:B-1----:R-:W2:Y:S01]  /*ea40*/  LDL.LU.64 R68, [R1+0x80] ;  /* 0x0000800001447983 */ /* 0x002ea20000300a00 */
[----:B------:R-:W-:-:S02]  /*ea50*/  ISETP.NE.U32.AND P5, PT, R5, RZ, PT ;  /* 0x000000ff0500720c */ /* 0x000fc40003fa5070 */
[----:B------:R-:W-:Y:S02]  /*ea60*/  SEL R5, RZ, 0x4, P3 ;  /* 0x00000004ff057807 */ /* 0x000fe40001800000 */
        /* <DEDUP_REMOVED lines=17> */
[----:B------:R-:W-:Y:S02]  /*eb80*/  ISETP.NE.U32.AND P4, PT, R5, RZ, PT ;  /* 0x000000ff0500720c */ /* 0x000fe40003f85070 */
[----:B------:R-:W-:Y:S02]  /*eb90*/  SEL R5, R23, RZ, P6 ;  /* 0x000000ff17057207 */ /* 0x000fe40003000000 */
[----:B------:R-:W-:Y:S02]  /*eba0*/  ISETP.GE.AND P5, PT, R157, UR5, PT ;  /* 0x000000059d007c0c */ /* 0x000fe4000bfa6270 */
        /* <DEDUP_REMOVED lines=8> */
[----:B------:R-:W-:Y:S01]  /*ec30*/  LDGSTS.E [R10+0x1e008], desc[UR22][R192.64], P2 ;  /* 0x1e008000c00a7fae */ /* 0x000fe200091a1016 */
[----:B------:R-:W-:-:S02]  /*ec40*/  ISETP.NE.U32.AND P5, PT, R5, RZ, PT ;  /* 0x000000ff0500720c */ /* 0x000fc40003fa5070 */
[----:B------:R-:W-:Y:S01]  /*ec50*/  SEL R5, R23, RZ, P6 ;  /* 0x000000ff17057207 */ /* 0x000fe20003000000 */
[----:B------:R-:W-:Y:S01]  /*ec60*/  LDGSTS.E [R11+0x18000], desc[UR22][R54.64], P4 ;  /* 0x18000000360b7fae */ /* 0x000fe2000a1a1016 */
[----:B------:R-:W-:Y:S02]  /*ec70*/  ISETP.GE.AND P2, PT, R157, UR5, PT ;  /* 0x000000059d007c0c */ /* 0x000fe4000bf46270 */
[----:B------:R-:W-:Y:S01]  /*ec80*/  LOP3.LUT R157, R2, 0x4e, RZ, 0xfc, !PT ;  /* 0x0000004e029d7812 */ /* 0x000fe200078efcff */
[----:B------:R-:W-:Y:S01]  /*ec90*/  IMAD.WIDE R250, R6, 0x4, R50 ;  /* 0x0000000406fa7825 */ /* 0x000fe200078e0232 */
[----:B------:R-:W-:Y:S01]  /*eca0*/  ISETP.NE.U32.AND P4, PT, R5, RZ, PT ;  /* 0x000000ff0500720c */ /* 0x000fe20003f85070 */
[----:B------:R-:W-:Y:S01]  /*ecb0*/  LDGSTS.E [R11+0x18008], desc[UR22][R52.64], P3 ;  /* 0x18008000340b7fae */ /* 0x000fe200099a1016 */
        /* <DEDUP_REMOVED lines=13> */
[C---:B------:R-:W-:Y:S01]  /*ed90*/  IMAD.WIDE R248, R6.reuse, 0x4, R48 ;  /* 0x0000000406f87825 */ /* 0x040fe200078e0230 */
        /* <DEDUP_REMOVED lines=14> */
[----:B------:R-:W-:-:S02]  /*ee80*/  SEL R5, R5, RZ, P6 ;  /* 0x000000ff05057207 */ /* 0x000fc40003000000 */
[----:B------:R-:W-:Y:S01]  /*ee90*/  SEL R23, RZ, 0x4, P4 ;  /* 0x00000004ff177807 */ /* 0x000fe20002000000 */
[----:B------:R-:W-:Y:S01]  /*eea0*/  IMAD.WIDE R186, R6, 0x4, R186 ;  /* 0x0000000406ba7825 */ /* 0x000fe200078e02ba */
[C---:B------:R-:W-:Y:S01]  /*eeb0*/  LOP3.LUT R157, R2.reuse, 0x30, RZ, 0xfc, !PT ;  /* 0x00000030029d7812 */ /* 0x040fe200078efcff */
[----:B------:R-:W-:Y:S01]  /*eec0*/  LDGSTS.E [R11+0x1c008], desc[UR22][R188.64], P5 ;  /* 0x1c008000bc0b7fae */ /* 0x000fe2000a9a1016 */
        /* <DEDUP_REMOVED lines=128> */
[----:B------:R2:W-:Y:S01]  /*f6d0*/  LDGSTS.E [R14+0x18008], desc[UR22][R26.64], P3 ;  /* 0x180080001a0e7fae */ /* 0x0005e200099a1016 */
        /* <DEDUP_REMOVED lines=44> */
[----:B--2---:R-:W-:Y:S01]  /*f9a0*/  IMAD.WIDE R26, R6, 0x4, R158 ;  /* 0x00000004061a7825 */ /* 0x004fe200078e029e */
[----:B------:R-:W-:Y:S01]  /*f9b0*/  LOP3.LUT R156, R2, 0x5c, RZ, 0xfc, !PT ;  /* 0x0000005c029c7812 */ /* 0x000fe200078efcff */
[----:B------:R-:W-:Y:S01]  /*f9c0*/  LDGSTS.E [R14+0x1e008], desc[UR22][R160.64], P2 ;  /* 0x1e008000a00e7fae */ /* 0x000fe200091a1016 */
[----:B------:R-:W-:-:S02]  /*f9d0*/  ISETP.NE.U32.AND P5, PT, R5, RZ, PT ;  /* 0x000000ff0500720c */ /* 0x000fc40003fa5070 */
[----:B------:R-:W-:Y:S01]  /*f9e0*/  SEL R5, R23, RZ, P6 ;  /* 0x000000ff17057207 */ /* 0x000fe20003000000 */
[----:B------:R3:W-:Y:S01]  /*f9f0*/  STL.64 [R1+0x18], R26 ;  /* 0x0000181a01007387 */ /* 0x0007e20000100a00 */
[----:B------:R-:W-:-:S03]  /*fa00*/  LOP3.LUT R157, R2, 0x5e, RZ, 0xfc, !PT ;  /* 0x0000005e029d7812 */ /* 0x000fc600078efcff */
[----:B------:R3:W-:Y:S01]  /*fa10*/  LDGSTS.E [R15+0x18000], desc[UR22][R26.64], P4 ;  /* 0x180000001a0f7fae */ /* 0x0007e2000a1a1016 */
[----:B------:R-:W-:Y:S02]  /*fa20*/  ISETP.GE.AND P4, PT, R156, UR5, PT ;  /* 0x000000059c007c0c */ /* 0x000fe4000bf86270 */
[----:B------:R-:W-:Y:S02]  /*fa30*/  ISETP.NE.U32.AND P2, PT, R5, RZ, PT ;  /* 0x000000ff0500720c */ /* 0x000fe40003f45070 */
[----:B------:R-:W-:Y:S02]  /*fa40*/  SEL R5, RZ, 0x4, P4 ;  /* 0x00000004ff057807 */ /* 0x000fe40002000000 */
[----:B------:R-:W-:Y:S01]  /*fa50*/  ISETP.GE.AND P4, PT, R157, UR5, PT ;  /* 0x000000059d007c0c */ /* 0x000fe2000bf86270 */
[----:B---3--:R-:W-:-:S05]  /*fa60*/  IMAD.WIDE R26, R6, 0x4, R144 ;  /* 0x00000004061a7825 */ /* 0x008fca00078e0290 */
[----:B------:R1:W-:Y:S04]  /*fa70*/  STL.64 [R1+0x10], R26 ;  /* 0x0000101a01007387 */ /* 0x0003e80000100a00 */
[----:B------:R-:W2:Y:S04]  /*fa80*/  LDL.LU.64 R156, [R1+0x248] ;  /* 0x00024800019c7983 */ /* 0x000ea80000300a00 */
[----:B------:R-:W3:Y:S01]  /*fa90*/  LDL.LU.64 R70, [R1+0x208] ;  /* 0x0002080001467983 */ /* 0x000ee20000300a00 */
[----:B------:R-:W-:Y:S02]  /*faa0*/  LOP3.LUT R145, R2, 0x7c, RZ, 0xfc, !PT ;  /* 0x0000007c02917812 */ /* 0x000fe400078efcff */
[----:B------:R-:W-:Y:S01]  /*fab0*/  SEL R23, R5, RZ, P6 ;  /* 0x000000ff05177207 */ /* 0x000fe20003000000 */
[----:B------:R1:W-:Y:S01]  /*fac0*/  LDGSTS.E [R15+0x18008], desc[UR22][R26.64], P3 ;  /* 0x180080001a0f7fae */ /* 0x0003e200099a1016 */
[----:B------:R-:W-:-:S02]  /*fad0*/  ISETP.GE.AND P3, PT, R145, UR5, PT ;  /* 0x0000000591007c0c */ /* 0x000fc4000bf66270 */
[----:B------:R-:W-:Y:S02]  /*fae0*/  LOP3.LUT R145, R2, 0x7e, RZ, 0xfc, !PT ;  /* 0x0000007e02917812 */ /* 0x000fe400078efcff */
[----:B------:R-:W-:Y:S02]  /*faf0*/  SEL R5, RZ, 0x4, P4 ;  /* 0x00000004ff057807 */ /* 0x000fe40002000000 */
[----:B------:R-:W-:Y:S02]  /*fb00*/  ISETP.NE.U32.AND P4, PT, R23, RZ, PT ;  /* 0x000000ff1700720c */ /* 0x000fe40003f85070 */
[----:B------:R-:W-:Y:S02]  /*fb10*/  SEL R23, RZ, 0x4, P3 ;  /* 0x00000004ff177807 */ /* 0x000fe40001800000 */
[----:B------:R-:W-:Y:S01]  /*fb20*/  ISETP.GE.AND P3, PT, R145, UR5, PT ;  /* 0x0000000591007c0c */ /* 0x000fe2000bf66270 */
[----:B----4-:R-:W-:Y:S01]  /*fb30*/  IMAD.WIDE R234, R6, 0x4, R234 ;  /* 0x0000000406ea7825 */ /* 0x010fe200078e02ea */
[----:B------:R-:W-:Y:S01]  /*fb40*/  SEL R5, R5, RZ, P6 ;  /* 0x000000ff05057207 */ /* 0x000fe20003000000 */
[----:B------:R-:W4:Y:S01]  /*fb50*/  LDL.LU.64 R144, [R1+0x200] ;  /* 0x0002000001907983 */ /* 0x000f220000300a00 */
[----:B-1----:R-:W-:-:S02]  /*fb60*/  SEL R26, RZ, 0x4, P3 ;  /* 0x00000004ff1a7807 */ /* 0x002fc40001800000 */
[----:B------:R-:W-:Y:S01]  /*fb70*/  SEL R23, R23, RZ, P6 ;  /* 0x000000ff17177207 */ /* 0x000fe20003000000 */
[----:B------:R-:W-:Y:S01]  /*fb80*/  LDGSTS.E [R15+0x1a000], desc[UR22][R234.64], P5 ;  /* 0x1a000000ea0f7fae */ /* 0x000fe2000a9a1016 */
[----:B------:R-:W-:Y:S01]  /*fb90*/  ISETP.NE.U32.AND P3, PT, R5, RZ, PT ;  /* 0x000000ff0500720c */ /* 0x000fe20003f65070 */
[----:B------:R-:W-:Y:S01]  /*fba0*/  IMAD.WIDE R232, R6, 0x4, R232 ;  /* 0x0000000406e87825 */ /* 0x000fe200078e02e8 */
[----:B------:R-:W-:Y:S02]  /*fbb0*/  SEL R5, R26, RZ, P6 ;  /* 0x000000ff1a057207 */ /* 0x000fe40003000000 */
[----:B------:R-:W-:Y:S01]  /*fbc0*/  ISETP.NE.U32.AND P5, PT, R23, RZ, PT ;  /* 0x000000ff1700720c */ /* 0x000fe20003fa5070 */
[----:B------:R-:W-:Y:S01]  /*fbd0*/  IMAD.SHL.U32 R26, R6, 0x4, RZ ;  /* 0x00000004061a7824 */ /* 0x000fe200078e00ff */
[----:B------:R-:W-:Y:S01]  /*fbe0*/  SHF.R.S32.HI R23, RZ, 0x1f, R6 ;  /* 0x0000001fff177819 */ /* 0x000fe20000011406 */
[----:B------:R-:W-:Y:S01]  /*fbf0*/  LDGSTS.E [R15+0x1a008], desc[UR22][R232.64], P2 ;  /* 0x1a008000e80f7fae */ /* 0x000fe200091a1016 */
[----:B------:R-:W-:-:S02]  /*fc00*/  ISETP.NE.U32.AND P6, PT, R5, RZ, PT ;  /* 0x000000ff0500720c */ /* 0x000fc40003fc5070 */
[----:B------:R-:W-:Y:S01]  /*fc10*/  SHF.L.U64.HI R5, R6, 0x2, R23 ;  /* 0x0000000206057819 */ /* 0x000fe20000010217 */
[----:B------:R1:W-:Y:S02]  /*fc20*/  STL [R1+0x74], R26 ;  /* 0x0000741a01007387 */ /* 0x0003e40000100800 */
[----:B-1----:R-:W-:Y:S02]  /*fc30*/  IADD3 R26, P2, PT, R24, R26, RZ ;  /* 0x0000001a181a7210 */ /* 0x002fe40007f5e0ff */
[----:B------:R-:W-:Y:S03]  /*fc40*/  STL [R1+0x70], R5 ;  /* 0x0000700501007387 */ /* 0x000fe60000100800 */
[----:B------:R-:W-:Y:S02]  /*fc50*/  IMAD.X R27, R25, 0x1, R5, P2 ;  /* 0x00000001191b7824 */ /* 0x000fe400010e0605 */
[----:B------:R-:W-:-:S03]  /*fc60*/  IMAD.WIDE R158, R6, 0x4, R68 ;  /* 0x00000004069e7825 */ /* 0x000fc600078e0244 */
[----:B------:R1:W-:Y:S01]  /*fc70*/  STL.64 [R1+0x78], R26 ;  /* 0x0000781a01007387 */ /* 0x0003e20000100a00 */
[----:B------:R-:W-:Y:S01]  /*fc80*/  UIADD3 UR4, UPT, UPT, UR10, -0x200, URZ ;  /* 0xfffffe000a047890 */ /* 0x000fe2000fffe0ff */
[C---:B------:R-:W-:Y:S02]  /*fc90*/  IMAD.WIDE R154, R203.reuse, 0x4, R154 ;  /* 0x00000004cb9a7825 */ /* 0x040fe400078e029a */
[----:B------:R-:W-:Y:S02]  /*fca0*/  LDGSTS.E [R15+0x1c000], desc[UR22][R158.64], P4 ;  /* 0x1c0000009e0f7fae */ /* 0x000fe4000a1a1016 */
[----:B---3--:R-:W-:Y:S02]  /*fcb0*/  IMAD.WIDE R146, R203, 0x4, R70 ;  /* 0x00000004cb927825 */ /* 0x008fe400078e0246 */
[----:B------:R-:W3:Y:S04]  /*fcc0*/  LDL.LU.64 R70, [R1+0xf0] ;  /* 0x0000f00001467983 */ /* 0x000ee80000300a00 */
        /* <DEDUP_REMOVED lines=16> */
[----:B-1----:R-:W3:Y:S04]  /*fdd0*/  LDL.LU.64 R26, [R1+0x238] ;  /* 0x00023800011a7983 */ /* 0x002ee80000300a00 */
[----:B------:R-:W3:Y:S01]  /*fde0*/  LDL.LU.64 R24, [R1+0x230] ;  /* 0x0002300001187983 */ /* 0x000ee20000300a00 */
[----:B--2---:R-:W-:Y:S01]  /*fdf0*/  IMAD.WIDE R156, R6, 0x4, R156 ;  /* 0x00000004069c7825 */ /* 0x004fe200078e029c */
[----:B------:R-:W-:-:S03]  /*fe00*/  ISETP.GE.AND P4, PT, R2, UR4, PT ;  /* 0x0000000402007c0c */ /* 0x000fc6000bf86270 */
[----:B------:R-:W-:Y:S01]  /*fe10*/  VIADD R2, R3, UR7 ;  /* 0x0000000703027c36 */ /* 0x000fe20008000000 */
        /* <DEDUP_REMOVED lines=28> */
[----:B----4-:R-:W-:-:S04]  /*ffe0*/  IMAD.WIDE R144, R203, 0x4, R144 ;  /* 0x00000004cb907825 */ /* 0x010fc800078e0290 */
        /* <DEDUP_REMOVED lines=17> */
[----:B---3--:R-:W-:-:S04]  /*10100*/  IMAD.WIDE R70, R203, 0x4, R70 ;  /* 0x00000004cb467825 */ /* 0x008fc800078e0246 */
[----:B------:R-:W-:-:S04]  /*10110*/  IMAD.WIDE R68, R203, 0x4, R68 ;  /* 0x00000004cb447825 */ /* 0x000fc800078e0244 */
[----:B------:R-:W-:-:S04]  /*10120*/  IMAD.WIDE R54, R203, 0x4, R54 ;  /* 0x00000004cb367825 */ /* 0x000fc800078e0236 */
[----:B------:R-:W-:-:S04]  /*10130*/  IMAD.WIDE R42, R203, 0x4, R42 ;  /* 0x00000004cb2a7825 */ /* 0x000fc800078e022a */
[----:B------:R-:W-:-:S04]  /*10140*/  IMAD.WIDE R32, R6, 0x4, R32 ;  /* 0x0000000406207825 */ /* 0x000fc800078e0220 */
[----:B------:R-:W-:Y:S01]  /*10150*/  IMAD.WIDE R30, R6, 0x4, R30 ;  /* 0x00000004061e7825 */ /* 0x000fe200078e021e */
[----:B------:R-:W-:Y:S04]  /*10160*/  LDGSTS.E [R15+0x1e000], desc[UR22][R32.64], P5 ;  /* 0x1e000000200f7fae */ /* 0x000fe8000a9a1016 */
[----:B------:R-:W-:Y:S04]  /*10170*/  LDGSTS.E [R15+0x1e008], desc[UR22][R30.64], P6 ;  /* 0x1e0080001e0f7fae */ /* 0x000fe8000b1a1016 */
[----:B------:R-:W0:Y:S04]  /*10180*/  LDGDEPBAR ;  /* 0x00000000000079af */ /* 0x000e280000000000 */
[----:B------:R-:W-:Y:S04]  /*10190*/  LDGSTS.E [R2+0x40000], desc[UR22][R154.64], P1 ;  /* 0x400000009a027fae */ /* 0x000fe800089a1016 */
[----:B------:R-:W-:Y:S04]  /*101a0*/  LDGSTS.E [R2+0x40400], desc[UR22][R138.64], P1 ;  /* 0x404000008a027fae */ /* 0x000fe800089a1016 */
[----:B------:R-:W-:Y:S04]  /*101b0*/  LDGSTS.E [R2+0x40800], desc[UR22][R122.64], P1 ;  /* 0x408000007a027fae */ /* 0x000fe800089a1016 */
[----:B------:R-:W-:Y:S04]  /*101c0*/  LDGSTS.E [R2+0x40c00], desc[UR22][R106.64], P1 ;  /* 0x40c000006a027fae */ /* 0x000fe800089a1016 */
[----:B------:R-:W-:Y:S04]  /*101d0*/  LDGSTS.E [R2+0x41000], desc[UR22][R90.64], P1 ;  /* 0x410000005a027fae */ /* 0x000fe800089a1016 */
[----:B------:R-:W-:Y:S04]  /*101e0*/  LDGSTS.E [R2+0x41400], desc[UR22][R74.64], P1 ;  /* 0x414000004a027fae */ /* 0x000fe800089a1016 */
[----:B------:R-:W-:Y:S01]  /*101f0*/  LDGSTS.E [R2+0x41800], desc[UR22][R58.64], P1 ;  /* 0x418000003a027fae */ /* 0x000fe200089a1016 */
[----:B------:R-:W-:-:S03]  /*10200*/  IMAD.WIDE R40, R203, 0x4, R40 ;  /* 0x00000004cb287825 */ /* 0x000fc600078e0228 */
[----:B------:R1:W-:Y:S04]  /*10210*/  LDGSTS.E [R2+0x41c00], desc[UR22][R42.64], P1 ;  /* 0x41c000002a027fae */ /* 0x0003e800089a1016 */
[----:B------:R2:W-:Y:S04]  /*10220*/  LDGSTS.E [R16+0x40080], desc[UR22][R152.64], P1 ;  /* 0x4008000098107fae */ /* 0x0005e800089a1016 */
[----:B------:R2:W-:Y:S04]  /*10230*/  LDGSTS.E [R16+0x40480], desc[UR22][R136.64], P1 ;  /* 0x4048000088107fae */ /* 0x0005e800089a1016 */
[----:B------:R2:W-:Y:S04]  /*10240*/  LDGSTS.E [R16+0x40880], desc[UR22][R120.64], P1 ;  /* 0x4088000078107fae */ /* 0x0005e800089a1016 */
[----:B------:R2:W-:Y:S04]  /*10250*/  LDGSTS.E [R16+0x40c80], desc[UR22][R104.64], P1 ;  /* 0x40c8000068107fae */ /* 0x0005e800089a1016 */
[----:B------:R2:W-:Y:S04]  /*10260*/  LDGSTS.E [R16+0x41080], desc[UR22][R88.64], P1 ;  /* 0x4108000058107fae */ /* 0x0005e800089a1016 */
[----:B------:R2:W-:Y:S04]  /*10270*/  LDGSTS.E [R16+0x41480], desc[UR22][R72.64], P1 ;  /* 0x4148000048107fae */ /* 0x0005e800089a1016 */
[----:B------:R2:W-:Y:S01]  /*10280*/  LDGSTS.E [R16+0x41880], desc[UR22][R56.64], P1 ;  /* 0x4188000038107fae */ /* 0x0005e200089a1016 */
[----:B------:R-:W-:-:S03]  /*10290*/  IMAD.WIDE R38, R203, 0x4, R38 ;  /* 0x00000004cb267825 */ /* 0x000fc600078e0226 */
        /* <DEDUP_REMOVED lines=8> */
[----:B------:R2:W-:Y:S01]  /*10320*/  LDGSTS.E [R17+0x41900], desc[UR22][R54.64], P1 ;  /* 0x4190000036117fae */ /* 0x0005e200089a1016 */
[----:B------:R-:W-:-:S03]  /*10330*/  IMAD.WIDE R36, R203, 0x4, R36 ;  /* 0x00000004cb247825 */ /* 0x000fc600078e0224 */
        /* <DEDUP_REMOVED lines=50> */
[----:B------:R-:W-:-:S03]  /*10660*/  ISETP.GE.AND P1, PT, R0, UR4, PT ;  /* 0x0000000400007c0c */ /* 0x000fc6000bf26270 */
[----:B------:R2:W5:Y:S01]  /*10670*/  LDL.LU R0, [R1+0x498] ;  /* 0x0004980001007983 */ /* 0x0005620000300800 */
[----:B-1----:R-:W-:Y:S01]  /*10680*/  IMAD.SHL.U32 R2, R6, 0x4, RZ ;  /* 0x0000000406027824 */ /* 0x002fe200078e00ff */
[----:B------:R-:W-:Y:S02]  /*10690*/  SEL R5, RZ, 0x4, P4 ;  /* 0x00000004ff057807 */ /* 0x000fe40002000000 */
[----:B------:R-:W-:Y:S01]  /*106a0*/  ISETP.GT.AND P2, PT, R252, 0x27f, PT ;  /* 0x0000027ffc00780c */ /* 0x000fe20003f44270 */
[----:B------:R-:W0:Y:S01]  /*106b0*/  LDGDEPBAR ;  /* 0x00000000000079af */ /* 0x000e220000000000 */
[----:B------:R-:W-:Y:S02]  /*106c0*/  IADD3 R230, P4, PT, R230, R2, RZ ;  /* 0x00000002e6e67210 */ /* 0x000fe40007f9e0ff */
[----:B------:R-:W1:Y:S01]  /*106d0*/  S2R R2, SR_TID.X ;  /* 0x0000000000027919 */ /* 0x000e620000002100 */
[----:B------:R-:W-:-:S04]  /*106e0*/  SEL R5, R5, RZ, P2 ;  /* 0x000000ff05057207 */ /* 0x000fc80001000000 */
[----:B------:R-:W-:Y:S02]  /*106f0*/  ISETP.NE.U32.AND P3, PT, R5, RZ, PT ;  /* 0x000000ff0500720c */ /* 0x000fe40003f65070 */
[----:B------:R-:W-:-:S05]  /*10700*/  SHF.L.U64.HI R5, R6, 0x2, R23 ;  /* 0x0000000206057819 */ /* 0x000fca0000010217 */
[----:B------:R-:W-:Y:S01]  /*10710*/  IMAD.X R231, R231, 0x1, R5, P4 ;  /* 0x00000001e7e77824 */ /* 0x000fe200020e0605 */
[----:B------:R-:W-:Y:S02]  /*10720*/  SEL R5, RZ, 0x4, P1 ;  /* 0x00000004ff057807 */ /* 0x000fe40000800000 */
[----:B------:R-:W-:-:S04]  /*10730*/  ISETP.NE.U32.AND P1, PT, RZ, UR6, PT ;  /* 0x00000006ff007c0c */ /* 0x000fc8000bf25070 */
[----:B------:R-:W-:Y:S01]  /*10740*/  ISETP.LT.OR P4, PT, R252, 0x80, P1 ;  /* 0x00000080fc00780c */ /* 0x000fe20000f81670 */
[----:B------:R-:W-:-:S04]  /*10750*/  DEPBAR.LE SB0, 0x6 ;  /* 0x000081800000791a */ /* 0x000fc80000000000 */
[----:B------:R-:W-:Y:S01]  /*10760*/  SEL R5, R5, RZ, P2 ;  /* 0x000000ff05057207 */ /* 0x000fe20001000000 */
[----:B------:R-:W-:Y:S03]  /*10770*/  BAR.SYNC.DEFER_BLOCKING 0x0 ;  /* 0x0000000000007b1d */ /* 0x000fe60000010000 */
[----:B------:R-:W-:Y:S02]  /*10780*/  ISETP.NE.U32.AND P5, PT, R5, RZ, PT ;  /* 0x000000ff0500720c */ /* 0x000fe40003fa5070 */
[----:B-1----:R-:W-:-:S04]  /*10790*/  SHF.R.U32.HI R2, RZ, 0x6, R2 ;  /* 0x00000006ff027819 */ /* 0x002fc80000011602 */
[----:B------:R-:W-:Y:S01]  /*107a0*/  SGXT.U32 R2, R2, 0x1 ;  /* 0x000000010202781a */ /* 0x000fe20000000000 */
[----:B--2---:R-:W-:Y:S06]  /*107b0*/  @P4 BRA `(.L_x_6) ;  /* 0x0000000400704947 */ /* 0x004fec0003800000 */
[----:B------:R-:W-:Y:S02]  /*107c0*/  USHF.R.U32.HI UR24, URZ, 0x4, UR7 ;  /* 0x00000004ff187899 */ /* 0x000fe40008011607 */
[----:B------:R-:W-:Y:S02]  /*107d0*/  UIADD3 UR14, UPT, UPT, UR7, 0x28000, URZ ;  /* 0x00028000070e7890 */ /* 0x000fe4000fffe0ff */
[----:B------:R-:W-:Y:S02]  /*107e0*/  USGXT.U32 UR24, UR24, 0xe ;  /* 0x0000000e1818789a */ /* 0x000fe40008000000 */
[----:B------:R-:W-:Y:S02]  /*107f0*/  USHF.R.U32.HI UR14, URZ, 0x4, UR14 ;  /* 0x00000004ff0e7899 */ /* 0x000fe4000801160e */
[----:B------:R-:W-:Y:S02]  /*10800*/  UIADD3 UR46, UP1, UPT, UR24, 0x2, URZ ;  /* 0x00000002182e7890 */ /* 0x000fe4000ff3e0ff */
[----:B------:R-:W-:Y:S01]  /*10810*/  USGXT.U32 UR60, UR14, 0xe ;  /* 0x0000000e0e3c789a */ /* 0x000fe20008000000 */
[----:B------:R-:W-:Y:S01]  /*10820*/  UMOV UR5, URZ ;  /* 0x000000ff00057c82 */ /* 0x000fe20008000000 */
[----:B------:R-:W-:Y:S01]  /*10830*/  UMOV UR6, URZ ;  /* 0x000000ff00067c82 */ /* 0x000fe20008000000 */
[----:B------:R-:W-:-:S02]  /*10840*/  UIADD3.X UR47, UPT, UPT, UR5, 0x40004040, URZ, UP1, !UPT ;  /* 0x40004040052f7890 */ /* 0x000fc40008ffe4ff */
[----:B------:R-:W-:Y:S01]  /*10850*/  UIADD3 UR18, UP1, UPT, UR60, 0x2, URZ ;  /* 0x000000023c127890 */ /* 0x000fe2000ff3e0ff */
[----:B------:R-:W-:Y:S01]  /*10860*/  UMOV UR16, 0x0 ;  /* 0x0000000000107882 */ /* 0x000fe20000000000 */
[----:B------:R-:W-:Y:S02]  /*10870*/  UMOV UR17, 0x4100910 ;  /* 0x0410091000117882 */ /* 0x000fe40000000000 */
[----:B------:R-:W-:Y:S01]  /*10880*/  UIADD3.X UR19, UPT, UPT, UR6, 0x40004040, URZ, UP1, !UPT ;  /* 0x4000404006137890 */ /* 0x000fe20008ffe4ff */
[----:B------:R-:W-:Y:S01]  /*10890*/  UMOV UR25, 0x40004040 ;  /* 0x4000404000197882 */ /* 0x000fe20000000000 */
[----:B------:R-:W-:Y:S01]  /*108a0*/  UMOV UR61, 0x40004040 ;  /* 0x40004040003d7882 */ /* 0x000fe20000000000 */
[----:B------:R-:W-:Y:S01]  /*108b0*/  UMOV UR12, 0x0 ;  /* 0x00000000000c7882 */ /* 0x000fe20000000000 */
[----:B------:R-:W-:Y:S01]  /*108c0*/  UMOV UR13, 0x4100910 ;  /* 0x04100910000d7882 */ /* 0x000fe20000000000 */
[----:B------:R-:W-:Y:S01]  /*108d0*/  UMOV UR28, UR11 ;  /* 0x0000000b001c7c82 */ /* 0x000fe20008000000 */
[----:B------:R-:W-:Y:S01]  /*108e0*/  UMOV UR29, URZ ;  /* 0x000000ff001d7c82 */ /* 0x000fe20008000000 */
[----:B------:R-:W-:Y:S01]  /*108f0*/  UIADD3.64 UR66, UPT, UPT, UR46, 0x2, URZ ;  /* 0x000000022e427897 */ /* 0x000fe2000fffe0ff */
[----:B------:R1:W-:Y:S01]  /*10900*/  UTCHMMA gdesc[UR24], gdesc[UR60], tmem[UR8], tmem[UR16], idesc[UR17], !UPT ;  /* 0x00ff103c180075ea */ /* 0x0003e2000f800008 */
[----:B------:R-:W-:-:S02]  /*10910*/  UIADD3.64 UR68, UPT, UPT, UR18, 0x2, URZ ;  /* 0x0000000212447897 */ /* 0x000fc4000fffe0ff */
[----:B------:R2:W-:Y:S01]  /*10920*/  UTCHMMA gdesc[UR46], gdesc[UR18], tmem[UR8], tmem[UR12], idesc[UR13], UPT ;  /* 0x00ff0c122e0075ea */ /* 0x0005e2000b800008 */
[----:B------:R-:W-:Y:S01]  /*10930*/  UIADD3.64 UR62, UPT, UPT, UR46, 0x4, URZ ;  /* 0x000000042e3e7897 */ /* 0x000fe2000fffe0ff */
[----:B------:R-:W-:Y:S01]  /*10940*/  UMOV UR5, UR28 ;  /* 0x0000001c00057c82 */ /* 0x000fe20008000000 */
[----:B------:R-:W-:Y:S02]  /*10950*/  UIADD3.64 UR52, UPT, UPT, UR46, 0x1fe, URZ ;  /* 0x000001fe2e347897 */ /* 0x000fe4000fffe0ff */
[----:B------:R-:W-:Y:S02]  /*10960*/  UIADD3.64 UR34, UPT, UPT, UR46, 0x200, URZ ;  /* 0x000002002e227897 */ /* 0x000fe4000fffe0ff */
[----:B-1----:R-:W-:Y:S02]  /*10970*/  UIADD3.64 UR60, UPT, UPT, UR18, 0x4, URZ ;  /* 0x00000004123c7897 */ /* 0x002fe4000fffe0ff */
[----:B------:R-:W-:Y:S02]  /*10980*/  UIADD3.64 UR58, UPT, UPT, UR46, 0x202, URZ ;  /* 0x000002022e3a7897 */ /* 0x000fe4000fffe0ff */
[----:B------:R-:W-:-:S02]  /*10990*/  UIADD3.64 UR54, UPT, UPT, UR46, 0x204, URZ ;  /* 0x000002042e367897 */ /* 0x000fc4000fffe0ff */
[----:B------:R-:W-:Y:S02]  /*109a0*/  UIADD3.64 UR50, UPT, UPT, UR46, 0x3fe, URZ ;  /* 0x000003fe2e327897 */ /* 0x000fe4000fffe0ff */
[----:B------:R-:W-:Y:S02]  /*109b0*/  UIADD3.64 UR44, UPT, UPT, UR46, 0x400, URZ ;  /* 0x000004002e2c7897 */ /* 0x000fe4000fffe0ff */
[----:B------:R-:W-:Y:S02]  /*109c0*/  UIADD3.64 UR38, UPT, UPT, UR46, 0x402, URZ ;  /* 0x000004022e267897 */ /* 0x000fe4000fffe0ff */
[----:B------:R-:W-:Y:S02]  /*109d0*/  UIADD3.64 UR32, UPT, UPT, UR46, 0x404, URZ ;  /* 0x000004042e207897 */ /* 0x000fe4000fffe0ff */
[----:B------:R-:W-:Y:S02]  /*109e0*/  UIADD3.64 UR28, UPT, UPT, UR46, 0x5fe, URZ ;  /* 0x000005fe2e1c7897 */ /* 0x000fe4000fffe0ff */
[----:B------:R-:W-:-:S02]  /*109f0*/  UIADD3.64 UR24, UPT, UPT, UR46, 0x600, URZ ;  /* 0x000006002e187897 */ /* 0x000fc4000fffe0ff */
[----:B------:R-:W-:Y:S02]  /*10a00*/  UIADD3.64 UR16, UPT, UPT, UR46, 0x602, URZ ;  /* 0x000006022e107897 */ /* 0x000fe4000fffe0ff */
[----:B--2---:R-:W-:Y:S02]  /*10a10*/  UIADD3.64 UR12, UPT, UPT, UR46, 0x604, URZ ;  /* 0x000006042e0c7897 */ /* 0x004fe4000fffe0ff */
[----:B------:R-:W-:Y:S02]  /*10a20*/  UIADD3.64 UR46, UPT, UPT, UR18, 0x1fe, URZ ;  /* 0x000001fe122e7897 */ /* 0x000fe4000fffe0ff */
[----:B------:R-:W-:Y:S01]  /*10a30*/  UIADD3.64 UR72, UPT, UPT, UR18, 0x200, URZ ;  /* 0x0000020012487897 */ /* 0x000fe2000fffe0ff */
[----:B------:R-:W-:Y:S01]  /*10a40*/  UMOV UR64, 0x0 ;  /* 0x0000000000407882 */ /* 0x000fe20000000000 */
[----:B------:R-:W-:Y:S01]  /*10a50*/  UMOV UR65, 0x4100910 ;  /* 0x0410091000417882 */ /* 0x000fe20000000000 */
[----:B------:R-:W-:Y:S01]  /*10a60*/  UMOV UR56, 0x0 ;  /* 0x0000000000387882 */ /* 0x000fe20000000000 */
[----:B------:R-:W-:Y:S01]  /*10a70*/  UMOV UR57, 0x4100910 ;  /* 0x0410091000397882 */ /* 0x000fe20000000000 */
[----:B------:R1:W-:Y:S01]  /*10a80*/  UTCHMMA gdesc[UR66], gdesc[UR68], tmem[UR8], tmem[UR64], idesc[UR65], UPT ;  /* 0x00ff4044420075ea */ /* 0x0003e2000b800008 */
[----:B------:R-:W-:Y:S01]  /*10a90*/  UIADD3.64 UR76, UPT, UPT, UR18, 0x202, URZ ;  /* 0x00000202124c7897 */ /* 0x000fe2000fffe0ff */
[----:B------:R2:W-:Y:S01]  /*10aa0*/  UTCHMMA gdesc[UR62], gdesc[UR60], tmem[UR8], tmem[UR56], idesc[UR57], UPT ;  /* 0x00ff383c3e0075ea */ /* 0x0005e2000b800008 */
[----:B------:R-:W-:Y:S01]  /*10ab0*/  UIADD3.64 UR74, UPT, UPT, UR18, 0x204, URZ ;  /* 0x00000204124a7897 */ /* 0x000fe2000fffe0ff */
[----:B------:R-:W-:Y:S01]  /*10ac0*/  UMOV UR40, 0x0 ;  /* 0x0000000000287882 */ /* 0x000fe20000000000 */
[----:B------:R-:W-:Y:S01]  /*10ad0*/  UMOV UR41, 0x4100910 ;  /* 0x0410091000297882 */ /* 0x000fe20000000000 */
[----:B------:R-:W-:Y:S01]  /*10ae0*/  UMOV UR48, 0x0 ;  /* 0x0000000000307882 */ /* 0x000fe20000000000 */
[----:B------:R3:W-:Y:S01]  /*10af0*/  UTCHMMA gdesc[UR52], gdesc[UR46], tmem[UR8], tmem[UR40], idesc[UR41], UPT ;  /* 0x00ff282e340075ea */ /* 0x0007e2000b800008 */
[----:B------:R-:W-:Y:S01]  /*10b00*/  UMOV UR49, 0x4100910 ;  /* 0x0410091000317882 */ /* 0x000fe20000000000 */
[----:B-1----:R-:W-:Y:S01]  /*10b10*/  UMOV UR68, 0x0 ;  /* 0x0000000000447882 */ /* 0x002fe20000000000 */
[----:B------:R-:W-:Y:S01]  /*10b20*/  UMOV UR69, 0x4100910 ;  /* 0x0410091000457882 */ /* 0x000fe20000000000 */
[----:B--2---:R-:W-:Y:S01]  /*10b30*/  UIADD3.64 UR62, UPT, UPT, UR18, 0x3fe, URZ ;  /* 0x000003fe123e7897 */ /* 0x004fe2000fffe0ff */
[----:B------:R1:W-:Y:S01]  /*10b40*/  UTCHMMA gdesc[UR34], gdesc[UR72], tmem[UR8], tmem[UR68], idesc[UR69], UPT ;  /* 0x00ff4448220075ea */ /* 0x0003e2000b800008 */
[----:B------:R-:W-:-:S02]  /*10b50*/  UIADD3.64 UR60, UPT, UPT, UR18, 0x400, URZ ;  /* 0x00000400123c7897 */ /* 0x000fc4000fffe0ff */
[----:B------:R-:W-:Y:S02]  /*10b60*/  UIADD3.64 UR56, UPT, UPT, UR18, 0x402, URZ ;  /* 0x0000040212387897 */ /* 0x000fe4000fffe0ff */
[----:B---3--:R-:W-:Y:S02]  /*10b70*/  UIADD3.64 UR40, UPT, UPT, UR18, 0x404, URZ ;  /* 0x0000040412287897 */ /* 0x008fe4000fffe0ff */
[----:B------:R-:W-:Y:S02]  /*10b80*/  UIADD3.64 UR46, UPT, UPT, UR18, 0x5fe, URZ ;  /* 0x000005fe122e7897 */ /* 0x000fe4000fffe0ff */
[----:B------:R-:W-:Y:S01]  /*10b90*/  UIADD3.64 UR64, UPT, UPT, UR18, 0x600, URZ ;  /* 0x0000060012407897 */ /* 0x000fe2000fffe0ff */
[----:B-1----:R-:W-:Y:S01]  /*10ba0*/  UMOV UR72, 0x0 ;  /* 0x0000000000487882 */ /* 0x002fe20000000000 */
[----:B------:R-:W-:Y:S01]  /*10bb0*/  UMOV UR73, 0x4100910 ;  /* 0x0410091000497882 */ /* 0x000fe20000000000 */
[----:B------:R-:W-:Y:S01]  /*10bc0*/  UIADD3.64 UR66, UPT, UPT, UR18, 0x602, URZ ;  /* 0x0000060212427897 */ /* 0x000fe2000fffe0ff */
[----:B------:R1:W-:Y:S01]  /*10bd0*/  UTCHMMA gdesc[UR58], gdesc[UR76], tmem[UR8], tmem[UR72], idesc[UR73], UPT ;  /* 0x00ff484c3a0075ea */ /* 0x0003e2000b800008 */
[----:B------:R-:W-:Y:S01]  /*10be0*/  UMOV UR52, 0x0 ;  /* 0x0000000000347882 */ /* 0x000fe20000000000 */
[----:B------:R-:W-:Y:S01]  /*10bf0*/  UMOV UR53, 0x4100910 ;  /* 0x0410091000357882 */ /* 0x000fe20000000000 */
[----:B------:R-:W-:Y:S01]  /*10c00*/  UIADD3.64 UR18, UPT, UPT, UR18, 0x604, URZ ;  /* 0x0000060412127897 */ /* 0x000fe2000fffe0ff */
[----:B------:R1:W-:Y:S01]  /*10c10*/  UTCHMMA gdesc[UR54], gdesc[UR74], tmem[UR8], tmem[UR52], idesc[UR53], UPT ;  /* 0x00ff344a360075ea */ /* 0x0003e2000b800008 */
[----:B------:R-:W-:Y:S01]  /*10c20*/  UMOV UR42, 0x0 ;  /* 0x00000000002a7882 */ /* 0x000fe20000000000 */
[----:B------:R-:W-:Y:S01]  /*10c30*/  UMOV UR43, 0x4100910 ;  /* 0x04100910002b7882 */ /* 0x000fe20000000000 */
        /* <DEDUP_REMOVED lines=16> */
[----:B------:R1:W-:Y:S01]  /*10d40*/  UTCHMMA gdesc[UR16], gdesc[UR66], tmem[UR8], tmem[UR20], idesc[UR21], UPT ;  /* 0x00ff1442100075ea */ /* 0x0003e2000b800008 */
[----:B------:R1:W-:Y:S01]  /*10d50*/  UTCHMMA gdesc[UR12], gdesc[UR18], tmem[UR8], tmem[UR14], idesc[UR15], UPT ;  /* 0x00ff0e120c0075ea */ /* 0x0003e2000b800008 */
[----:B------:R1:W-:Y:S01]  /*10d60*/  UTCBAR [UR5], URZ ;  /* 0x000000ff050073e9 */ /* 0x0003e200080000ff */
[----:B------:R-:W-:Y:S01]  /*10d70*/  NOP ;  /* 0x0000000000007918 */ /* 0x000fe20000000000 */
.L_x_6:
[----:B-----5:R2:W-:Y:S01]  /*10d80*/  STL [R1+0x4d0], R0 ;  /* 0x0004d00001007387 */ /* 0x0205e20000100800 */
[----:B------:R-:W-:-:S03]  /*10d90*/  SHF.L.U64.HI R5, R6, 0x2, R23 ;  /* 0x0000000206057819 */ /* 0x000fc60000010217 */
[----:B------:R3:W-:Y:S04]  /*10da0*/  STL.64 [R1+0x4c8], R16 ;  /* 0x0004c81001007387 */ /* 0x0007e80000100a00 */
[----:B------:R4:W-:Y:S01]  /*10db0*/  STL.64 [R1+0x4b8], R18 ;  /* 0x0004b81201007387 */ /* 0x0009e20000100a00 */
[----:B--2---:R-:W2:Y:S01]  /*10dc0*/  S2R R0, SR_TID.X ;  /* 0x0000000000007919 */ /* 0x004ea20000002100 */
[----:B---3--:R-:W-:Y:S02]  /*10dd0*/  IMAD.MOV.U32 R16, RZ, RZ, R5 ;  /* 0x000000ffff107224 */ /* 0x008fe400078e0005 */
[----:B----4-:R-:W3:Y:S01]  /*10de0*/  LDL.LU.64 R18, [R1+0x78] ;  /* 0x0000780001127983 */ /* 0x010ee20000300a00 */
[----:B------:R-:W-:Y:S01]  /*10df0*/  VIADD R17, R4, UR7 ;  /* 0x0000000704117c36 */ /* 0x000fe20008000000 */
[----:B------:R-:W-:Y:S06]  /*10e00*/  BAR.SYNC.DEFER_BLOCKING 0x0 ;  /* 0x0000000000007b1d */ /* 0x000fec0000010000 */
[----:B------:R-:W-:Y:S04]  /*10e10*/  STL.64 [R1+0x4b0], R20 ;  /* 0x0004b01401007387 */ /* 0x000fe80000100a00 */
[----:B------:R-:W-:Y:S04]  /*10e20*/  STL.64 [R1+0x4a8], R22 ;  /* 0x0004a81601007387 */ /* 0x000fe80000100a00 */
[----:B------:R-:W-:Y:S01]  /*10e30*/  STL.64 [R1+0x4a0], R6 ;  /* 0x0004a00601007387 */ /* 0x000fe20000100a00 */
[----:B--2---:R-:W-:-:S03]  /*10e40*/  SHF.R.U32.HI R5, RZ, 0x6, R0 ;  /* 0x00000006ff057819 */ /* 0x004fc60000011600 */
[----:B------:R2:W-:Y:S01]  /*10e50*/  STL.64 [R1+0x498], R2 ;  /* 0x0004980201007387 */ /* 0x0005e20000100a00 */
[----:B------:R-:W-:Y:S02]  /*10e60*/  SHF.R.U32.HI R0, RZ, 0x6, R0 ;  /* 0x00000006ff007819 */ /* 0x000fe40000011600 */
[----:B------:R-:W-:Y:S01]  /*10e70*/  SGXT.U32 R5, R5, 0x1 ;  /* 0x000000010505781a */ /* 0x000fe20000000000 */
[----:B------:R4:W-:Y:S01]  /*10e80*/  STL.64 [R1+0x4c0], R202 ;  /* 0x0004c0ca01007387 */ /* 0x0009e20000100a00 */
[----:B------:R-:W-:Y:S02]  /*10e90*/  SGXT.U32 R0, R0, 0x1 ;  /* 0x000000010000781a */ /* 0x000fe40000000000 */
[----:B------:R-:W-:Y:S02]  /*10ea0*/  LOP3.LUT R5, R5, 0x22, RZ, 0xfc, !PT ;  /* 0x0000002205057812 */ /* 0x000fe400078efcff */
[----:B------:R-:W-:Y:S02]  /*10eb0*/  LOP3.LUT R0, R0, 0x20, RZ, 0xfc, !PT ;  /* 0x0000002000007812 */ /* 0x000fe400078efcff */
[----:B------:R-:W-:-:S02]  /*10ec0*/  ISETP.GE.AND P4, PT, R5, UR4, PT ;  /* 0x0000000405007c0c */ /* 0x000fc4000bf86270 */
[----:B--2---:R-:W-:Y:S02]  /*10ed0*/  SHF.R.S32.HI R2, RZ, 0x1f, R203 ;  /* 0x0000001fff027819 */ /* 0x004fe400000114cb */
[----:B------:R-:W-:-:S04]  /*10ee0*/  SEL R5, RZ, 0x4, P4 ;  /* 0x00000004ff057807 */ /* 0x000fc80002000000 */
[----:B------:R-:W-:-:S04]  /*10ef0*/  SEL R5, R5, RZ, P2 ;  /* 0x000000ff05057207 */ /* 0x000fc80001000000 */
[----:B------:R-:W-:Y:S01]  /*10f00*/  ISETP.NE.U32.AND P4, PT, R5, RZ, PT ;  /* 0x000000ff0500720c */ /* 0x000fe20003f85070 */
[----:B------:R-:W-:Y:S01]  /*10f10*/  @!PT LDS RZ, [RZ] ;  /* 0x00000000fffff984 */ /* 0x000fe20000000800 */
[----:B------:R-:W-:Y:S01]  /*10f20*/  @!PT LDS RZ, [RZ] ;  /* 0x00000000fffff984 */ /* 0x000fe20000000800 */
[----:B------:R-:W-:Y:S01]  /*10f30*/  @!PT LDS RZ, [RZ] ;  /* 0x00000000fffff984 */ /* 0x000fe20000000800 */
[----:B---3--:R2:W-:Y:S01]  /*10f40*/  LDGSTS.E [R17+0x20000], desc[UR22][R18.64], P3 ;  /* 0x2000000012117fae */ /* 0x0085e200099a1016 */
[----:B------:R-:W-:-:S03]  /*10f50*/  ISETP.GE.AND P3, PT, R0, UR4, PT ;  /* 0x0000000400007c0c */ /* 0x000fc6000bf66270 */
[----:B------:R3:W-:Y:S01]  /*10f60*/  LDGSTS.E [R17+0x20008], desc[UR22][R230.64], P5 ;  /* 0x20008000e6117fae */ /* 0x0007e2000a9a1016 */
[----:B--2---:R-:W2:Y:S01]  /*10f70*/  S2R R18, SR_TID.X ;  /* 0x0000000000127919 */ /* 0x004ea20000002100 */
[----:B------:R-:W-:Y:S01]  /*10f80*/  IMAD.SHL.U32 R19, R202, 0x80, RZ ;  /* 0x00000080ca137824 */ /* 0x000fe200078e00ff */
[----:B---3--:R-:W-:-:S03]  /*10f90*/  SEL R230, RZ, 0x4, P3 ;  /* 0x00000004ffe67807 */ /* 0x008fc60001800000 */
[----:B------:R-:W-:Y:S01]  /*10fa0*/  IMAD.SHL.U32 R19, R19, 0x4, RZ ;  /* 0x0000000413137824 */ /* 0x000fe200078e00ff */
[----:B------:R-:W-:-:S04]  /*10fb0*/  SEL R230, R230, RZ, P2 ;  /* 0x000000ffe6e67207 */ /* 0x000fc80001000000 */
[----:B------:R-:W-:Y:S02]  /*10fc0*/  ISETP.NE.U32.AND P3, PT, R230, RZ, PT ;  /* 0x000000ffe600720c */ /* 0x000fe40003f65070 */
[----:B------:R-:W-:-:S05]  /*10fd0*/  IADD3 R230, P5, PT, R204, R19, RZ ;  /* 0x00000013cce67210 */ /* 0x000fca0007fbe0ff */
[----:B------:R-:W-:Y:S01]  /*10fe0*/  IMAD.X R231, R205, 0x1, R16, P5 ;  /* 0x00000001cde77824 */ /* 0x000fe200028e0610 */
[----:B------:R-:W-:-:S05]  /*10ff0*/  IADD3 R204, P5, PT, R206, R19, RZ ;  /* 0x00000013cecc7210 */ /* 0x000fca0007fbe0ff */
[----:B------:R-:W-:Y:S01]  /*11000*/  LDGSTS.E [R17+0x22000], desc[UR22][R230.64], P3 ;  /* 0x22000000e6117fae */ /* 0x000fe200099a1016 */
[----:B------:R-:W-:Y:S01]  /*11010*/  IMAD.X R205, R207, 0x1, R16, P5 ;  /* 0x00000001cfcd7824 */ /* 0x000fe200028e0610 */
[----:B------:R-:W-:-:S04]  /*11020*/  IADD3 R206, P5, PT, R208, R19, RZ ;  /* 0x00000013d0ce7210 */ /* 0x000fc80007fbe0ff */
[----:B------:R3:W-:Y:S01]  /*11030*/  LDGSTS.E [R17+0x22008], desc[UR22][R204.64], P4 ;  /* 0x22008000cc117fae */ /* 0x0007e2000a1a1016 */
[----:B--2---:R-:W-:Y:S01]  /*11040*/  SHF.R.U32.HI R0, RZ, 0x6, R18 ;  /* 0x00000006ff007819 */ /* 0x004fe20000011612 */
[----:B------:R-:W-:Y:S01]  /*11050*/  IMAD.X R207, R209, 0x1, R16, P5 ;  /* 0x00000001d1cf7824 */ /* 0x000fe200028e0610 */
[----:B------:R-:W-:Y:S02]  /*11060*/  SHF.R.U32.HI R18, RZ, 0x6, R18 ;  /* 0x00000006ff127819 */ /* 0x000fe40000011612 */
[----:B------:R-:W-:Y:S02]  /*11070*/  SGXT.U32 R0, R0, 0x1 ;  /* 0x000000010000781a */ /* 0x000fe40000000000 */
[----:B------:R-:W-:Y:S02]  /*11080*/  SGXT.U32 R18, R18, 0x1 ;  /* 0x000000011212781a */ /* 0x000fe40000000000 */
[----:B------:R-:W-:Y:S02]  /*11090*/  LOP3.LUT R0, R0, 0x42, RZ, 0xfc, !PT ;  /* 0x0000004200007812 */ /* 0x000fe400078efcff */
[----:B------:R-:W-:-:S02]  /*110a0*/  LOP3.LUT R18, R18, 0x40, RZ, 0xfc, !PT ;  /* 0x0000004012127812 */ /* 0x000fc400078efcff */
[----:B------:R-:W-:Y:S02]  /*110b0*/  ISETP.GE.AND P4, PT, R0, UR4, PT ;  /* 0x0000000400007c0c */ /* 0x000fe4000bf86270 */
[----:B------:R-:W-:Y:S02]  /*110c0*/  ISETP.GE.AND P3, PT, R18, UR4, PT ;  /* 0x0000000412007c0c */ /* 0x000fe4000bf66270 */
[----:B------:R-:W2:Y:S01]  /*110d0*/  S2R R18, SR_TID.X ;  /* 0x0000000000127919 */ /* 0x000ea20000002100 */
[----:B------:R-:W-:Y:S02]  /*110e0*/  SEL R5, RZ, 0x4, P4 ;  /* 0x00000004ff057807 */ /* 0x000fe40002000000 */
[----:B---3--:R-:W-:Y:S02]  /*110f0*/  SEL R204, RZ, 0x4, P3 ;  /* 0x00000004ffcc7807 */ /* 0x008fe40001800000 */
[----:B------:R-:W-:Y:S02]  /*11100*/  SEL R5, R5, RZ, P2 ;  /* 0x000000ff05057207 */ /* 0x000fe40001000000 */
[----:B------:R-:W-:-:S02]  /*11110*/  SEL R204, R204, RZ, P2 ;  /* 0x000000ffcccc7207 */ /* 0x000fc40001000000 */
[----:B------:R-:W-:Y:S02]  /*11120*/  ISETP.NE.U32.AND P4, PT, R5, RZ, PT ;  /* 0x000000ff0500720c */ /* 0x000fe40003f85070 */
[----:B------:R-:W-:Y:S02]  /*11130*/  ISETP.NE.U32.AND P3, PT, R204, RZ, PT ;  /* 0x000000ffcc00720c */ /* 0x000fe40003f65070 */
[----:B------:R-:W-:-:S05]  /*11140*/  IADD3 R204, P5, PT, R210, R19, RZ ;  /* 0x00000013d2cc7210 */ /* 0x000fca0007fbe0ff */
[----:B------:R-:W-:-:S06]  /*11150*/  IMAD.X R205, R211, 0x1, R16, P5 ;  /* 0x00000001d3cd7824 */ /* 0x000fcc00028e0610 */
[----:B------:R-:W-:Y:S04]  /*11160*/  LDGSTS.E [R17+0x24000], desc[UR22][R206.64], P3 ;  /* 0x24000000ce117fae */ /* 0x000fe800099a1016 */
[----:B------:R3:W-:Y:S01]  /*11170*/  LDGSTS.E [R17+0x24008], desc[UR22][R204.64], P4 ;  /* 0x24008000cc117fae */ /* 0x0007e2000a1a1016 */
[--C-:B--2---:R-:W-:Y:S02]  /*11180*/  SHF.R.U32.HI R0, RZ, 0x6, R18.reuse ;  /* 0x00000006ff007819 */ /* 0x104fe40000011612 */
[----:B------:R-:W-:Y:S02]  /*11190*/  SHF.R.U32.HI R18, RZ, 0x6, R18 ;  /* 0x00000006ff127819 */ /* 0x000fe40000011612 */
[----:B------:R-:W-:Y:S02]  /*111a0*/  SGXT.U32 R0, R0, 0x1 ;  /* 0x000000010000781a */ /* 0x000fe40000000000 */
[----:B------:R-:W-:-:S02]  /*111b0*/  SGXT.U32 R18, R18, 0x1 ;  /* 0x000000011212781a */ /* 0x000fc40000000000 */
[----:B------:R-:W-:Y:S02]  /*111c0*/  LOP3.LUT R0, R0, 0x62, RZ, 0xfc, !PT ;  /* 0x0000006200007812 */ /* 0x000fe400078efcff */
[----:B------:R-:W-:Y:S02]  /*111d0*/  LOP3.LUT R18, R18, 0x60, RZ, 0xfc, !PT ;  /* 0x0000006012127812 */ /* 0x000fe400078efcff */
[----:B------:R-:W-:Y:S02]  /*111e0*/  ISETP.GE.AND P4, PT, R0, UR4, PT ;  /* 0x0000000400007c0c */ /* 0x000fe4000bf86270 */
[----:B------:R-:W-:Y:S01]  /*111f0*/  ISETP.GE.AND P3, PT, R18, UR4, PT ;  /* 0x0000000412007c0c */ /* 0x000fe2000bf66270 */
[----:B------:R-:W2:Y:S01]  /*11200*/  S2R R0, SR_TID.X ;  /* 0x0000000000007919 */ /* 0x000ea20000002100 */
[----:B------:R-:W-:Y:S02]  /*11210*/  SEL R5, RZ, 0x4, P4 ;  /* 0x00000004ff057807 */ /* 0x000fe40002000000 */
[----:B---3--:R-:W-:-:S02]  /*11220*/  SEL R204, RZ, 0x4, P3 ;  /* 0x00000004ffcc7807 */ /* 0x008fc40001800000 */
[----:B------:R-:W-:Y:S02]  /*11230*/  IADD3 R206, P5, PT, R212, R19, RZ ;  /* 0x00000013d4ce7210 */ /* 0x000fe40007fbe0ff */
[----:B------:R-:W-:Y:S02]  /*11240*/  SEL R204, R204, RZ, P2 ;  /* 0x000000ffcccc7207 */ /* 0x000fe40001000000 */
[----:B------:R-:W-:Y:S01]  /*11250*/  SEL R5, R5, RZ, P2 ;  /* 0x000000ff05057207 */ /* 0x000fe20001000000 */
[----:B------:R-:W-:Y:S01]  /*11260*/  IMAD.X R207, R213, 0x1, R16, P5 ;  /* 0x00000001d5cf7824 */ /* 0x000fe200028e0610 */
[----:B------:R-:W-:Y:S01]  /*11270*/  ISETP.NE.U32.AND P3, PT, R204, RZ, PT ;  /* 0x000000ffcc00720c */ /* 0x000fe20003f65070 */
[----:B------:R-:W-:Y:S01]  /*11280*/  IMAD.MOV.U32 R213, RZ, RZ, R19 ;  /* 0x000000ffffd57224 */ /* 0x000fe200078e0013 */
[----:B------:R-:W-:-:S04]  /*11290*/  ISETP.NE.U32.AND P4, PT, R5, RZ, PT ;  /* 0x000000ff0500720c */ /* 0x000fc80003f85070 */
[----:B------:R-:W-:-:S05]  /*112a0*/  IADD3 R204, P5, PT, R214, R213, RZ ;  /* 0x000000d5d6cc7210 */ /* 0x000fca0007fbe0ff */
[----:B------:R-:W-:Y:S02]  /*112b0*/  IMAD.X R205, R215, 0x1, R16, P5 ;  /* 0x00000001d7cd7824 */ /* 0x000fe400028e0610 */
[----:B------:R3:W-:Y:S04]  /*112c0*/  LDGSTS.E [R17+0x26000], desc[UR22][R206.64], P3 ;  /* 0x26000000ce117fae */ /* 0x0007e800099a1016 */
[----:B------:R1:W-:Y:S01]  /*112d0*/  LDGSTS.E [R17+0x26008], desc[UR22][R204.64], P4 ;  /* 0x26008000cc117fae */ /* 0x0003e2000a1a1016 */
[----:B--2---:R-:W-:-:S04]  /*112e0*/  SHF.R.U32.HI R0, RZ, 0x6, R0 ;  /* 0x00000006ff007819 */ /* 0x004fc80000011600 */
[----:B------:R-:W-:Y:S02]  /*112f0*/  SGXT.U32 R0, R0, 0x1 ;  /* 0x000000010000781a */ /* 0x000fe40000000000 */
[-C--:B---3--:R-:W-:Y:S01]  /*11300*/  IADD3 R206, P5, PT, R218, R213.reuse, RZ ;  /* 0x000000d5dace7210 */ /* 0x088fe20007fbe0ff */
[----:B-1----:R-:W1:Y:S01]  /*11310*/  S2R R17, SR_TID.X ;  /* 0x0000000000117919 */ /* 0x002e620000002100 */
[----:B------:R-:W-:Y:S02]  /*11320*/  LOP3.LUT R0, R0, 0x4, RZ, 0xfc, !PT ;  /* 0x0000000400007812 */ /* 0x000fe400078efcff */
[----:B------:R-:W-:Y:S02]  /*11330*/  IADD3 R204, P4, PT, R216, R213, RZ ;  /* 0x000000d5d8cc7210 */ /* 0x000fe40007f9e0ff */
[----:B------:R-:W-:-:S03]  /*11340*/  ISETP.GE.AND P3, PT, R0, UR4, PT ;  /* 0x0000000400007c0c */ /* 0x000fc6000bf66270 */
[--C-:B------:R-:W-:Y:S01]  /*11350*/  IMAD.X R205, R217, 0x1, R16.reuse, P4 ;  /* 0x00000001d9cd7824 */ /* 0x100fe200020e0610 */
[----:B------:R-:W-:Y:S01]  /*11360*/  SEL R5, RZ, 0x4, P3 ;  /* 0x00000004ff057807 */ /* 0x000fe20001800000 */
[----:B------:R-:W-:-:S03]  /*11370*/  IMAD.MOV.U32 R217, RZ, RZ, R16 ;  /* 0x000000ffffd97224 */ /* 0x000fc600078e0010 */
[----:B------:R-:W-:Y:S01]  /*11380*/  SEL R5, R5, RZ, P2 ;  /* 0x000000ff05057207 */ /* 0x000fe20001000000 */
[----:B------:R-:W-:-:S03]  /*11390*/  IMAD.X R207, R219, 0x1, R217, P5 ;  /* 0x00000001dbcf7824 */ /* 0x000fc600028e06d9 */
[----:B------:R-:W-:-:S13]  /*113a0*/  ISETP.NE.U32.AND P3, PT, R5, RZ, PT ;  /* 0x000000ff0500720c */ /* 0x000fda0003f65070 */
[----:B------:R2:W-:Y:S01]  /*113b0*/  LDGSTS.E [R9+0x20000], desc[UR22][R204.64], P3 ;  /* 0x20000000cc097fae */ /* 0x0005e200099a1016 */
[--C-:B-1----:R-:W-:Y:S02]  /*113c0*/  SHF.R.U32.HI R0, RZ, 0x6, R17.reuse ;  /* 0x00000006ff007819 */ /* 0x102fe40000011611 */
[----:B------:R-:W-:Y:S02]  /*113d0*/  SHF.R.U32.HI R17, RZ, 0x6, R17 ;  /* 0x00000006ff117819 */ /* 0x000fe40000011611 */
[----:B------:R-:W-:Y:S02]  /*113e0*/  SGXT.U32 R0, R0, 0x1 ;  /* 0x000000010000781a */ /* 0x000fe40000000000 */
[----:B------:R-:W-:Y:S02]  /*113f0*/  SGXT.U32 R17, R17, 0x1 ;  /* 0x000000011111781a */ /* 0x000fe40000000000 */
[----:B------:R-:W-:Y:S02]  /*11400*/  LOP3.LUT R0, R0, 0x24, RZ, 0xfc, !PT ;  /* 0x0000002400007812 */ /* 0x000fe400078efcff */
[----:B------:R-:W-:-:S02]  /*11410*/  LOP3.LUT R17, R17, 0x6, RZ, 0xfc, !PT ;  /* 0x0000000611117812 */ /* 0x000fc400078efcff */
[----:B------:R-:W-:Y:S02]  /*11420*/  ISETP.GE.AND P4, PT, R0, UR4, PT ;  /* 0x0000000400007c0c */ /* 0x000fe4000bf86270 */
[----:B------:R-:W-:Y:S02]  /*11430*/  ISETP.GE.AND P3, PT, R17, UR4, PT ;  /* 0x0000000411007c0c */ /* 0x000fe4000bf66270 */
[----:B------:R-:W1:Y:S01]  /*11440*/  S2R R17, SR_TID.X ;  /* 0x0000000000117919 */ /* 0x000e620000002100 */
[----:B------:R-:W-:Y:S02]  /*11450*/  SEL R5, RZ, 0x4, P4 ;  /* 0x00000004ff057807 */ /* 0x000fe40002000000 */
[----:B--2---:R-:W-:Y:S02]  /*11460*/  SEL R204, RZ, 0x4, P3 ;  /* 0x00000004ffcc7807 */ /* 0x004fe40001800000 */
        /* <DEDUP_REMOVED lines=8> */
[--C-:B-1----:R-:W-:Y:S02]  /*114f0*/  SHF.R.U32.HI R0, RZ, 0x6, R17.reuse ;  /* 0x00000006ff007819 */ /* 0x102fe40000011611 */
[----:B------:R-:W-:Y:S02]  /*11500*/  SHF.R.U32.HI R17, RZ, 0x6, R17 ;  /* 0x00000006ff117819 */ /* 0x000fe40000011611 */
[----:B------:R-:W-:Y:S02]  /*11510*/  SGXT.U32 R0, R0, 0x1 ;  /* 0x000000010000781a */ /* 0x000fe40000000000 */
[----:B------:R-:W-:-:S02]  /*11520*/  SGXT.U32 R17, R17, 0x1 ;  /* 0x000000011111781a */ /* 0x000fc40000000000 */
[----:B------:R-:W-:Y:S02]  /*11530*/  LOP3.LUT R0, R0, 0x44, RZ, 0xfc, !PT ;  /* 0x0000004400007812 */ /* 0x000fe400078efcff */
[----:B------:R-:W-:Y:S02]  /*11540*/  LOP3.LUT R17, R17, 0x26, RZ, 0xfc, !PT ;  /* 0x0000002611117812 */ /* 0x000fe400078efcff */
[----:B------:R-:W-:Y:S02]  /*11550*/  ISETP.GE.AND P4, PT, R0, UR4, PT ;  /* 0x0000000400007c0c */ /* 0x000fe4000bf86270 */
[----:B------:R-:W-:Y:S02]  /*11560*/  ISETP.GE.AND P3, PT, R17, UR4, PT ;  /* 0x0000000411007c0c */ /* 0x000fe4000bf66270 */
[----:B------:R-:W1:Y:S01]  /*11570*/  S2R R17, SR_TID.X ;  /* 0x0000000000117919 */ /* 0x000e620000002100 */
[----:B------:R-:W-:Y:S02]  /*11580*/  SEL R5, RZ, 0x4, P4 ;  /* 0x00000004ff057807 */ /* 0x000fe40002000000 */
[----:B--2---:R-:W-:-:S02]  /*11590*/  SEL R204, RZ, 0x4, P3 ;  /* 0x00000004ffcc7807 */ /* 0x004fc40001800000 */
[----:B------:R-:W-:Y:S02]  /*115a0*/  SEL R5, R5, RZ, P2 ;  /* 0x000000ff05057207 */ /* 0x000fe40001000000 */
[----:B------:R-:W-:Y:S02]  /*115b0*/  SEL R204, R204, RZ, P2 ;  /* 0x000000ffcccc7207 */ /* 0x000fe40001000000 */
[-C--:B------:R-:W-:Y:S02]  /*115c0*/  IADD3 R206, P5, PT, R222, R213.reuse, RZ ;  /* 0x000000d5dece7210 */ /* 0x080fe40007fbe0ff */
[----:B------:R-:W-:Y:S02]  /*115d0*/  ISETP.NE.U32.AND P3, PT, R204, RZ, PT ;  /* 0x000000ffcc00720c */ /* 0x000fe40003f65070 */
[----:B------:R-:W-:Y:S01]  /*115e0*/  ISETP.NE.U32.AND P4, PT, R5, RZ, PT ;  /* 0x000000ff0500720c */ /* 0x000fe20003f85070 */
[----:B------:R-:W-:Y:S01]  /*115f0*/  IMAD.X R207, R223, 0x1, R217, P5 ;  /* 0x00000001dfcf7824 */ /* 0x000fe200028e06d9 */
[----:B------:R-:W-:-:S05]  /*11600*/  IADD3 R204, P5, PT, R224, R213, RZ ;  /* 0x000000d5e0cc7210 */ /* 0x000fca0007fbe0ff */
[----:B------:R-:W-:-:S04]  /*11610*/  IMAD.X R205, R225, 0x1, R217, P5 ;  /* 0x00000001e1cd7824 */ /* 0x000fc800028e06d9 */
        /* <DEDUP_REMOVED lines=9> */
[----:B------:R-:W1:Y:S01]  /*116b0*/  S2R R0, SR_TID.X ;  /* 0x0000000000007919 */ /* 0x000e620000002100 */
[----:B------:R-:W-:Y:S02]  /*116c0*/  ISETP.GE.AND P3, PT, R17, UR4, PT ;  /* 0x0000000411007c0c */ /* 0x000fe4000bf66270 */
[----:B------:R-:W-:Y:S02]  /*116d0*/  SEL R5, RZ, 0x4, P4 ;  /* 0x00000004ff057807 */ /* 0x000fe40002000000 */
[----:B--2---:R-:W-:-:S02]  /*116e0*/  SEL R204, RZ, 0x4, P3 ;  /* 0x00000004ffcc7807 */ /* 0x004fc40001800000 */
[-C--:B------:R-:W-:Y:S02]  /*116f0*/  IADD3 R206, P5, PT, R226, R213.reuse, RZ ;  /* 0x000000d5e2ce7210 */ /* 0x080fe40007fbe0ff */
[----:B------:R-:W-:Y:S02]  /*11700*/  SEL R204, R204, RZ, P2 ;  /* 0x000000ffcccc7207 */ /* 0x000fe40001000000 */
[----:B------:R-:W-:Y:S01]  /*11710*/  SEL R5, R5, RZ, P2 ;  /* 0x000000ff05057207 */ /* 0x000fe20001000000 */
[----:B------:R-:W-:Y:S01]  /*11720*/  IMAD.X R207, R227, 0x1, R217, P5 ;  /* 0x00000001e3cf7824 */ /* 0x000fe200028e06d9 */
[----:B------:R-:W-:Y:S02]  /*11730*/  ISETP.NE.U32.AND P4, PT, R204, RZ, PT ;  /* 0x000000ffcc00720c */ /* 0x000fe40003f85070 */
[----:B------:R-:W-:Y:S02]  /*11740*/  ISETP.NE.U32.AND P3, PT, R5, RZ, PT ;  /* 0x000000ff0500720c */ /* 0x000fe40003f65070 */
[----:B------:R-:W-:-:S05]  /*11750*/  IADD3 R204, P5, PT, R228, R213, RZ ;  /* 0x000000d5e4cc7210 */ /* 0x000fca0007fbe0ff */
[----:B------:R-:W-:-:S04]  /*11760*/  IMAD.X R205, R229, 0x1, R217, P5 ;  /* 0x00000001e5cd7824 */ /* 0x000fc800028e06d9 */
[----:B------:R-:W-:Y:S04]  /*11770*/  LDGSTS.E [R9+0x24008], desc[UR22][R206.64], P4 ;  /* 0x24008000ce097fae */ /* 0x000fe8000a1a1016 */
[----:B------:R2:W-:Y:S01]  /*11780*/  LDGSTS.E [R9+0x26000], desc[UR22][R204.64], P3 ;  /* 0x26000000cc097fae */ /* 0x0005e200099a1016 */
[----:B-1----:R-:W-:-:S04]  /*11790*/  SHF.R.U32.HI R0, RZ, 0x6, R0 ;  /* 0x00000006ff007819 */ /* 0x002fc80000011600 */
[----:B------:R-:W-:-:S04]  /*117a0*/  SGXT.U32 R0, R0, 0x1 ;  /* 0x000000010000781a */ /* 0x000fc80000000000 */
[----:B------:R-:W-:-:S04]  /*117b0*/  LOP3.LUT R0, R0, 0x66, RZ, 0xfc, !PT ;  /* 0x0000006600007812 */ /* 0x000fc800078efcff */
[----:B------:R-:W-:Y:S01]  /*117c0*/  ISETP.GE.AND P5, PT, R0, UR4, PT ;  /* 0x0000000400007c0c */ /* 0x000fe2000bfa6270 */
[----:B------:R-:W-:-:S03]  /*117d0*/  IMAD.SHL.U32 R0, R203, 0x4, RZ ;  /* 0x00000004cb007824 */ /* 0x000fc600078e00ff */
[----:B------:R-:W-:Y:S02]  /*117e0*/  SEL R5, RZ, 0x4, P5 ;  /* 0x00000004ff057807 */ /* 0x000fe40002800000 */
[----:B------:R-:W-:Y:S01]  /*117f0*/  STL [R1+0x78], R0 ;  /* 0x0000780001007387 */ /* 0x000fe20000100800 */
[-C--:B------:R-:W-:Y:S02]  /*11800*/  IADD3 R16, P5, PT, R138, R0.reuse, RZ ;  /* 0x000000008a107210 */ /* 0x080fe40007fbe0ff */
[----:B--2---:R-:W-:Y:S02]  /*11810*/  SEL R204, R5, RZ, P2 ;  /* 0x000000ff05cc7207 */ /* 0x004fe40001000000 */
[----:B------:R-:W-:Y:S02]  /*11820*/  SHF.L.U64.HI R5, R203, 0x2, R2 ;  /* 0x00000002cb057819 */ /* 0x000fe40000010202 */
[----:B------:R-:W-:Y:S02]  /*11830*/  IADD3 R2, P4, PT, R154, R0, RZ ;  /* 0x000000009a027210 */ /* 0x000fe40007f9e0ff */
[----:B------:R-:W-:Y:S01]  /*11840*/  ISETP.NE.U32.AND P3, PT, R204, RZ, PT ;  /* 0x000000ffcc00720c */ /* 0x000fe20003f65070 */
[----:B------:R-:W-:-:S02]  /*11850*/  IMAD.X R17, R139, 0x1, R5, P5 ;  /* 0x000000018b117824 */ /* 0x000fc400028e0605 */
[----:B------:R-:W-:Y:S01]  /*11860*/  IMAD.X R3, R155, 0x1, R5, P4 ;  /* 0x000000019b037824 */ /* 0x000fe200020e0605 */
[----:B------:R-:W-:-:S04]  /*11870*/  IADD3 R6, P4, PT, R122, R0, RZ ;  /* 0x000000007a067210 */ /* 0x000fc80007f9e0ff */
[----:B------:R1:W-:Y:S01]  /*11880*/  STL.64 [R1+0xc8], R2 ;  /* 0x0000c80201007387 */ /* 0x0003e20000100a00 */
[----:B------:R-:W-:Y:S01]  /*11890*/  IMAD.X R7, R123, 0x1, R5, P4 ;  /* 0x000000017b077824 */ /* 0x000fe200020e0605 */
[-C--:B----4-:R-:W-:Y:S02]  /*118a0*/  IADD3 R202, P4, PT, R90, R0.reuse, RZ ;  /* 0x000000005aca7210 */ /* 0x090fe40007f9e0ff */
[----:B------:R-:W2:Y:S04]  /*118b0*/  LDL.LU.64 R204, [R1+0x68] ;  /* 0x0000680001cc7983 */ /* 0x000ea80000300a00 */
[----:B------:R-:W-:Y:S04]  /*118c0*/  STL.64 [R1+0xb8], R6 ;  /* 0x0000b80601007387 */ /* 0x000fe80000100a00 */
[----:B------:R-:W3:Y:S01]  /*118d0*/  LDL.LU.64 R208, [R1+0x60] ;  /* 0x0000600001d07983 */ /* 0x000ee20000300a00 */
[----:B-1----:R-:W-:-:S03]  /*118e0*/  IADD3 R2, P5, PT, R106, R0, RZ ;  /* 0x000000006a027210 */ /* 0x002fc60007fbe0ff */
[----:B------:R-:W4:Y:S02]  /*118f0*/  LDL.LU.64 R210, [R1+0x8] ;  /* 0x0000080001d27983 */ /* 0x000f240000300a00 */
[----:B------:R-:W-:Y:S01]  /*11900*/  IMAD.X R3, R107, 0x1, R5, P5 ;  /* 0x000000016b037824 */ /* 0x000fe200028e0605 */
[----:B------:R-:W-:-:S05]  /*11910*/  IADD3 R18, P5, PT, R74, R0, RZ ;  /* 0x000000004a127210 */ /* 0x000fca0007fbe0ff */
[--C-:B------:R-:W-:Y:S01]  /*11920*/  IMAD.X R19, R75, 0x1, R5.reuse, P5 ;  /* 0x000000014b137824 */ /* 0x100fe200028e0605 */
[-C--:B------:R-:W-:Y:S01]  /*11930*/  IADD3 R22, P5, PT, R42, R0.reuse, RZ ;  /* 0x000000002a167210 */ /* 0x080fe20007fbe0ff */
[----:B------:R1:W-:Y:S01]  /*11940*/  STL.64 [R1+0xb0], R2 ;  /* 0x0000b00201007387 */ /* 0x0003e20000100a00 */
[--C-:B------:R-:W-:Y:S01]  /*11950*/  IMAD.X R203, R91, 0x1, R5.reuse, P4 ;  /* 0x000000015bcb7824 */ /* 0x100fe200020e0605 */
[-C--:B------:R-:W-:Y:S02]  /*11960*/  IADD3 R20, P4, PT, R58, R0.reuse, RZ ;  /* 0x000000003a147210 */ /* 0x080fe40007f9e0ff */
[--C-:B------:R-:W-:Y:S01]  /*11970*/  IMAD.X R23, R43, 0x1, R5.reuse, P5 ;  /* 0x000000012b177824 */ /* 0x100fe200028e0605 */
[----:B------:R-:W4:Y:S02]  /*11980*/  LDL.LU.64 R206, [R1] ;  /* 0x0000000001ce7983 */ /* 0x000f240000300a00 */
[----:B------:R-:W-:Y:S01]  /*11990*/  IMAD.X R21, R59, 0x1, R5, P4 ;  /* 0x000000013b157824 */ /* 0x000fe200020e0605 */
[-C--:B-1----:R-:W-:Y:S01]  /*119a0*/  IADD3 R2, P5, PT, R136, R0.reuse, RZ ;  /* 0x0000000088027210 */ /* 0x082fe20007fbe0ff */
[----:B------:R-:W4:Y:S01]  /*119b0*/  LDL.LU.64 R218, [R1+0x58] ;  /* 0x0000580001da7983 */ /* 0x000f220000300a00 */
[----:B------:R-:W-:-:S03]  /*119c0*/  IADD3 R6, P4, PT, R152, R0, RZ ;  /* 0x0000000098067210 */ /* 0x000fc60007f9e0ff */
[--C-:B------:R-:W-:Y:S01]  /*119d0*/  IMAD.X R3, R137, 0x1, R5.reuse, P5 ;  /* 0x0000000189037824 */ /* 0x100fe200028e0605 */
[-C--:B------:R-:W-:Y:S01]  /*119e0*/  IADD3 R228, P5, PT, R104, R0.reuse, RZ ;  /* 0x0000000068e47210 */ /* 0x080fe20007fbe0ff */
[--C-:B------:R-:W-:Y:S01]  /*119f0*/  IMAD.X R7, R153, 0x1, R5.reuse, P4 ;  /* 0x0000000199077824 */ /* 0x100fe200020e0605 */
[-C--:B------:R-:W-:Y:S01]  /*11a00*/  IADD3 R230, P4, PT, R120, R0.reuse, RZ ;  /* 0x0000000078e67210 */ /* 0x080fe20007f9e0ff */
[----:B------:R-:W4:Y:S02]  /*11a10*/  LDL.LU.64 R214, [R1+0x50] ;  /* 0x0000500001d67983 */ /* 0x000f240000300a00 */
[--C-:B------:R-:W-:Y:S01]  /*11a20*/  IMAD.X R229, R105, 0x1, R5.reuse, P5 ;  /* 0x0000000169e57824 */ /* 0x100fe200028e0605 */
[-C--:B------:R-:W-:Y:S01]  /*11a30*/  IADD3 R224, P5, PT, R72, R0.reuse, RZ ;  /* 0x0000000048e07210 */ /* 0x080fe20007fbe0ff */
[----:B------:R-:W-:Y:S01]  /*11a40*/  IMAD.X R231, R121, 0x1, R5, P4 ;  /* 0x0000000179e77824 */ /* 0x000fe200020e0605 */
[----:B------:R-:W-:-:S03]  /*11a50*/  IADD3 R226, P4, PT, R88, R0, RZ ;  /* 0x0000000058e27210 */ /* 0x000fc60007f9e0ff */
        /* <DEDUP_REMOVED lines=21> */
[----:B------:R-:W-:Y:S01]  /*11bb0*/  IADD3 R86, P5, PT, R200, R213, RZ ;  /* 0x000000d5c8567210 */ /* 0x000fe20007fbe0ff */
[----:B------:R-:W-:Y:S01]  /*11bc0*/  IMAD.X R55, R55, 0x1, R5, P4 ;  /* 0x0000000137377824 */ /* 0x000fe200020e0605 */
[----:B------:R-:W-:-:S03]  /*11bd0*/  IADD3 R74, P4, PT, R148, R0, RZ ;  /* 0x00000000944a7210 */ /* 0x000fc60007f9e0ff */
[----:B------:R-:W-:Y:S02]  /*11be0*/  IMAD.X R87, R201, 0x1, R217, P5 ;  /* 0x00000001c9577824 */ /* 0x000fe400028e06d9 */
[----:B------:R-:W-:-:S03]  /*11bf0*/  IMAD.X R75, R149, 0x1, R5, P4 ;  /* 0x00000001954b7824 */ /* 0x000fc600020e0605 */
[----:B------:R1:W-:Y:S01]  /*11c00*/  LDGSTS.E [R9+0x26008], desc[UR22][R86.64], P3 ;  /* 0x2600800056097fae */ /* 0x0003e200099a1016 */
[-C--:B--2---:R-:W-:Y:S02]  /*11c10*/  IADD3 R88, P4, PT, R204, R213.reuse, RZ ;  /* 0x000000d5cc587210 */ /* 0x084fe40007f9e0ff */
[----:B---3--:R-:W-:-:S05]  /*11c20*/  IADD3 R90, P5, PT, R208, R213, RZ ;  /* 0x000000d5d05a7210 */ /* 0x008fca0007fbe0ff */
[--C-:B------:R-:W-:Y:S02]  /*11c30*/  IMAD.X R91, R209, 0x1, R217.reuse, P5 ;  /* 0x00000001d15b7824 */ /* 0x100fe400028e06d9 */
[----:B------:R-:W2:Y:S01]  /*11c40*/  LDL.LU.64 R208, [R1+0x48] ;  /* 0x0000480001d07983 */ /* 0x000ea20000300a00 */
[----:B------:R-:W-:Y:S01]  /*11c50*/  IMAD.X R89, R205, 0x1, R217, P4 ;  /* 0x00000001cd597824 */ /* 0x000fe200020e06d9 */
[----:B----4-:R-:W-:-:S05]  /*11c60*/  IADD3 R102, P4, PT, R210, R213, RZ ;  /* 0x000000d5d2667210 */ /* 0x010fca0007f9e0ff */
[----:B------:R-:W-:Y:S02]  /*11c70*/  IMAD.X R103, R211, 0x1, R217, P4 ;  /* 0x00000001d3677824 */ /* 0x000fe400020e06d9 */
[----:B------:R-:W3:Y:S01]  /*11c80*/  LDL.LU.64 R210, [R1+0x40] ;  /* 0x0000400001d27983 */ /* 0x000ee20000300a00 */
[-C--:B------:R-:W-:Y:S02]  /*11c90*/  IADD3 R104, P5, PT, R206, R213.reuse, RZ ;  /* 0x000000d5ce687210 */ /* 0x080fe40007fbe0ff */
        /* <DEDUP_REMOVED lines=12> */
[-C--:B------:R-:W-:Y:S01]  /*11d60*/  IADD3 R138, P4, PT, R250, R213.reuse, RZ ;  /* 0x000000d5fa8a7210 */ /* 0x080fe20007f9e0ff */
[----:B------:R-:W-:Y:S02]  /*11d70*/  IMAD.MOV.U32 R250, RZ, RZ, R213 ;  /* 0x000000fffffa7224 */ /* 0x000fe400078e00d5 */
[--C-:B------:R-:W-:Y:S02]  /*11d80*/  IMAD.X R137, R215, 0x1, R217.reuse, P5 ;  /* 0x00000001d7897824 */ /* 0x100fe400028e06d9 */
[----:B------:R-:W4:Y:S01]  /*11d90*/  LDL.LU.64 R214, [R1+0x38] ;  /* 0x0000380001d67983 */ /* 0x000f220000300a00 */
[--C-:B------:R-:W-:Y:S01]  /*11da0*/  IMAD.X R139, R251, 0x1, R217.reuse, P4 ;  /* 0x00000001fb8b7824 */ /* 0x100fe200020e06d9 */
[----:B------:R-:W-:Y:S01]  /*11db0*/  IADD3 R150, P4, PT, R190, R250, RZ ;  /* 0x000000fabe967210 */ /* 0x000fe20007f9e0ff */
[----:B------:R-:W-:Y:S01]  /*11dc0*/  IMAD.MOV.U32 R251, RZ, RZ, R217 ;  /* 0x000000fffffb7224 */ /* 0x000fe200078e00d9 */
[----:B------:R-:W-:-:S02]  /*11dd0*/  IADD3 R148, P5, PT, R248, R213, RZ ;  /* 0x000000d5f8947210 */ /* 0x000fc40007fbe0ff */
[----:B------:R-:W4:Y:S01]  /*11de0*/  LDL.LU.64 R212, [R1+0x30] ;  /* 0x0000300001d47983 */ /* 0x000f220000300a00 */
[--C-:B------:R-:W-:Y:S01]  /*11df0*/  IMAD.X R151, R191, 0x1, R251.reuse, P4 ;  /* 0x00000001bf977824 */ /* 0x100fe200020e06fb */
[-C--:B------:R-:W-:Y:S01]  /*11e00*/  IADD3 R154, P4, PT, R186, R250.reuse, RZ ;  /* 0x000000faba9a7210 */ /* 0x080fe20007f9e0ff */
[----:B------:R-:W-:Y:S01]  /*11e10*/  IMAD.X R149, R249, 0x1, R251, P5 ;  /* 0x00000001f9957824 */ /* 0x000fe200028e06fb */
[----:B------:R-:W-:-:S03]  /*11e20*/  IADD3 R152, P5, PT, R188, R250, RZ ;  /* 0x000000fabc987210 */ /* 0x000fc60007fbe0ff */
[--C-:B------:R-:W-:Y:S02]  /*11e30*/  IMAD.X R155, R187, 0x1, R251.reuse, P4 ;  /* 0x00000001bb9b7824 */ /* 0x100fe400020e06fb */
[----:B------:R-:W-:Y:S01]  /*11e40*/  IMAD.X R153, R189, 0x1, R251, P5 ;  /* 0x00000001bd997824 */ /* 0x000fe200028e06fb */
[----:B------:R-:W-:-:S05]  /*11e50*/  IADD3 R184, P5, PT, R184, R250, RZ ;  /* 0x000000fab8b87210 */ /* 0x000fca0007fbe0ff */
[----:B------:R-:W-:Y:S01]  /*11e60*/  IMAD.X R185, R185, 0x1, R251, P5 ;  /* 0x00000001b9b97824 */ /* 0x000fe200028e06fb */
[----:B--2---:R-:W-:-:S05]  /*11e70*/  IADD3 R186, P4, PT, R208, R250, RZ ;  /* 0x000000fad0ba7210 */ /* 0x004fca0007f9e0ff */
[----:B------:R-:W-:Y:S02]  /*11e80*/  IMAD.X R187, R209, 0x1, R251, P4 ;  /* 0x00000001d1bb7824 */ /* 0x000fe400020e06fb */
[----:B------:R-:W2:Y:S01]  /*11e90*/  LDL.LU.64 R208, [R1+0x28] ;  /* 0x0000280001d07983 */ /* 0x000ea20000300a00 */
[----:B---3--:R-:W-:-:S05]  /*11ea0*/  IADD3 R188, P5, PT, R210, R250, RZ ;  /* 0x000000fad2bc7210 */ /* 0x008fca0007fbe0ff */
[----:B------:R-:W-:Y:S02]  /*11eb0*/  IMAD.X R189, R211, 0x1, R251, P5 ;  /* 0x00000001d3bd7824 */ /* 0x000fe400028e06fb */
[----:B------:R-:W3:Y:S04]  /*11ec0*/  LDL.LU.64 R210, [R1+0x20] ;  /* 0x0000200001d27983 */ /* 0x000ee80000300a00 */
[----:B------:R-:W3:Y:S04]  /*11ed0*/  LDL.LU.64 R216, [R1+0x18] ;  /* 0x0000180001d87983 */ /* 0x000ee80000300a00 */
[----:B------:R-:W3:Y:S01]  /*11ee0*/  LDL.LU.64 R218, [R1+0x10] ;  /* 0x0000100001da7983 */ /* 0x000ee20000300a00 */
[----:B------:R-:W-:-:S05]  /*11ef0*/  IADD3 R190, P4, PT, R246, R250, RZ ;  /* 0x000000faf6be7210 */ /* 0x000fca0007f9e0ff */
[----:B------:R-:W-:Y:S01]  /*11f00*/  IMAD.X R191, R247, 0x1, R251, P4 ;  /* 0x00000001f7bf7824 */ /* 0x000fe200020e06fb */
[-C--:B------:R-:W-:Y:S02]  /*11f10*/  IADD3 R182, P4, PT, R182, R250.reuse, RZ ;  /* 0x000000fab6b67210 */ /* 0x080fe40007f9e0ff */
[----:B------:R-:W-:-:S03]  /*11f20*/  IADD3 R192, P5, PT, R244, R250, RZ ;  /* 0x000000faf4c07210 */ /* 0x000fc60007fbe0ff */
[--C-:B------:R-:W-:Y:S01]  /*11f30*/  IMAD.X R183, R183, 0x1, R251.reuse, P4 ;  /* 0x00000001b7b77824 */ /* 0x100fe200020e06fb */
[-C--:B------:R-:W-:Y:S01]  /*11f40*/  IADD3 R178, P4, PT, R178, R250.reuse, RZ ;  /* 0x000000fab2b27210 */ /* 0x080fe20007f9e0ff */
[--C-:B------:R-:W-:Y:S01]  /*11f50*/  IMAD.X R193, R245, 0x1, R251.reuse, P5 ;  /* 0x00000001f5c17824 */ /* 0x100fe200028e06fb */
[-C--:B------:R-:W-:Y:S01]  /*11f60*/  IADD3 R180, P5, PT, R180, R250.reuse, RZ ;  /* 0x000000fab4b47210 */ /* 0x080fe20007fbe0ff */
[----:B------:R-:W1:Y:S02]  /*11f70*/  S2R R249, SR_TID.X ;  /* 0x0000000000f97919 */ /* 0x000e640000002100 */
[--C-:B------:R-:W-:Y:S01]  /*11f80*/  IMAD.X R179, R179, 0x1, R251.reuse, P4 ;  /* 0x00000001b3b37824 */ /* 0x100fe200020e06fb */
[-C--:B----4-:R-:W-:Y:S01]  /*11f90*/  IADD3 R194, P4, PT, R214, R250.reuse, RZ ;  /* 0x000000fad6c27210 */ /* 0x090fe20007f9e0ff */
[--C-:B------:R-:W-:Y:S01]  /*11fa0*/  IMAD.X R181, R181, 0x1, R251.reuse, P5 ;  /* 0x00000001b5b57824 */ /* 0x100fe200028e06fb */
[-C--:B------:R-:W-:Y:S01]  /*11fb0*/  IADD3 R176, P5, PT, R176, R250.reuse, RZ ;  /* 0x000000fab0b07210 */ /* 0x080fe20007fbe0ff */
[----:B------:R-:W4:Y:S02]  /*11fc0*/  LDL.LU.64 R244, [R1+0xc8] ;  /* 0x0000c80001f47983 */ /* 0x000f240000300a00 */
        /* <DEDUP_REMOVED lines=17> */
[--C-:B-1----:R-:W-:Y:S02]  /*120e0*/  SHF.R.U32.HI R248, RZ, 0x6, R249.reuse ;  /* 0x00000006fff87819 */ /* 0x102fe400000116f9 */
[----:B------:R-:W-:Y:S02]  /*120f0*/  SHF.R.U32.HI R249, RZ, 0x6, R249 ;  /* 0x00000006fff97819 */ /* 0x000fe400000116f9 */
[----:B------:R-:W-:Y:S02]  /*12100*/  SGXT.U32 R248, R248, 0x1 ;  /* 0x00000001f8f8781a */ /* 0x000fe40000000000 */
[----:B------:R-:W-:Y:S02]  /*12110*/  SGXT.U32 R249, R249, 0x1 ;  /* 0x00000001f9f9781a */ /* 0x000fe40000000000 */
[----:B------:R-:W-:Y:S02]  /*12120*/  LOP3.LUT R248, R248, 0x8, RZ, 0xfc, !PT ;  /* 0x00000008f8f87812 */ /* 0x000fe400078efcff */
[----:B------:R-:W-:-:S02]  /*12130*/  LOP3.LUT R249, R249, 0xa, RZ, 0xfc, !PT ;  /* 0x0000000af9f97812 */ /* 0x000fc400078efcff */
[----:B------:R-:W-:-:S05]  /*12140*/  IADD3 R158, P6, PT, R158, R250, RZ ;  /* 0x000000fa9e9e7210 */ /* 0x000fca0007fde0ff */
[----:B------:R-:W-:Y:S01]  /*12150*/  IMAD.X R159, R159, 0x1, R251, P6 ;  /* 0x000000019f9f7824 */ /* 0x000fe200030e06fb */
[----:B------:R-:W-:-:S05]  /*12160*/  IADD3 R116, P6, PT, R116, R0, RZ ;  /* 0x0000000074747210 */ /* 0x000fca0007fde0ff */
[----:B------:R-:W-:Y:S01]  /*12170*/  IMAD.X R117, R117, 0x1, R5, P6 ;  /* 0x0000000175757824 */ /* 0x000fe200030e0605 */
[----:B------:R-:W-:Y:S02]  /*12180*/  IADD3 R86, P6, PT, R100, R0, RZ ;  /* 0x0000000064567210 */ /* 0x000fe40007fde0ff */
[----:B--2---:R-:W-:-:S05]  /*12190*/  IADD3 R204, P4, PT, R208, R250, RZ ;  /* 0x000000fad0cc7210 */ /* 0x004fca0007f9e0ff */
[----:B------:R-:W-:Y:S01]  /*121a0*/  IMAD.X R205, R209, 0x1, R251, P4 ;  /* 0x00000001d1cd7824 */ /* 0x000fe200020e06fb */
[-C--:B------:R-:W-:Y:S02]  /*121b0*/  IADD3 R208, P4, PT, R238, R250.reuse, RZ ;  /* 0x000000faeed07210 */ /* 0x080fe40007f9e0ff */
[----:B---3--:R-:W-:-:S03]  /*121c0*/  IADD3 R206, P5, PT, R210, R250, RZ ;  /* 0x000000fad2ce7210 */ /* 0x008fc60007fbe0ff */
        /* <DEDUP_REMOVED lines=20> */
[----:B------:R-:W-:Y:S01]  /*12310*/  IMAD.X R133, R133, 0x1, R5, P4 ;  /* 0x0000000185857824 */ /* 0x000fe200020e0605 */
[----:B------:R-:W-:Y:S01]  /*12320*/  IADD3 R156, P4, PT, R156, R250, RZ ;  /* 0x000000fa9c9c7210 */ /* 0x000fe20007f9e0ff */
[----:B------:R-:W-:Y:S01]  /*12330*/  IMAD.X R219, R233, 0x1, R251, P5 ;  /* 0x00000001e9db7824 */ /* 0x000fe200028e06fb */
[----:B------:R-:W-:-:S03]  /*12340*/  ISETP.GE.AND P5, PT, R248, UR4, PT ;  /* 0x00000004f8007c0c */ /* 0x000fc6000bfa6270 */
[----:B------:R-:W-:Y:S01]  /*12350*/  IMAD.X R157, R157, 0x1, R251, P4 ;  /* 0x000000019d9d7824 */ /* 0x000fe200020e06fb */
[----:B------:R-:W-:Y:S02]  /*12360*/  ISETP.GE.AND P4, PT, R249, UR4, PT ;  /* 0x00000004f9007c0c */ /* 0x000fe4000bf86270 */
[----:B------:R-:W-:Y:S02]  /*12370*/  SEL R232, RZ, 0x4, P5 ;  /* 0x00000004ffe87807 */ /* 0x000fe40002800000 */
[----:B------:R-:W-:Y:S02]  /*12380*/  SEL R9, RZ, 0x4, P4 ;  /* 0x00000004ff097807 */ /* 0x000fe40002000000 */
[-C--:B------:R-:W-:Y:S02]  /*12390*/  IADD3 R32, P4, PT, R32, R250.reuse, RZ ;  /* 0x000000fa20207210 */ /* 0x080fe40007f9e0ff */
[----:B------:R-:W-:-:S03]  /*123a0*/  IADD3 R30, P5, PT, R30, R250, RZ ;  /* 0x000000fa1e1e7210 */ /* 0x000fc60007fbe0ff */
[--C-:B------:R-:W-:Y:S02]  /*123b0*/  IMAD.X R33, R33, 0x1, R251.reuse, P4 ;  /* 0x0000000121217824 */ /* 0x100fe400020e06fb */
[----:B------:R-:W-:Y:S02]  /*123c0*/  IMAD.X R31, R31, 0x1, R251, P5 ;  /* 0x000000011f1f7824 */ /* 0x000fe400028e06fb */
[----:B------:R-:W1:Y:S01]  /*123d0*/  S2R R251, SR_TID.X ;  /* 0x0000000000fb7919 */ /* 0x000e620000002100 */
[----:B------:R-:W-:-:S05]  /*123e0*/  IADD3 R84, P5, PT, R84, R0, RZ ;  /* 0x0000000054547210 */ /* 0x000fca0007fbe0ff */
[----:B------:R-:W-:Y:S01]  /*123f0*/  IMAD.X R85, R85, 0x1, R5, P5 ;  /* 0x0000000155557824 */ /* 0x000fe200028e0605 */
[----:B-1----:R-:W-:-:S04]  /*12400*/  SHF.R.U32.HI R250, RZ, 0x6, R251 ;  /* 0x00000006fffa7819 */ /* 0x002fc800000116fb */
[----:B------:R-:W-:-:S04]  /*12410*/  SGXT.U32 R250, R250, 0x1 ;  /* 0x00000001fafa781a */ /* 0x000fc80000000000 */
[----:B------:R-:W-:-:S04]  /*12420*/  LOP3.LUT R250, R250, 0x28, RZ, 0xfc, !PT ;  /* 0x00000028fafa7812 */ /* 0x000fc800078efcff */
[----:B------:R-:W-:Y:S02]  /*12430*/  ISETP.GE.AND P5, PT, R250, UR4, PT ;  /* 0x00000004fa007c0c */ /* 0x000fe4000bfa6270 */
[----:B------:R-:W1:Y:S01]  /*12440*/  S2R R250, SR_TID.X ;  /* 0x0000000000fa7919 */ /* 0x000e620000002100 */
[----:B------:R-:W-:Y:S02]  /*12450*/  SEL R232, R232, RZ, P2 ;  /* 0x000000ffe8e87207 */ /* 0x000fe40001000000 */
[----:B------:R-:W-:Y:S02]  /*12460*/  SHF.R.U32.HI R251, RZ, 0x6, R251 ;  /* 0x00000006fffb7819 */ /* 0x000fe400000116fb */
[----:B------:R-:W-:Y:S02]  /*12470*/  ISETP.NE.U32.AND P3, PT, R232, RZ, PT ;  /* 0x000000ffe800720c */ /* 0x000fe40003f65070 */
[----:B------:R-:W-:Y:S02]  /*12480*/  SGXT.U32 R251, R251, 0x1 ;  /* 0x00000001fbfb781a */ /* 0x000fe40000000000 */
[----:B------:R-:W-:-:S02]  /*12490*/  SEL R9, R9, RZ, P2 ;  /* 0x000000ff09097207 */ /* 0x000fc40001000000 */
[----:B------:R-:W-:Y:S02]  /*124a0*/  LOP3.LUT R251, R251, 0x2a, RZ, 0xfc, !PT ;  /* 0x0000002afbfb7812 */ /* 0x000fe400078efcff */
[----:B------:R-:W-:-:S05]  /*124b0*/  ISETP.NE.U32.AND P4, PT, R9, RZ, PT ;  /* 0x000000ff0900720c */ /* 0x000fca0003f85070 */
[----:B------:R2:W-:Y:S01]  /*124c0*/  LDGSTS.E [R10+0x20000], desc[UR22][R88.64], P3 ;  /* 0x20000000580a7fae */ /* 0x0005e200099a1016 */
[----:B------:R-:W-:-:S07]  /*124d0*/  ISETP.GE.AND P3, PT, R251, UR4, PT ;  /* 0x00000004fb007c0c */ /* 0x000fce000bf66270 */
[----:B------:R3:W-:Y:S01]  /*124e0*/  LDGSTS.E [R10+0x20008], desc[UR22][R90.64], P4 ;  /* 0x200080005a0a7fae */ /* 0x0007e2000a1a1016 */
[----:B-1----:R-:W-:-:S04]  /*124f0*/  SHF.R.U32.HI R251, RZ, 0x6, R250 ;  /* 0x00000006fffb7819 */ /* 0x002fc800000116fa */
[----:B------:R-:W-:-:S04]  /*12500*/  SGXT.U32 R251, R251, 0x1 ;  /* 0x00000001fbfb781a */ /* 0x000fc80000000000 */
[----:B------:R-:W-:-:S04]  /*12510*/  LOP3.LUT R251, R251, 0x4a, RZ, 0xfc, !PT ;  /* 0x0000004afbfb7812 */ /* 0x000fc800078efcff */
[----:B------:R-:W-:Y:S02]  /*12520*/  ISETP.GE.AND P4, PT, R251, UR4, PT ;  /* 0x00000004fb007c0c */ /* 0x000fe4000bf86270 */
[----:B------:R-:W1:Y:S01]  /*12530*/  S2R R251, SR_TID.X ;  /* 0x0000000000fb7919 */ /* 0x000e620000002100 */
[----:B------:R-:W-:Y:S02]  /*12540*/  SHF.R.U32.HI R250, RZ, 0x6, R250 ;  /* 0x00000006fffa7819 */ /* 0x000fe400000116fa */
[----:B------:R-:W-:Y:S02]  /*12550*/  SEL R9, RZ, 0x4, P5 ;  /* 0x00000004ff097807 */ /* 0x000fe40002800000 */
[----:B------:R-:W-:Y:S02]  /*12560*/  SGXT.U32 R250, R250, 0x1 ;  /* 0x00000001fafa781a */ /* 0x000fe40000000000 */
[----:B------:R-:W-:Y:S02]  /*12570*/  SEL R9, R9, RZ, P2 ;  /* 0x000000ff09097207 */ /* 0x000fe40001000000 */
[----:B------:R-:W-:-:S02]  /*12580*/  LOP3.LUT R250, R250, 0x48, RZ, 0xfc, !PT ;  /* 0x00000048fafa7812 */ /* 0x000fc400078efcff */
[----:B--2---:R-:W-:Y:S02]  /*12590*/  SEL R88, RZ, 0x4, P3 ;  /* 0x00000004ff587807 */ /* 0x004fe40001800000 */
[----:B------:R-:W-:Y:S02]  /*125a0*/  ISETP.NE.U32.AND P5, PT, R9, RZ, PT ;  /* 0x000000ff0900720c */ /* 0x000fe40003fa5070 */
[----:B------:R-:W-:Y:S01]  /*125b0*/  ISETP.GE.AND P3, PT, R250, UR4, PT ;  /* 0x00000004fa007c0c */ /* 0x000fe2000bf66270 */
[----:B------:R-:W-:-:S10]  /*125c0*/  IMAD.X R87, R101, 0x1, R5, P6 ;  /* 0x0000000165577824 */ /* 0x000fd400030e0605 */
[----:B------:R-:W-:Y:S01]  /*125d0*/  LDGSTS.E [R10+0x22000], desc[UR22][R102.64], P5 ;  /* 0x22000000660a7fae */ /* 0x000fe2000a9a1016 */
[----:B-1----:R-:W-:-:S04]  /*125e0*/  SHF.R.U32.HI R250, RZ, 0x6, R251 ;  /* 0x00000006fffa7819 */ /* 0x002fc800000116fb */
[----:B------:R-:W-:-:S04]  /*125f0*/  SGXT.U32 R250, R250, 0x1 ;  /* 0x00000001fafa781a */ /* 0x000fc80000000000 */
[----:B------:R-:W-:-:S04]  /*12600*/  LOP3.LUT R250, R250, 0x68, RZ, 0xfc, !PT ;  /* 0x00000068fafa7812 */ /* 0x000fc800078efcff */
[----:B------:R-:W-:Y:S02]  /*12610*/  ISETP.GE.AND P5, PT, R250, UR4, PT ;  /* 0x00000004fa007c0c */ /* 0x000fe4000bfa6270 */
[----:B------:R-:W-:Y:S02]  /*12620*/  SHF.R.U32.HI R250, RZ, 0x6, R251 ;  /* 0x00000006fffa7819 */ /* 0x000fe400000116fb */
[----:B------:R-:W-:Y:S02]  /*12630*/  SEL R9, RZ, 0x4, P3 ;  /* 0x00000004ff097807 */ /* 0x000fe40001800000 */
[----:B------:R-:W-:Y:S02]  /*12640*/  IADD3 R36, P3, PT, R36, R0, RZ ;  /* 0x0000000024247210 */ /* 0x000fe40007f7e0ff */
[----:B------:R-:W-:Y:S02]  /*12650*/  SGXT.U32 R250, R250, 0x1 ;  /* 0x00000001fafa781a */ /* 0x000fe40000000000 */
[----:B------:R-:W-:Y:S01]  /*12660*/  SEL R9, R9, RZ, P2 ;  /* 0x000000ff09097207 */ /* 0x000fe20001000000 */
[----:B------:R-:W-:Y:S01]  /*12670*/  IMAD.X R37, R37, 0x1, R5, P3 ;  /* 0x0000000125257824 */ /* 0x000fe200018e0605 */
[----:B------:R-:W-:-:S02]  /*12680*/  LOP3.LUT R250, R250, 0x6a, RZ, 0xfc, !PT ;  /* 0x0000006afafa7812 */ /* 0x000fc400078efcff */
[----:B------:R-:W-:Y:S02]  /*12690*/  IADD3 R68, P6, PT, R68, R0, RZ ;  /* 0x0000000044447210 */ /* 0x000fe40007fde0ff */
[----:B------:R-:W-:Y:S02]  /*126a0*/  ISETP.NE.U32.AND P3, PT, R9, RZ, PT ;  /* 0x000000ff0900720c */ /* 0x000fe40003f65070 */
[----:B------:R-:W-:Y:S02]  /*126b0*/  SEL R9, RZ, 0x4, P5 ;  /* 0x00000004ff097807 */ /* 0x000fe40002800000 */
[----:B------:R-:W-:Y:S01]  /*126c0*/  ISETP.GE.AND P5, PT, R250, UR4, PT ;  /* 0x00000004fa007c0c */ /* 0x000fe2000bfa6270 */
[----:B------:R-:W-:Y:S01]  /*126d0*/  IMAD.X R69, R69, 0x1, R5, P6 ;  /* 0x0000000145457824 */ /* 0x000fe200030e0605 */
[--C-:B------:R-:W-:Y:S02]  /*126e0*/  SHF.R.U32.HI R250, RZ, 0x6, R251.reuse ;  /* 0x00000006fffa7819 */ /* 0x100fe400000116fb */
[----:B------:R-:W-:-:S02]  /*126f0*/  SHF.R.U32.HI R251, RZ, 0x6, R251 ;  /* 0x00000006fffb7819 */ /* 0x000fc400000116fb */
[-C--:B------:R-:W-:Y:S02]  /*12700*/  IADD3 R52, P6, PT, R52, R0.reuse, RZ ;  /* 0x0000000034347210 */ /* 0x080fe40007fde0ff */
[----:B------:R-:W-:Y:S02]  /*12710*/  SEL R88, R88, RZ, P2 ;  /* 0x000000ff58587207 */ /* 0x000fe40001000000 */
[----:B------:R-:W-:Y:S01]  /*12720*/  SGXT.U32 R251, R251, 0x1 ;  /* 0x00000001fbfb781a */ /* 0x000fe20000000000 */
[----:B------:R-:W-:Y:S01]  /*12730*/  IMAD.X R53, R53, 0x1, R5, P6 ;  /* 0x0000000135357824 */ /* 0x000fe200030e0605 */
[----:B---3--:R-:W-:Y:S02]  /*12740*/  SEL R90, RZ, 0x4, P4 ;  /* 0x00000004ff5a7807 */ /* 0x008fe40002000000 */
[----:B------:R-:W-:Y:S02]  /*12750*/  ISETP.NE.U32.AND P4, PT, R88, RZ, PT ;  /* 0x000000ff5800720c */ /* 0x000fe40003f85070 */
[----:B------:R-:W-:-:S02]  /*12760*/  IADD3 R88, P6, PT, R146, R0, RZ ;  /* 0x0000000092587210 */ /* 0x000fc40007fde0ff */
[----:B------:R-:W-:-:S03]  /*12770*/  LOP3.LUT R251, R251, 0xe, RZ, 0xfc, !PT ;  /* 0x0000000efbfb7812 */ /* 0x000fc600078efcff */
[----:B------:R-:W-:Y:S01]  /*12780*/  IMAD.X R89, R147, 0x1, R5, P6 ;  /* 0x0000000193597824 */ /* 0x000fe200030e0605 */
[----:B------:R-:W-:Y:S02]  /*12790*/  ISETP.GE.AND P6, PT, R251, UR4, PT ;  /* 0x00000004fb007c0c */ /* 0x000fe4000bfc6270 */
[----:B------:R-:W1:Y:S01]  /*127a0*/  S2R R251, SR_TID.X ;  /* 0x0000000000fb7919 */ /* 0x000e620000002100 */
[----:B------:R-:W-:Y:S02]  /*127b0*/  SGXT.U32 R250, R250, 0x1 ;  /* 0x00000001fafa781a */ /* 0x000fe40000000000 */
[----:B------:R-:W-:Y:S01]  /*127c0*/  SEL R90, R90, RZ, P2 ;  /* 0x000000ff5a5a7207 */ /* 0x000fe20001000000 */
[----:B------:R-:W-:Y:S01]  /*127d0*/  LDGSTS.E [R10+0x22008], desc[UR22][R104.64], P4 ;  /* 0x22008000680a7fae */ /* 0x000fe2000a1a1016 */
[----:B------:R-:W-:Y:S02]  /*127e0*/  LOP3.LUT R250, R250, 0xc, RZ, 0xfc, !PT ;  /* 0x0000000cfafa7812 */ /* 0x000fe400078efcff */
[----:B------:R-:W-:Y:S01]  /*127f0*/  SEL R91, RZ, 0x4, P5 ;  /* 0x00000004ff5b7807 */ /* 0x000fe20002800000 */
[----:B------:R-:W-:Y:S01]  /*12800*/  LDGSTS.E [R10+0x24000], desc[UR22][R106.64], P3 ;  /* 0x240000006a0a7fae */ /* 0x000fe200099a1016 */
[----:B------:R-:W-:-:S02]  /*12810*/  ISETP.NE.U32.AND P4, PT, R90, RZ, PT ;  /* 0x000000ff5a00720c */ /* 0x000fc40003f85070 */
[----:B------:R-:W-:Y:S02]  /*12820*/  ISETP.GE.AND P3, PT, R250, UR4, PT ;  /* 0x00000004fa007c0c */ /* 0x000fe4000bf66270 */
[----:B------:R-:W-:Y:S02]  /*12830*/  SEL R90, R9, RZ, P2 ;  /* 0x000000ff095a7207 */ /* 0x000fe40001000000 */
[----:B------:R-:W-:Y:S02]  /*12840*/  SEL R91, R91, RZ, P2 ;  /* 0x000000ff5b5b7207 */ /* 0x000fe40001000000 */
[----:B------:R-:W-:Y:S02]  /*12850*/  SEL R9, RZ, 0x4, P3 ;  /* 0x00000004ff097807 */ /* 0x000fe40001800000 */
[----:B------:R-:W-:Y:S02]  /*12860*/  ISETP.NE.U32.AND P5, PT, R90, RZ, PT ;  /* 0x000000ff5a00720c */ /* 0x000fe40003fa5070 */
[----:B------:R-:W-:Y:S01]  /*12870*/  ISETP.NE.U32.AND P3, PT, R91, RZ, PT ;  /* 0x000000ff5b00720c */ /* 0x000fe20003f65070 */
[----:B------:R-:W-:Y:S01]  /*12880*/  LDGSTS.E [R10+0x24008], desc[UR22][R118.64], P4 ;  /* 0x24008000760a7fae */ /* 0x000fe2000a1a1016 */
[----:B-1----:R-:W-:-:S09]  /*12890*/  SHF.R.U32.HI R251, RZ, 0x6, R251 ;  /* 0x00000006fffb7819 */ /* 0x002fd200000116fb */
[----:B------:R1:W-:Y:S01]  /*128a0*/  LDGSTS.E [R10+0x26000], desc[UR22][R120.64], P5 ;  /* 0x26000000780a7fae */ /* 0x0003e2000a9a1016 */
[----:B------:R-:W-:-:S03]  /*128b0*/  SGXT.U32 R251, R251, 0x1 ;  /* 0x00000001fbfb781a */ /* 0x000fc60000000000 */
[----:B------:R2:W-:Y:S01]  /*128c0*/  LDGSTS.E [R10+0x26008], desc[UR22][R122.64], P3 ;  /* 0x260080007a0a7fae */ /* 0x0005e200099a1016 */
[----:B------:R-:W-:-:S04]  /*128d0*/  LOP3.LUT R251, R251, 0x2c, RZ, 0xfc, !PT ;  /* 0x0000002cfbfb7812 */ /* 0x000fc800078efcff */
[----:B------:R-:W-:Y:S02]  /*128e0*/  ISETP.GE.AND P3, PT, R251, UR4, PT ;  /* 0x00000004fb007c0c */ /* 0x000fe4000bf66270 */
[----:B------:R-:W3:Y:S01]  /*128f0*/  S2R R251, SR_TID.X ;  /* 0x0000000000fb7919 */ /* 0x000ee20000002100 */
[----:B------:R-:W-:-:S04]  /*12900*/  SEL R9, R9, RZ, P2 ;  /* 0x000000ff09097207 */ /* 0x000fc80001000000 */
[----:B------:R-:W-:-:S13]  /*12910*/  ISETP.NE.U32.AND P4, PT, R9, RZ, PT ;  /* 0x000000ff0900720c */ /* 0x000fda0003f85070 */
[----:B------:R-:W-:Y:S01]  /*12920*/  LDGSTS.E [R11+0x20000], desc[UR22][R134.64], P4 ;  /* 0x20000000860b7fae */ /* 0x000fe2000a1a1016 */
[--C-:B---3--:R-:W-:Y:S02]  /*12930*/  SHF.R.U32.HI R250, RZ, 0x6, R251.reuse ;  /* 0x00000006fffa7819 */ /* 0x108fe400000116fb */
[----:B------:R-:W-:-:S04]  /*12940*/  SHF.R.U32.HI R251, RZ, 0x6, R251 ;  /* 0x00000006fffb7819 */ /* 0x000fc800000116fb */
[----:B------:R-:W-:-:S04]  /*12950*/  SGXT.U32 R251, R251, 0x1 ;  /* 0x00000001fbfb781a */ /* 0x000fc80000000000 */
[----:B------:R-:W-:-:S04]  /*12960*/  LOP3.LUT R251, R251, 0x4c, RZ, 0xfc, !PT ;  /* 0x0000004cfbfb7812 */ /* 0x000fc800078efcff */
[----:B------:R-:W-:Y:S02]  /*12970*/  ISETP.GE.AND P4, PT, R251, UR4, PT ;  /* 0x00000004fb007c0c */ /* 0x000fe4000bf86270 */
[----:B------:R-:W3:Y:S01]  /*12980*/  S2R R251, SR_TID.X ;  /* 0x0000000000fb7919 */ /* 0x000ee20000002100 */
[----:B------:R-:W-:-:S04]  /*12990*/  SEL R100, RZ, 0x4, P6 ;  /* 0x00000004ff647807 */ /* 0x000fc80003000000 */
[----:B------:R-:W-:-:S04]  /*129a0*/  SEL R100, R100, RZ, P2 ;  /* 0x000000ff64647207 */ /* 0x000fc80001000000 */
[----:B------:R-:W-:Y:S02]  /*129b0*/  ISETP.NE.U32.AND P5, PT, R100, RZ, PT ;  /* 0x000000ff6400720c */ /* 0x000fe40003fa5070 */
[----:B------:R-:W-:Y:S02]  /*129c0*/  SGXT.U32 R250, R250, 0x1 ;  /* 0x00000001fafa781a */ /* 0x000fe40000000000 */
[----:B------:R-:W-:Y:S02]  /*129d0*/  SEL R9, RZ, 0x4, P3 ;  /* 0x00000004ff097807 */ /* 0x000fe40001800000 */
[----:B------:R-:W-:Y:S02]  /*129e0*/  LOP3.LUT R250, R250, 0x2e, RZ, 0xfc, !PT ;  /* 0x0000002efafa7812 */ /* 0x000fe400078efcff */
[----:B------:R-:W-:Y:S02]  /*129f0*/  SEL R9, R9, RZ, P2 ;  /* 0x000000ff09097207 */ /* 0x000fe40001000000 */
[----:B------:R-:W-:-:S03]  /*12a00*/  ISETP.GE.AND P3, PT, R250, UR4, PT ;  /* 0x00000004fa007c0c */ /* 0x000fc6000bf66270 */
[----:B------:R1:W-:Y:S01]  /*12a10*/  LDGSTS.E [R11+0x20008], desc[UR22][R136.64], P5 ;  /* 0x20008000880b7fae */ /* 0x0003e2000a9a1016 */
[----:B---3--:R-:W-:-:S04]  /*12a20*/  SHF.R.U32.HI R251, RZ, 0x6, R251 ;  /* 0x00000006fffb7819 */ /* 0x008fc800000116fb */
[----:B------:R-:W-:-:S04]  /*12a30*/  SGXT.U32 R251, R251, 0x1 ;  /* 0x00000001fbfb781a */ /* 0x000fc80000000000 */
[----:B------:R-:W-:Y:S02]  /*12a40*/  LOP3.LUT R251, R251, 0x6c, RZ, 0xfc, !PT ;  /* 0x0000006cfbfb7812 */ /* 0x000fe400078efcff */
[----:B------:R-:W-:Y:S02]  /*12a50*/  ISETP.NE.U32.AND P5, PT, R9, RZ, PT ;  /* 0x000000ff0900720c */ /* 0x000fe40003fa5070 */
[----:B------:R-:W-:Y:S02]  /*12a60*/  SEL R9, RZ, 0x4, P3 ;  /* 0x00000004ff097807 */ /* 0x000fe40001800000 */
[----:B------:R-:W-:Y:S02]  /*12a70*/  ISETP.GE.AND P3, PT, R251, UR4, PT ;  /* 0x00000004fb007c0c */ /* 0x000fe4000bf66270 */
[----:B------:R-:W3:Y:S01]  /*12a80*/  S2R R251, SR_TID.X ;  /* 0x0000000000fb7919 */ /* 0x000ee20000002100 */
[----:B------:R-:W1:Y:S06]  /*12a90*/  S2R R250, SR_TID.X ;  /* 0x0000000000fa7919 */ /* 0x000e6c0000002100 */
[----:B------:R1:W-:Y:S01]  /*12aa0*/  LDGSTS.E [R11+0x22000], desc[UR22][R138.64], P5 ;  /* 0x220000008a0b7fae */ /* 0x0003e2000a9a1016 */
[----:B---3--:R-:W-:-:S04]  /*12ab0*/  SHF.R.U32.HI R251, RZ, 0x6, R251 ;  /* 0x00000006fffb7819 */ /* 0x008fc800000116fb */
[----:B------:R-:W-:-:S04]  /*12ac0*/  SGXT.U32 R251, R251, 0x1 ;  /* 0x00000001fbfb781a */ /* 0x000fc80000000000 */
[----:B------:R-:W-:-:S04]  /*12ad0*/  LOP3.LUT R251, R251, 0x6e, RZ, 0xfc, !PT ;  /* 0x0000006efbfb7812 */ /* 0x000fc800078efcff */
[----:B------:R-:W-:Y:S02]  /*12ae0*/  ISETP.GE.AND P5, PT, R251, UR4, PT ;  /* 0x00000004fb007c0c */ /* 0x000fe4000bfa6270 */
[----:B------:R-:W3:Y:S01]  /*12af0*/  S2R R251, SR_TID.X ;  /* 0x0000000000fb7919 */ /* 0x000ee20000002100 */
[----:B-1----:R-:W-:-:S04]  /*12b00*/  SHF.R.U32.HI R120, RZ, 0x6, R250 ;  /* 0x00000006ff787819 */ /* 0x002fc800000116fa */
[----:B------:R-:W-:-:S04]  /*12b10*/  SGXT.U32 R120, R120, 0x1 ;  /* 0x000000017878781a */ /* 0x000fc80000000000 */
[----:B------:R-:W-:Y:S02]  /*12b20*/  LOP3.LUT R120, R120, 0x4e, RZ, 0xfc, !PT ;  /* 0x0000004e78787812 */ /* 0x000fe400078efcff */
[----:B------:R-:W-:Y:S02]  /*12b30*/  SEL R102, RZ, 0x4, P4 ;  /* 0x00000004ff667807 */ /* 0x000fe40002000000 */
[----:B------:R-:W-:Y:S02]  /*12b40*/  ISETP.GE.AND P4, PT, R120, UR4, PT ;  /* 0x0000000478007c0c */ /* 0x000fe4000bf86270 */
[----:B------:R-:W-:Y:S02]  /*12b50*/  SEL R9, R9, RZ, P2 ;  /* 0x000000ff09097207 */ /* 0x000fe40001000000 */
[----:B--2---:R-:W-:Y:S02]  /*12b60*/  SEL R10, RZ, 0x4, P4 ;  /* 0x00000004ff0a7807 */ /* 0x004fe40002000000 */
[----:B------:R-:W-:-:S02]  /*12b70*/  ISETP.NE.U32.AND P4, PT, R9, RZ, PT ;  /* 0x000000ff0900720c */ /* 0x000fc40003f85070 */
[----:B------:R-:W-:Y:S02]  /*12b80*/  SEL R9, RZ, 0x4, P3 ;  /* 0x00000004ff097807 */ /* 0x000fe40001800000 */
[----:B------:R-:W-:Y:S02]  /*12b90*/  IADD3 R82, P3, PT, R82, R0, RZ ;  /* 0x0000000052527210 */ /* 0x000fe40007f7e0ff */
[----:B------:R-:W-:-:S03]  /*12ba0*/  SEL R102, R102, RZ, P2 ;  /* 0x000000ff66667207 */ /* 0x000fc60001000000 */
[----:B------:R-:W-:Y:S01]  /*12bb0*/  IMAD.X R83, R83, 0x1, R5, P3 ;  /* 0x0000000153537824 */ /* 0x000fe200018e0605 */
[----:B------:R-:W-:Y:S02]  /*12bc0*/  ISETP.NE.U32.AND P3, PT, R102, RZ, PT ;  /* 0x000000ff6600720c */ /* 0x000fe40003f65070 */
[----:B---3--:R-:W-:Y:S01]  /*12bd0*/  SHF.R.U32.HI R251, RZ, 0x6, R251 ;  /* 0x00000006fffb7819 */ /* 0x008fe200000116fb */
[----:B------:R-:W-:Y:S03]  /*12be0*/  LDGSTS.E [R11+0x22008], desc[UR22][R148.64], P4 ;  /* 0x22008000940b7fae */ /* 0x000fe6000a1a1016 */
[----:B------:R-:W-:-:S04]  /*12bf0*/  SGXT.U32 R251, R251, 0x1 ;  /* 0x00000001fbfb781a */ /* 0x000fc80000000000 */
[----:B------:R-:W-:-:S03]  /*12c00*/  LOP3.LUT R251, R251, 0x10, RZ, 0xfc, !PT ;  /* 0x00000010fbfb7812 */ /* 0x000fc600078efcff */
[----:B------:R-:W-:Y:S01]  /*12c10*/  LDGSTS.E [R11+0x24000], desc[UR22][R150.64], P3 ;  /* 0x24000000960b7fae */ /* 0x000fe200099a1016 */
[----:B------:R-:W-:Y:S02]  /*12c20*/  ISETP.GE.AND P3, PT, R251, UR4, PT ;  /* 0x00000004fb007c0c */ /* 0x000fe4000bf66270 */
[----:B------:R-:W1:Y:S01]  /*12c30*/  S2R R251, SR_TID.X ;  /* 0x0000000000fb7919 */ /* 0x000e620000002100 */
[----:B------:R-:W-:-:S05]  /*12c40*/  IADD3 R90, P6, PT, R130, R0, RZ ;  /* 0x00000000825a7210 */ /* 0x000fca0007fde0ff */
[----:B------:R-:W-:Y:S01]  /*12c50*/  IMAD.X R91, R131, 0x1, R5, P6 ;  /* 0x00000001835b7824 */ /* 0x000fe200030e0605 */
[----:B------:R-:W-:-:S05]  /*12c60*/  IADD3 R100, P6, PT, R114, R0, RZ ;  /* 0x0000000072647210 */ /* 0x000fca0007fde0ff */
[----:B------:R-:W-:Y:S01]  /*12c70*/  IMAD.X R101, R115, 0x1, R5, P6 ;  /* 0x0000000173657824 */ /* 0x000fe200030e0605 */
[----:B------:R-:W-:-:S05]  /*12c80*/  IADD3 R98, P6, PT, R98, R0, RZ ;  /* 0x0000000062627210 */ /* 0x000fca0007fde0ff */
[----:B------:R-:W-:Y:S01]  /*12c90*/  IMAD.X R99, R99, 0x1, R5, P6 ;  /* 0x0000000163637824 */ /* 0x000fe200030e0605 */
[----:B------:R-:W-:-:S05]  /*12ca0*/  IADD3 R66, P6, PT, R66, R0, RZ ;  /* 0x0000000042427210 */ /* 0x000fca0007fde0ff */
[----:B------:R-:W-:Y:S01]  /*12cb0*/  IMAD.X R67, R67, 0x1, R5, P6 ;  /* 0x0000000143437824 */ /* 0x000fe200030e0605 */
[----:B------:R-:W-:Y:S02]  /*12cc0*/  IADD3 R50, P6, PT, R50, R0, RZ ;  /* 0x0000000032327210 */ /* 0x000fe40007fde0ff */
[----:B-1----:R-:W-:-:S03]  /*12cd0*/  SHF.R.U32.HI R251, RZ, 0x6, R251 ;  /* 0x00000006fffb7819 */ /* 0x002fc600000116fb */
[----:B------:R-:W-:Y:S01]  /*12ce0*/  IMAD.X R51, R51, 0x1, R5, P6 ;  /* 0x0000000133337824 */ /* 0x000fe200030e0605 */
[----:B------:R-:W-:Y:S02]  /*12cf0*/  SGXT.U32 R251, R251, 0x1 ;  /* 0x00000001fbfb781a */ /* 0x000fe40000000000 */
[----:B------:R-:W-:Y:S02]  /*12d00*/  IADD3 R102, P6, PT, R144, R0, RZ ;  /* 0x0000000090667210 */ /* 0x000fe40007fde0ff */
[----:B------:R-:W-:-:S03]  /*12d10*/  LOP3.LUT R251, R251, 0x12, RZ, 0xfc, !PT ;  /* 0x00000012fbfb7812 */ /* 0x000fc600078efcff */
[----:B------:R-:W-:Y:S01]  /*12d20*/  IMAD.X R103, R145, 0x1, R5, P6 ;  /* 0x0000000191677824 */ /* 0x000fe200030e0605 */
[----:B------:R-:W-:Y:S02]  /*12d30*/  ISETP.GE.AND P6, PT, R251, UR4, PT ;  /* 0x00000004fb007c0c */ /* 0x000fe4000bfc6270 */
[----:B------:R-:W1:Y:S01]  /*12d40*/  S2R R251, SR_TID.X ;  /* 0x0000000000fb7919 */ /* 0x000e620000002100 */
[----:B------:R-:W-:-:S04]  /*12d50*/  SEL R10, R10, RZ, P2 ;  /* 0x000000ff0a0a7207 */ /* 0x000fc80001000000 */
[----:B------:R-:W-:-:S13]  /*12d60*/  ISETP.NE.U32.AND P4, PT, R10, RZ, PT ;  /* 0x000000ff0a00720c */ /* 0x000fda0003f85070 */
[----:B------:R-:W-:Y:S01]  /*12d70*/  LDGSTS.E [R11+0x24008], desc[UR22][R152.64], P4 ;  /* 0x24008000980b7fae */ /* 0x000fe2000a1a1016 */
[----:B------:R-:W-:-:S05]  /*12d80*/  IADD3 R34, P4, PT, R34, R0, RZ ;  /* 0x0000000022227210 */ /* 0x000fca0007f9e0ff */
[----:B------:R-:W-:Y:S01]  /*12d90*/  IMAD.X R35, R35, 0x1, R5, P4 ;  /* 0x0000000123237824 */ /* 0x000fe200020e0605 */
[----:B------:R-:W-:Y:S02]  /*12da0*/  IADD3 R104, P4, PT, R128, R0, RZ ;  /* 0x0000000080687210 */ /* 0x000fe40007f9e0ff */
[----:B-1----:R-:W-:-:S04]  /*12db0*/  SHF.R.U32.HI R251, RZ, 0x6, R251 ;  /* 0x00000006fffb7819 */ /* 0x002fc800000116fb */
[----:B------:R-:W-:-:S04]  /*12dc0*/  SGXT.U32 R251, R251, 0x1 ;  /* 0x00000001fbfb781a */ /* 0x000fc80000000000 */
[----:B------:R-:W-:Y:S01]  /*12dd0*/  LOP3.LUT R251, R251, 0x50, RZ, 0xfc, !PT ;  /* 0x00000050fbfb7812 */ /* 0x000fe200078efcff */
[----:B------:R-:W-:Y:S01]  /*12de0*/  IMAD.X R105, R129, 0x1, R5, P4 ;  /* 0x0000000181697824 */ /* 0x000fe200020e0605 */
[----:B------:R-:W-:Y:S02]  /*12df0*/  SEL R9, R9, RZ, P2 ;  /* 0x000000ff09097207 */ /* 0x000fe40001000000 */
[----:B------:R-:W-:Y:S02]  /*12e00*/  ISETP.GE.AND P4, PT, R251, UR4, PT ;  /* 0x00000004fb007c0c */ /* 0x000fe4000bf86270 */
[----:B------:R-:W1:Y:S01]  /*12e10*/  S2R R251, SR_TID.X ;  /* 0x0000000000fb7919 */ /* 0x000e620000002100 */
[----:B------:R-:W-:Y:S02]  /*12e20*/  SEL R10, RZ, 0x4, P5 ;  /* 0x00000004ff0a7807 */ /* 0x000fe40002800000 */
[----:B------:R-:W-:Y:S02]  /*12e30*/  ISETP.NE.U32.AND P5, PT, R9, RZ, PT ;  /* 0x000000ff0900720c */ /* 0x000fe40003fa5070 */
[----:B------:R-:W-:-:S02]  /*12e40*/  SEL R9, RZ, 0x4, P3 ;  /* 0x00000004ff097807 */ /* 0x000fc40001800000 */
[----:B------:R-:W-:Y:S02]  /*12e50*/  SEL R10, R10, RZ, P2 ;  /* 0x000000ff0a0a7207 */ /* 0x000fe40001000000 */
[----:B------:R-:W-:Y:S02]  /*12e60*/  SEL R9, R9, RZ, P2 ;  /* 0x000000ff09097207 */ /* 0x000fe40001000000 */
[----:B------:R-:W-:Y:S02]  /*12e70*/  ISETP.NE.U32.AND P3, PT, R10, RZ, PT ;  /* 0x000000ff0a00720c */ /* 0x000fe40003f65070 */
[----:B------:R-:W-:-:S03]  /*12e80*/  SHF.R.U32.HI R136, RZ, 0x6, R250 ;  /* 0x00000006ff887819 */ /* 0x000fc600000116fa */
[----:B------:R-:W-:Y:S01]  /*12e90*/  LDGSTS.E [R11+0x26000], desc[UR22][R154.64], P5 ;  /* 0x260000009a0b7fae */ /* 0x000fe2000a9a1016 */
[----:B------:R-:W-:Y:S02]  /*12ea0*/  ISETP.NE.U32.AND P5, PT, R9, RZ, PT ;  /* 0x000000ff0900720c */ /* 0x000fe40003fa5070 */
[----:B------:R-:W-:Y:S02]  /*12eb0*/  SGXT.U32 R136, R136, 0x1 ;  /* 0x000000018888781a */ /* 0x000fe40000000000 */
[----:B------:R-:W-:Y:S02]  /*12ec0*/  SEL R9, RZ, 0x4, P6 ;  /* 0x00000004ff097807 */ /* 0x000fe40003000000 */
[----:B------:R-:W-:Y:S01]  /*12ed0*/  LOP3.LUT R136, R136, 0x30, RZ, 0xfc, !PT ;  /* 0x0000003088887812 */ /* 0x000fe200078efcff */
[----:B------:R2:W-:Y:S01]  /*12ee0*/  LDGSTS.E [R11+0x26008], desc[UR22][R184.64], P3 ;  /* 0x26008000b80b7fae */ /* 0x0005e200099a1016 */
[----:B------:R-:W-:Y:S02]  /*12ef0*/  SEL R9, R9, RZ, P2 ;  /* 0x000000ff09097207 */ /* 0x000fe40001000000 */
[----:B------:R-:W-:-:S03]  /*12f00*/  ISETP.GE.AND P3, PT, R136, UR4, PT ;  /* 0x0000000488007c0c */ /* 0x000fc6000bf66270 */
[----:B------:R-:W-:Y:S01]  /*12f10*/  LDGSTS.E [R12+0x20000], desc[UR22][R186.64], P5 ;  /* 0x20000000ba0c7fae */ /* 0x000fe2000a9a1016 */
[----:B------:R-:W-:Y:S02]  /*12f20*/  ISETP.NE.U32.AND P5, PT, R9, RZ, PT ;  /* 0x000000ff0900720c */ /* 0x000fe40003fa5070 */
[----:B-1----:R-:W-:Y:S02]  /*12f30*/  SHF.R.U32.HI R249, RZ, 0x6, R251 ;  /* 0x00000006fff97819 */ /* 0x002fe400000116fb */
[----:B------:R-:W-:Y:S02]  /*12f40*/  SHF.R.U32.HI R138, RZ, 0x6, R250 ;  /* 0x00000006ff8a7819 */ /* 0x000fe400000116fa */
[----:B--2---:R-:W-:Y:S02]  /*12f50*/  SEL R11, RZ, 0x4, P3 ;  /* 0x00000004ff0b7807 */ /* 0x004fe40001800000 */
[----:B------:R-:W-:Y:S02]  /*12f60*/  SGXT.U32 R249, R249, 0x1 ;  /* 0x00000001f9f9781a */ /* 0x000fe40000000000 */
[----:B------:R-:W-:-:S02]  /*12f70*/  SEL R11, R11, RZ, P2 ;  /* 0x000000ff0b0b7207 */ /* 0x000fc40001000000 */
[----:B------:R-:W-:Y:S01]  /*12f80*/  SGXT.U32 R138, R138, 0x1 ;  /* 0x000000018a8a781a */ /* 0x000fe20000000000 */
[----:B------:R-:W-:Y:S01]  /*12f90*/  LDGSTS.E [R12+0x20008], desc[UR22][R188.64], P5 ;  /* 0x20008000bc0c7fae */ /* 0x000fe2000a9a1016 */
[----:B------:R-:W-:Y:S02]  /*12fa0*/  SEL R9, RZ, 0x4, P4 ;  /* 0x00000004ff097807 */ /* 0x000fe40002000000 */
[----:B------:R-:W-:Y:S02]  /*12fb0*/  LOP3.LUT R249, R249, 0x52, RZ, 0xfc, !PT ;  /* 0x00000052f9f97812 */ /* 0x000fe400078efcff */
[----:B------:R-:W-:Y:S02]  /*12fc0*/  ISETP.NE.U32.AND P4, PT, R11, RZ, PT ;  /* 0x000000ff0b00720c */ /* 0x000fe40003f85070 */
[----:B------:R-:W-:Y:S02]  /*12fd0*/  LOP3.LUT R138, R138, 0x32, RZ, 0xfc, !PT ;  /* 0x000000328a8a7812 */ /* 0x000fe400078efcff */
[----:B------:R-:W-:-:S02]  /*12fe0*/  ISETP.GE.AND P5, PT, R249, UR4, PT ;  /* 0x00000004f9007c0c */ /* 0x000fc4000bfa6270 */
[----:B------:R-:W-:Y:S02]  /*12ff0*/  SHF.R.U32.HI R249, RZ, 0x6, R251 ;  /* 0x00000006fff97819 */ /* 0x000fe400000116fb */
[----:B------:R-:W-:Y:S02]  /*13000*/  ISETP.GE.AND P3, PT, R138, UR4, PT ;  /* 0x000000048a007c0c */ /* 0x000fe4000bf66270 */
[----:B------:R-:W-:Y:S02]  /*13010*/  SGXT.U32 R249, R249, 0x1 ;  /* 0x00000001f9f9781a */ /* 0x000fe40000000000 */
[----:B------:R-:W-:Y:S01]  /*13020*/  SEL R106, RZ, 0x4, P3 ;  /* 0x00000004ff6a7807 */ /* 0x000fe20001800000 */
[----:B------:R-:W-:Y:S01]  /*13030*/  LDGSTS.E [R12+0x22000], desc[UR22][R190.64], P4 ;  /* 0x22000000be0c7fae */ /* 0x000fe2000a1a1016 */
[----:B------:R-:W-:Y:S02]  /*13040*/  SEL R9, R9, RZ, P2 ;  /* 0x000000ff09097207 */ /* 0x000fe40001000000 */
[----:B------:R-:W-:-:S02]  /*13050*/  IADD3 R96, P3, PT, R96, R0, RZ ;  /* 0x0000000060607210 */ /* 0x000fc40007f7e0ff */
[----:B------:R-:W-:Y:S02]  /*13060*/  LOP3.LUT R249, R249, 0x70, RZ, 0xfc, !PT ;  /* 0x00000070f9f97812 */ /* 0x000fe400078efcff */
[----:B------:R-:W-:Y:S02]  /*13070*/  SEL R106, R106, RZ, P2 ;  /* 0x000000ff6a6a7207 */ /* 0x000fe40001000000 */
[----:B------:R-:W-:Y:S01]  /*13080*/  ISETP.NE.U32.AND P4, PT, R9, RZ, PT ;  /* 0x000000ff0900720c */ /* 0x000fe20003f85070 */
[----:B------:R-:W-:Y:S01]  /*13090*/  IMAD.X R97, R97, 0x1, R5, P3 ;  /* 0x0000000161617824 */ /* 0x000fe200018e0605 */
[----:B------:R-:W-:Y:S02]  /*130a0*/  SEL R9, RZ, 0x4, P5 ;  /* 0x00000004ff097807 */ /* 0x000fe40002800000 */
[----:B------:R-:W-:Y:S02]  /*130b0*/  ISETP.GE.AND P5, PT, R249, UR4, PT ;  /* 0x00000004f9007c0c */ /* 0x000fe4000bfa6270 */
[----:B------:R-:W-:-:S02]  /*130c0*/  ISETP.NE.U32.AND P3, PT, R106, RZ, PT ;  /* 0x000000ff6a00720c */ /* 0x000fc40003f65070 */
[--C-:B------:R-:W-:Y:S02]  /*130d0*/  SHF.R.U32.HI R249, RZ, 0x6, R251.reuse ;  /* 0x00000006fff97819 */ /* 0x100fe400000116fb */
[----:B------:R-:W-:-:S04]  /*130e0*/  SHF.R.U32.HI R251, RZ, 0x6, R251 ;  /* 0x00000006fffb7819 */ /* 0x000fc800000116fb */
[----:B------:R-:W-:-:S04]  /*130f0*/  SGXT.U32 R251, R251, 0x1 ;  /* 0x00000001fbfb781a */ /* 0x000fc80000000000 */
[----:B------:R-:W-:Y:S01]  /*13100*/  LOP3.LUT R251, R251, 0x14, RZ, 0xfc, !PT ;  /* 0x00000014fbfb7812 */ /* 0x000fe200078efcff */
[----:B------:R-:W-:Y:S03]  /*13110*/  LDGSTS.E [R12+0x22008], desc[UR22][R192.64], P3 ;  /* 0x22008000c00c7fae */ /* 0x000fe600099a1016 */
[----:B------:R-:W-:Y:S01]  /*13120*/  ISETP.GE.AND P3, PT, R251, UR4, PT ;  /* 0x00000004fb007c0c */ /* 0x000fe2000bf66270 */
[----:B------:R-:W-:Y:S01]  /*13130*/  LDGSTS.E [R12+0x24000], desc[UR22][R182.64], P4 ;  /* 0x24000000b60c7fae */ /* 0x000fe2000a1a1016 */
[----:B------:R-:W1:Y:S01]  /*13140*/  S2R R251, SR_TID.X ;  /* 0x0000000000fb7919 */ /* 0x000e620000002100 */
[----:B------:R-:W-:Y:S02]  /*13150*/  SEL R106, RZ, 0x4, P5 ;  /* 0x00000004ff6a7807 */ /* 0x000fe40002800000 */
[----:B------:R-:W-:Y:S02]  /*13160*/  SEL R107, R9, RZ, P2 ;  /* 0x000000ff096b7207 */ /* 0x000fe40001000000 */
[----:B------:R-:W-:-:S02]  /*13170*/  SEL R106, R106, RZ, P2 ;  /* 0x000000ff6a6a7207 */ /* 0x000fc40001000000 */
[----:B------:R-:W-:Y:S02]  /*13180*/  ISETP.NE.U32.AND P5, PT, R107, RZ, PT ;  /* 0x000000ff6b00720c */ /* 0x000fe40003fa5070 */
[----:B------:R-:W-:Y:S02]  /*13190*/  SEL R107, RZ, 0x4, P3 ;  /* 0x00000004ff6b7807 */ /* 0x000fe40001800000 */
[----:B------:R-:W-:Y:S02]  /*131a0*/  ISETP.NE.U32.AND P3, PT, R106, RZ, PT ;  /* 0x000000ff6a00720c */ /* 0x000fe40003f65070 */
[----:B------:R-:W-:-:S07]  /*131b0*/  IADD3 R10, P6, PT, R112, R0, RZ ;  /* 0x00000000700a7210 */ /* 0x000fce0007fde0ff */
[----:B------:R-:W-:Y:S04]  /*131c0*/  LDGSTS.E [R12+0x24008], desc[UR22][R180.64], P5 ;  /* 0x24008000b40c7fae */ /* 0x000fe8000a9a1016 */
[----:B------:R-:W-:Y:S01]  /*131d0*/  LDGSTS.E [R12+0x26000], desc[UR22][R178.64], P3 ;  /* 0x26000000b20c7fae */ /* 0x000fe200099a1016 */
[----:B-1----:R-:W-:-:S04]  /*131e0*/  SHF.R.U32.HI R251, RZ, 0x6, R251 ;  /* 0x00000006fffb7819 */ /* 0x002fc800000116fb */
[----:B------:R-:W-:-:S04]  /*131f0*/  SGXT.U32 R251, R251, 0x1 ;  /* 0x00000001fbfb781a */ /* 0x000fc80000000000 */
[----:B------:R-:W-:-:S04]  /*13200*/  LOP3.LUT R251, R251, 0x16, RZ, 0xfc, !PT ;  /* 0x00000016fbfb7812 */ /* 0x000fc800078efcff */
[----:B------:R-:W-:Y:S02]  /*13210*/  ISETP.GE.AND P3, PT, R251, UR4, PT ;  /* 0x00000004fb007c0c */ /* 0x000fe4000bf66270 */
[----:B------:R-:W1:Y:S01]  /*13220*/  S2R R251, SR_TID.X ;  /* 0x0000000000fb7919 */ /* 0x000e620000002100 */
[----:B------:R-:W-:Y:S01]  /*13230*/  SGXT.U32 R249, R249, 0x1 ;  /* 0x00000001f9f9781a */ /* 0x000fe20000000000 */
[----:B------:R-:W-:Y:S01]  /*13240*/  IMAD.X R11, R113, 0x1, R5, P6 ;  /* 0x00000001710b7824 */ /* 0x000fe200030e0605 */
[----:B------:R-:W-:Y:S02]  /*13250*/  IADD3 R80, P6, PT, R80, R0, RZ ;  /* 0x0000000050507210 */ /* 0x000fe40007fde0ff */
[----:B------:R-:W-:-:S03]  /*13260*/  LOP3.LUT R249, R249, 0x72, RZ, 0xfc, !PT ;  /* 0x00000072f9f97812 */ /* 0x000fc600078efcff */
[----:B------:R-:W-:Y:S01]  /*13270*/  IMAD.X R81, R81, 0x1, R5, P6 ;  /* 0x0000000151517824 */ /* 0x000fe200030e0605 */
[----:B------:R-:W-:Y:S02]  /*13280*/  ISETP.GE.AND P6, PT, R249, UR4, PT ;  /* 0x00000004f9007c0c */ /* 0x000fe4000bfc6270 */
[----:B------:R-:W2:Y:S02]  /*13290*/  S2R R249, SR_TID.X ;  /* 0x0000000000f97919 */ /* 0x000ea40000002100 */
[----:B------:R-:W-:Y:S02]  /*132a0*/  SEL R9, RZ, 0x4, P6 ;  /* 0x00000004ff097807 */ /* 0x000fe40003000000 */
[----:B------:R-:W-:Y:S02]  /*132b0*/  IADD3 R64, P6, PT, R64, R0, RZ ;  /* 0x0000000040407210 */ /* 0x000fe40007fde0ff */
[----:B------:R-:W-:-:S03]  /*132c0*/  SEL R9, R9, RZ, P2 ;  /* 0x000000ff09097207 */ /* 0x000fc60001000000 */
[----:B------:R-:W-:Y:S01]  /*132d0*/  IMAD.X R65, R65, 0x1, R5, P6 ;  /* 0x0000000141417824 */ /* 0x000fe200030e0605 */
[----:B------:R-:W-:Y:S02]  /*132e0*/  IADD3 R48, P6, PT, R48, R0, RZ ;  /* 0x0000000030307210 */ /* 0x000fe40007fde0ff */
[----:B------:R-:W-:Y:S02]  /*132f0*/  SEL R107, R107, RZ, P2 ;  /* 0x000000ff6b6b7207 */ /* 0x000fe40001000000 */
[----:B-1----:R-:W-:-:S04]  /*13300*/  SHF.R.U32.HI R251, RZ, 0x6, R251 ;  /* 0x00000006fffb7819 */ /* 0x002fc800000116fb */
[----:B------:R-:W-:Y:S01]  /*13310*/  SGXT.U32 R251, R251, 0x1 ;  /* 0x00000001fbfb781a */ /* 0x000fe20000000000 */
[----:B------:R-:W-:-:S03]  /*13320*/  IMAD.X R49, R49, 0x1, R5, P6 ;  /* 0x0000000131317824 */ /* 0x000fc600030e0605 */
[----:B------:R-:W-:Y:S02]  /*13330*/  LOP3.LUT R251, R251, 0x36, RZ, 0xfc, !PT ;  /* 0x00000036fbfb7812 */ /* 0x000fe400078efcff */
[----:B------:R-:W-:Y:S02]  /*13340*/  ISETP.NE.U32.AND P4, PT, R9, RZ, PT ;  /* 0x000000ff0900720c */ /* 0x000fe40003f85070 */
[----:B------:R-:W-:Y:S02]  /*13350*/  ISETP.GE.AND P6, PT, R251, UR4, PT ;  /* 0x00000004fb007c0c */ /* 0x000fe4000bfc6270 */
[----:B------:R-:W-:Y:S02]  /*13360*/  ISETP.NE.U32.AND P5, PT, R107, RZ, PT ;  /* 0x000000ff6b00720c */ /* 0x000fe40003fa5070 */
[----:B--2---:R-:W-:Y:S02]  /*13370*/  SHF.R.U32.HI R251, RZ, 0x6, R249 ;  /* 0x00000006fffb7819 */ /* 0x004fe400000116f9 */
[----:B------:R-:W-:-:S02]  /*13380*/  SHF.R.U32.HI R128, RZ, 0x6, R250 ;  /* 0x00000006ff807819 */ /* 0x000fc400000116fa */
[----:B------:R-:W-:Y:S02]  /*13390*/  SHF.R.U32.HI R249, RZ, 0x6, R249 ;  /* 0x00000006fff97819 */ /* 0x000fe400000116f9 */
[----:B------:R-:W-:Y:S01]  /*133a0*/  SGXT.U32 R128, R128, 0x1 ;  /* 0x000000018080781a */ /* 0x000fe20000000000 */
[----:B------:R1:W-:Y:S01]  /*133b0*/  LDGSTS.E [R12+0x26008], desc[UR22][R176.64], P4 ;  /* 0x26008000b00c7fae */ /* 0x0003e2000a1a1016 */
[----:B------:R-:W-:Y:S02]  /*133c0*/  SGXT.U32 R249, R249, 0x1 ;  /* 0x00000001f9f9781a */ /* 0x000fe40000000000 */
[----:B------:R-:W-:Y:S01]  /*133d0*/  SEL R9, RZ, 0x4, P3 ;  /* 0x00000004ff097807 */ /* 0x000fe20001800000 */
[----:B------:R-:W-:Y:S01]  /*133e0*/  LDGSTS.E [R13+0x20000], desc[UR22][R194.64], P5 ;  /* 0x20000000c20d7fae */ /* 0x000fe2000a9a1016 */
[----:B------:R-:W-:Y:S02]  /*133f0*/  LOP3.LUT R128, R128, 0x34, RZ, 0xfc, !PT ;  /* 0x0000003480807812 */ /* 0x000fe400078efcff */
[----:B------:R-:W-:-:S02]  /*13400*/  LOP3.LUT R249, R249, 0x54, RZ, 0xfc, !PT ;  /* 0x00000054f9f97812 */ /* 0x000fc400078efcff */
[----:B------:R-:W-:Y:S02]  /*13410*/  SEL R9, R9, RZ, P2 ;  /* 0x000000ff09097207 */ /* 0x000fe40001000000 */
[----:B------:R-:W-:Y:S02]  /*13420*/  ISETP.GE.AND P3, PT, R128, UR4, PT ;  /* 0x0000000480007c0c */ /* 0x000fe4000bf66270 */
[----:B------:R-:W-:Y:S02]  /*13430*/  SGXT.U32 R251, R251, 0x1 ;  /* 0x00000001fbfb781a */ /* 0x000fe40000000000 */
[----:B------:R-:W-:Y:S02]  /*13440*/  ISETP.GE.AND P5, PT, R249, UR4, PT ;  /* 0x00000004f9007c0c */ /* 0x000fe4000bfa6270 */
[----:B------:R-:W2:Y:S01]  /*13450*/  S2R R249, SR_TID.X ;  /* 0x0000000000f97919 */ /* 0x000ea20000002100 */
[----:B------:R-:W-:Y:S02]  /*13460*/  ISETP.NE.U32.AND P4, PT, R9, RZ, PT ;  /* 0x000000ff0900720c */ /* 0x000fe40003f85070 */
[----:B------:R-:W-:-:S02]  /*13470*/  SEL R9, RZ, 0x4, P3 ;  /* 0x00000004ff097807 */ /* 0x000fc40001800000 */
[----:B------:R-:W-:Y:S02]  /*13480*/  LOP3.LUT R251, R251, 0x56, RZ, 0xfc, !PT ;  /* 0x00000056fbfb7812 */ /* 0x000fe400078efcff */
[----:B------:R-:W-:Y:S02]  /*13490*/  SEL R9, R9, RZ, P2 ;  /* 0x000000ff09097207 */ /* 0x000fe40001000000 */
[----:B------:R-:W-:Y:S02]  /*134a0*/  SEL R107, RZ, 0x4, P6 ;  /* 0x00000004ff6b7807 */ /* 0x000fe40003000000 */
[----:B------:R-:W-:Y:S02]  /*134b0*/  ISETP.GE.AND P3, PT, R251, UR4, PT ;  /* 0x00000004fb007c0c */ /* 0x000fe4000bf66270 */
[----:B------:R-:W-:Y:S01]  /*134c0*/  IADD3 R28, P6, PT, R28, R0, RZ ;  /* 0x000000001c1c7210 */ /* 0x000fe20007fde0ff */
[----:B------:R-:W-:Y:S01]  /*134d0*/  LDGSTS.E [R13+0x20008], desc[UR22][R196.64], P4 ;  /* 0x20008000c40d7fae */ /* 0x000fe2000a1a1016 */
[----:B-1----:R-:W-:-:S02]  /*134e0*/  SEL R12, RZ, 0x4, P5 ;  /* 0x00000004ff0c7807 */ /* 0x002fc40002800000 */
[----:B------:R-:W-:Y:S02]  /*134f0*/  ISETP.NE.U32.AND P5, PT, R9, RZ, PT ;  /* 0x000000ff0900720c */ /* 0x000fe40003fa5070 */
[----:B------:R-:W-:Y:S01]  /*13500*/  SEL R9, RZ, 0x4, P3 ;  /* 0x00000004ff097807 */ /* 0x000fe20001800000 */
[--C-:B------:R-:W-:Y:S01]  /*13510*/  IMAD.X R29, R29, 0x1, R5.reuse, P6 ;  /* 0x000000011d1d7824 */ /* 0x100fe200030e0605 */
[-C--:B------:R-:W-:Y:S02]  /*13520*/  IADD3 R106, P3, PT, R142, R0.reuse, RZ ;  /* 0x000000008e6a7210 */ /* 0x080fe40007f7e0ff */
[----:B------:R-:W-:Y:S02]  /*13530*/  SEL R113, R107, RZ, P2 ;  /* 0x000000ff6b717207 */ /* 0x000fe40001000000 */
[----:B------:R-:W-:Y:S02]  /*13540*/  IADD3 R112, P6, PT, R126, R0, RZ ;  /* 0x000000007e707210 */ /* 0x000fe40007fde0ff */
[----:B------:R-:W-:Y:S01]  /*13550*/  SEL R12, R12, RZ, P2 ;  /* 0x000000ff0c0c7207 */ /* 0x000fe20001000000 */
[--C-:B------:R-:W-:Y:S01]  /*13560*/  IMAD.X R107, R143, 0x1, R5.reuse, P3 ;  /* 0x000000018f6b7824 */ /* 0x100fe200018e0605 */
[----:B------:R-:W-:Y:S01]  /*13570*/  ISETP.NE.U32.AND P3, PT, R113, RZ, PT ;  /* 0x000000ff7100720c */ /* 0x000fe20003f65070 */
[----:B------:R-:W-:Y:S01]  /*13580*/  IMAD.X R113, R127, 0x1, R5, P6 ;  /* 0x000000017f717824 */ /* 0x000fe200030e0605 */
[----:B------:R-:W-:Y:S01]  /*13590*/  ISETP.NE.U32.AND P4, PT, R12, RZ, PT ;  /* 0x000000ff0c00720c */ /* 0x000fe20003f85070 */
[----:B------:R-:W1:Y:S01]  /*135a0*/  S2R R127, SR_TID.X ;  /* 0x00000000007f7919 */ /* 0x000e620000002100 */
[----:B--2---:R-:W-:Y:S01]  /*135b0*/  SHF.R.U32.HI R251, RZ, 0x6, R249 ;  /* 0x00000006fffb7819 */ /* 0x004fe200000116f9 */
[----:B------:R-:W-:Y:S01]  /*135c0*/  LDGSTS.E [R13+0x22000], desc[UR22][R198.64], P5 ;  /* 0x22000000c60d7fae */ /* 0x000fe2000a9a1016 */
[----:B------:R-:W-:-:S07]  /*135d0*/  SHF.R.U32.HI R129, RZ, 0x6, R250 ;  /* 0x00000006ff817819 */ /* 0x000fce00000116fa */
[----:B------:R-:W-:Y:S04]  /*135e0*/  LDGSTS.E [R13+0x22008], desc[UR22][R200.64], P3 ;  /* 0x22008000c80d7fae */ /* 0x000fe800099a1016 */
[----:B------:R-:W-:Y:S01]  /*135f0*/  LDGSTS.E [R13+0x24000], desc[UR22][R174.64], P4 ;  /* 0x24000000ae0d7fae */ /* 0x000fe2000a1a1016 */
[----:B------:R-:W-:Y:S02]  /*13600*/  IADD3 R94, P4, PT, R94, R0, RZ ;  /* 0x000000005e5e7210 */ /* 0x000fe40007f9e0ff */
[----:B------:R-:W-:Y:S02]  /*13610*/  SGXT.U32 R251, R251, 0x1 ;  /* 0x00000001fbfb781a */ /* 0x000fe40000000000 */
[----:B------:R-:W-:Y:S01]  /*13620*/  SGXT.U32 R129, R129, 0x1 ;  /* 0x000000018181781a */ /* 0x000fe20000000000 */
[----:B------:R-:W-:Y:S01]  /*13630*/  IMAD.X R95, R95, 0x1, R5, P4 ;  /* 0x000000015f5f7824 */ /* 0x000fe200020e0605 */
[----:B------:R-:W-:-:S02]  /*13640*/  SHF.R.U32.HI R131, RZ, 0x6, R250 ;  /* 0x00000006ff837819 */ /* 0x000fc400000116fa */
[----:B------:R-:W-:Y:S02]  /*13650*/  IADD3 R62, P4, PT, R62, R0, RZ ;  /* 0x000000003e3e7210 */ /* 0x000fe40007f9e0ff */
[----:B------:R-:W-:Y:S02]  /*13660*/  LOP3.LUT R251, R251, 0x3a, RZ, 0xfc, !PT ;  /* 0x0000003afbfb7812 */ /* 0x000fe400078efcff */
[----:B------:R-:W-:Y:S02]  /*13670*/  LOP3.LUT R129, R129, 0x74, RZ, 0xfc, !PT ;  /* 0x0000007481817812 */ /* 0x000fe400078efcff */
[----:B------:R-:W-:Y:S01]  /*13680*/  SGXT.U32 R131, R131, 0x1 ;  /* 0x000000018383781a */ /* 0x000fe20000000000 */
[----:B------:R-:W-:Y:S01]  /*13690*/  IMAD.X R63, R63, 0x1, R5, P4 ;  /* 0x000000013f3f7824 */ /* 0x000fe200020e0605 */
[----:B------:R-:W-:Y:S02]  /*136a0*/  SEL R9, R9, RZ, P2 ;  /* 0x000000ff09097207 */ /* 0x000fe40001000000 */
[----:B------:R-:W-:-:S02]  /*136b0*/  ISETP.GE.AND P6, PT, R129, UR4, PT ;  /* 0x0000000481007c0c */ /* 0x000fc4000bfc6270 */
[----:B------:R-:W-:Y:S02]  /*136c0*/  LOP3.LUT R131, R131, 0x76, RZ, 0xfc, !PT ;  /* 0x0000007683837812 */ /* 0x000fe400078efcff */
[----:B------:R-:W-:Y:S02]  /*136d0*/  ISETP.GE.AND P4, PT, R251, UR4, PT ;  /* 0x00000004fb007c0c */ /* 0x000fe4000bf86270 */
[----:B------:R-:W2:Y:S01]  /*136e0*/  S2R R251, SR_TID.X ;  /* 0x0000000000fb7919 */ /* 0x000ea20000002100 */
[----:B------:R-:W-:Y:S02]  /*136f0*/  ISETP.NE.U32.AND P5, PT, R9, RZ, PT ;  /* 0x000000ff0900720c */ /* 0x000fe40003fa5070 */
[----:B------:R-:W-:Y:S02]  /*13700*/  SEL R12, RZ, 0x4, P6 ;  /* 0x00000004ff0c7807 */ /* 0x000fe40003000000 */
[----:B------:R-:W-:Y:S02]  /*13710*/  ISETP.GE.AND P3, PT, R131, UR4, PT ;  /* 0x0000000483007c0c */ /* 0x000fe4000bf66270 */
[----:B------:R-:W-:-:S02]  /*13720*/  IADD3 R110, P6, PT, R110, R0, RZ ;  /* 0x000000006e6e7210 */ /* 0x000fc40007fde0ff */
[----:B-1----:R-:W-:Y:S02]  /*13730*/  SHF.R.U32.HI R121, RZ, 0x6, R127 ;  /* 0x00000006ff797819 */ /* 0x002fe4000001167f */
[----:B------:R-:W-:Y:S02]  /*13740*/  SEL R12, R12, RZ, P2 ;  /* 0x000000ff0c0c7207 */ /* 0x000fe40001000000 */
[----:B------:R-:W-:Y:S01]  /*13750*/  SEL R9, RZ, 0x4, P3 ;  /* 0x00000004ff097807 */ /* 0x000fe20001800000 */
[----:B------:R-:W-:Y:S01]  /*13760*/  IMAD.X R111, R111, 0x1, R5, P6 ;  /* 0x000000016f6f7824 */ /* 0x000fe200030e0605 */
[----:B------:R-:W-:Y:S01]  /*13770*/  SGXT.U32 R121, R121, 0x1 ;  /* 0x000000017979781a */ /* 0x000fe20000000000 */
[----:B------:R-:W-:Y:S01]  /*13780*/  LDGSTS.E [R13+0x24008], desc[UR22][R172.64], P5 ;  /* 0x24008000ac0d7fae */ /* 0x000fe2000a9a1016 */
[----:B------:R-:W-:Y:S02]  /*13790*/  ISETP.NE.U32.AND P3, PT, R12, RZ, PT ;  /* 0x000000ff0c00720c */ /* 0x000fe40003f65070 */
[----:B------:R-:W-:-:S02]  /*137a0*/  SEL R9, R9, RZ, P2 ;  /* 0x000000ff09097207 */ /* 0x000fc40001000000 */
[----:B------:R-:W-:Y:S02]  /*137b0*/  IADD3 R78, P6, PT, R78, R0, RZ ;  /* 0x000000004e4e7210 */ /* 0x000fe40007fde0ff */
[----:B------:R-:W-:Y:S02]  /*137c0*/  SHF.R.U32.HI R130, RZ, 0x6, R127 ;  /* 0x00000006ff827819 */ /* 0x000fe4000001167f */
[----:B------:R-:W-:Y:S02]  /*137d0*/  LOP3.LUT R121, R121, 0x18, RZ, 0xfc, !PT ;  /* 0x0000001879797812 */ /* 0x000fe400078efcff */
[----:B------:R-:W-:Y:S01]  /*137e0*/  ISETP.NE.U32.AND P5, PT, R9, RZ, PT ;  /* 0x000000ff0900720c */ /* 0x000fe20003fa5070 */
[----:B------:R-:W-:Y:S01]  /*137f0*/  IMAD.X R79, R79, 0x1, R5, P6 ;  /* 0x000000014f4f7824 */ /* 0x000fe200030e0605 */
[----:B------:R-:W-:Y:S01]  /*13800*/  SGXT.U32 R130, R130, 0x1 ;  /* 0x000000018282781a */ /* 0x000fe20000000000 */
[----:B------:R-:W-:Y:S01]  /*13810*/  LDGSTS.E [R13+0x26000], desc[UR22][R170.64], P3 ;  /* 0x26000000aa0d7fae */ /* 0x000fe200099a1016 */
[----:B------:R-:W-:-:S02]  /*13820*/  ISETP.GE.AND P6, PT, R121, UR4, PT ;  /* 0x0000000479007c0c */ /* 0x000fc4000bfc6270 */
[----:B------:R-:W-:Y:S02]  /*13830*/  SHF.R.U32.HI R249, RZ, 0x6, R249 ;  /* 0x00000006fff97819 */ /* 0x000fe400000116f9 */
[----:B------:R-:W-:Y:S02]  /*13840*/  LOP3.LUT R130, R130, 0x1a, RZ, 0xfc, !PT ;  /* 0x0000001a82827812 */ /* 0x000fe400078efcff */
[----:B------:R-:W-:Y:S02]  /*13850*/  SEL R9, RZ, 0x4, P6 ;  /* 0x00000004ff097807 */ /* 0x000fe40003000000 */
[----:B------:R-:W-:Y:S01]  /*13860*/  SGXT.U32 R249, R249, 0x1 ;  /* 0x00000001f9f9781a */ /* 0x000fe20000000000 */
[----:B------:R1:W-:Y:S01]  /*13870*/  LDGSTS.E [R13+0x26008], desc[UR22][R168.64], P5 ;  /* 0x26008000a80d7fae */ /* 0x0003e2000a9a1016 */
[----:B------:R-:W-:Y:S02]  /*13880*/  ISETP.GE.AND P3, PT, R130, UR4, PT ;  /* 0x0000000482007c0c */ /* 0x000fe4000bf66270 */
[----:B------:R-:W-:-:S02]  /*13890*/  SEL R9, R9, RZ, P2 ;  /* 0x000000ff09097207 */ /* 0x000fc40001000000 */
[----:B------:R-:W-:Y:S02]  /*138a0*/  LOP3.LUT R249, R249, 0x38, RZ, 0xfc, !PT ;  /* 0x00000038f9f97812 */ /* 0x000fe400078efcff */
[----:B------:R-:W-:Y:S02]  /*138b0*/  ISETP.NE.U32.AND P5, PT, R9, RZ, PT ;  /* 0x000000ff0900720c */ /* 0x000fe40003fa5070 */
[----:B-1----:R-:W-:Y:S02]  /*138c0*/  SEL R13, RZ, 0x4, P3 ;  /* 0x00000004ff0d7807 */ /* 0x002fe40001800000 */
[----:B------:R-:W-:Y:S02]  /*138d0*/  ISETP.GE.AND P3, PT, R249, UR4, PT ;  /* 0x00000004f9007c0c */ /* 0x000fe4000bf66270 */
[----:B--2---:R-:W-:Y:S02]  /*138e0*/  SHF.R.U32.HI R249, RZ, 0x6, R251 ;  /* 0x00000006fff97819 */ /* 0x004fe400000116fb */
[----:B------:R-:W-:-:S02]  /*138f0*/  SEL R13, R13, RZ, P2 ;  /* 0x000000ff0d0d7207 */ /* 0x000fc40001000000 */
[----:B------:R-:W-:-:S03]  /*13900*/  IADD3 R12, P6, PT, R46, R0, RZ ;  /* 0x000000002e0c7210 */ /* 0x000fc60007fde0ff */
[----:B------:R-:W-:Y:S01]  /*13910*/  LDGSTS.E [R14+0x20000], desc[UR22][R204.64], P5 ;  /* 0x20000000cc0e7fae */ /* 0x000fe2000a9a1016 */
[----:B------:R-:W-:Y:S02]  /*13920*/  SEL R114, RZ, 0x4, P3 ;  /* 0x00000004ff727807 */ /* 0x000fe40001800000 */
[----:B------:R-:W-:Y:S02]  /*13930*/  SEL R9, RZ, 0x4, P4 ;  /* 0x00000004ff097807 */ /* 0x000fe40002000000 */
[----:B------:R-:W-:Y:S02]  /*13940*/  SGXT.U32 R249, R249, 0x1 ;  /* 0x00000001f9f9781a */ /* 0x000fe40000000000 */
[----:B------:R-:W-:Y:S01]  /*13950*/  ISETP.NE.U32.AND P4, PT, R13, RZ, PT ;  /* 0x000000ff0d00720c */ /* 0x000fe20003f85070 */
[----:B------:R-:W-:Y:S01]  /*13960*/  IMAD.X R13, R47, 0x1, R5, P6 ;  /* 0x000000012f0d7824 */ /* 0x000fe200030e0605 */
[-C--:B------:R-:W-:Y:S02]  /*13970*/  IADD3 R26, P3, PT, R26, R0.reuse, RZ ;  /* 0x000000001a1a7210 */ /* 0x080fe40007f7e0ff */
[----:B------:R-:W-:-:S02]  /*13980*/  IADD3 R46, P6, PT, R140, R0, RZ ;  /* 0x000000008c2e7210 */ /* 0x000fc40007fde0ff */
[----:B------:R-:W-:Y:S02]  /*13990*/  SEL R114, R114, RZ, P2 ;  /* 0x000000ff72727207 */ /* 0x000fe40001000000 */
[----:B------:R-:W-:Y:S01]  /*139a0*/  LOP3.LUT R249, R249, 0x58, RZ, 0xfc, !PT ;  /* 0x00000058f9f97812 */ /* 0x000fe200078efcff */
[--C-:B------:R-:W-:Y:S01]  /*139b0*/  IMAD.X R27, R27, 0x1, R5.reuse, P3 ;  /* 0x000000011b1b7824 */ /* 0x100fe200018e0605 */
[----:B------:R-:W-:Y:S01]  /*139c0*/  ISETP.NE.U32.AND P3, PT, R114, RZ, PT ;  /* 0x000000ff7200720c */ /* 0x000fe20003f65070 */
[----:B------:R-:W-:Y:S01]  /*139d0*/  IMAD.X R47, R141, 0x1, R5, P6 ;  /* 0x000000018d2f7824 */ /* 0x000fe200030e0605 */
[----:B------:R-:W-:Y:S01]  /*139e0*/  ISETP.GE.AND P5, PT, R249, UR4, PT ;  /* 0x00000004f9007c0c */ /* 0x000fe2000bfa6270 */
[----:B------:R-:W-:Y:S01]  /*139f0*/  LDGSTS.E [R14+0x20008], desc[UR22][R206.64], P4 ;  /* 0x20008000ce0e7fae */ /* 0x000fe2000a1a1016 */
[----:B------:R-:W-:Y:S02]  /*13a00*/  SHF.R.U32.HI R249, RZ, 0x6, R251 ;  /* 0x00000006fff97819 */ /* 0x000fe400000116fb */
[----:B------:R-:W-:-:S02]  /*13a10*/  IADD3 R114, P6, PT, R124, R0, RZ ;  /* 0x000000007c727210 */ /* 0x000fc40007fde0ff */
[----:B------:R-:W1:Y:S01]  /*13a20*/  S2R R124, SR_TID.X ;  /* 0x00000000007c7919 */ /* 0x000e620000002100 */
[----:B------:R-:W-:Y:S02]  /*13a30*/  SGXT.U32 R249, R249, 0x1 ;  /* 0x00000001f9f9781a */ /* 0x000fe40000000000 */
[----:B------:R-:W-:Y:S02]  /*13a40*/  SEL R9, R9, RZ, P2 ;  /* 0x000000ff09097207 */ /* 0x000fe40001000000 */
[----:B------:R-:W-:Y:S01]  /*13a50*/  SHF.R.U32.HI R251, RZ, 0x6, R251 ;  /* 0x00000006fffb7819 */ /* 0x000fe200000116fb */
[----:B------:R-:W-:Y:S01]  /*13a60*/  LDGSTS.E [R14+0x22000], desc[UR22][R208.64], P3 ;  /* 0x22000000d00e7fae */ /* 0x000fe200099a1016 */
[----:B------:R-:W-:Y:S02]  /*13a70*/  LOP3.LUT R249, R249, 0x5a, RZ, 0xfc, !PT ;  /* 0x0000005af9f97812 */ /* 0x000fe400078efcff */
[----:B------:R-:W-:Y:S02]  /*13a80*/  ISETP.NE.U32.AND P4, PT, R9, RZ, PT ;  /* 0x000000ff0900720c */ /* 0x000fe40003f85070 */
[----:B------:R-:W-:-:S02]  /*13a90*/  SEL R9, RZ, 0x4, P5 ;  /* 0x00000004ff097807 */ /* 0x000fc40002800000 */
[----:B------:R-:W-:Y:S02]  /*13aa0*/  SGXT.U32 R251, R251, 0x1 ;  /* 0x00000001fbfb781a */ /* 0x000fe40000000000 */
[----:B------:R-:W-:Y:S02]  /*13ab0*/  ISETP.GE.AND P5, PT, R249, UR4, PT ;  /* 0x00000004f9007c0c */ /* 0x000fe4000bfa6270 */
[----:B------:R-:W-:Y:S01]  /*13ac0*/  LOP3.LUT R251, R251, 0x78, RZ, 0xfc, !PT ;  /* 0x00000078fbfb7812 */ /* 0x000fe200078efcff */
[----:B------:R-:W2:Y:S01]  /*13ad0*/  LDL.LU.64 R248, [R1+0xb0] ;  /* 0x0000b00001f87983 */ /* 0x000ea20000300a00 */
[----:B------:R-:W-:Y:S02]  /*13ae0*/  SEL R9, R9, RZ, P2 ;  /* 0x000000ff09097207 */ /* 0x000fe40001000000 */
[----:B------:R-:W-:Y:S01]  /*13af0*/  SEL R115, RZ, 0x4, P5 ;  /* 0x00000004ff737807 */ /* 0x000fe20002800000 */
[----:B------:R-:W-:Y:S01]  /*13b00*/  LDGSTS.E [R14+0x22008], desc[UR22][R210.64], P4 ;  /* 0x22008000d20e7fae */ /* 0x000fe2000a1a1016 */
[----:B------:R-:W-:-:S02]  /*13b10*/  ISETP.GE.AND P3, PT, R251, UR4, PT ;  /* 0x00000004fb007c0c */ /* 0x000fc4000bf66270 */
[----:B------:R-:W-:Y:S02]  /*13b20*/  ISETP.NE.U32.AND P5, PT, R9, RZ, PT ;  /* 0x000000ff0900720c */ /* 0x000fe40003fa5070 */
[----:B------:R-:W-:Y:S02]  /*13b30*/  SHF.R.U32.HI R135, RZ, 0x6, R250 ;  /* 0x00000006ff877819 */ /* 0x000fe400000116fa */
[----:B------:R-:W-:Y:S01]  /*13b40*/  SEL R9, R115, RZ, P2 ;  /* 0x000000ff73097207 */ /* 0x000fe20001000000 */
[----:B------:R-:W-:Y:S01]  /*13b50*/  IMAD.X R115, R125, 0x1, R5, P6 ;  /* 0x000000017d737824 */ /* 0x000fe200030e0605 */
[----:B------:R-:W-:Y:S02]  /*13b60*/  SEL R118, RZ, 0x4, P3 ;  /* 0x00000004ff767807 */ /* 0x000fe40001800000 */
[----:B------:R-:W-:Y:S02]  /*13b70*/  SGXT.U32 R135, R135, 0x1 ;  /* 0x000000018787781a */ /* 0x000fe40000000000 */
[----:B------:R-:W-:Y:S01]  /*13b80*/  ISETP.NE.U32.AND P3, PT, R9, RZ, PT ;  /* 0x000000ff0900720c */ /* 0x000fe20003f65070 */
[----:B------:R-:W3:Y:S01]  /*13b90*/  S2R R251, SR_TID.X ;  /* 0x0000000000fb7919 */ /* 0x000ee20000002100 */
[----:B------:R-:W-:-:S02]  /*13ba0*/  IADD3 R108, P6, PT, R108, R0, RZ ;  /* 0x000000006c6c7210 */ /* 0x000fc40007fde0ff */
[--C-:B------:R-:W-:Y:S01]  /*13bb0*/  SHF.R.U32.HI R123, RZ, 0x6, R127.reuse ;  /* 0x00000006ff7b7819 */ /* 0x100fe2000001167f */
[----:B------:R-:W-:Y:S01]  /*13bc0*/  LDGSTS.E [R14+0x24000], desc[UR22][R166.64], P5 ;  /* 0x24000000a60e7fae */ /* 0x000fe2000a9a1016 */
[----:B------:R-:W-:Y:S02]  /*13bd0*/  LOP3.LUT R135, R135, 0x7a, RZ, 0xfc, !PT ;  /* 0x0000007a87877812 */ /* 0x000fe400078efcff */
[----:B------:R-:W-:Y:S01]  /*13be0*/  SHF.R.U32.HI R134, RZ, 0x6, R127 ;  /* 0x00000006ff867819 */ /* 0x000fe2000001167f */
[----:B------:R-:W-:Y:S01]  /*13bf0*/  IMAD.X R109, R109, 0x1, R5, P6 ;  /* 0x000000016d6d7824 */ /* 0x000fe200030e0605 */
[----:B------:R-:W-:Y:S02]  /*13c00*/  SGXT.U32 R123, R123, 0x1 ;  /* 0x000000017b7b781a */ /* 0x000fe40000000000 */
[----:B------:R-:W-:Y:S01]  /*13c10*/  ISETP.GE.AND P6, PT, R135, UR4, PT ;  /* 0x0000000487007c0c */ /* 0x000fe2000bfc6270 */
[----:B------:R-:W-:Y:S01]  /*13c20*/  LDGSTS.E [R14+0x24008], desc[UR22][R164.64], P3 ;  /* 0x24008000a40e7fae */ /* 0x000fe200099a1016 */
[----:B------:R-:W-:-:S02]  /*13c30*/  SGXT.U32 R134, R134, 0x1 ;  /* 0x000000018686781a */ /* 0x000fc40000000000 */
[----:B-1----:R-:W-:Y:S02]  /*13c40*/  SHF.R.U32.HI R238, RZ, 0x6, R124 ;  /* 0x00000006ffee7819 */ /* 0x002fe4000001167c */
[----:B------:R-:W-:Y:S02]  /*13c50*/  LOP3.LUT R123, R123, 0x1c, RZ, 0xfc, !PT ;  /* 0x0000001c7b7b7812 */ /* 0x000fe400078efcff */
[----:B------:R-:W-:Y:S02]  /*13c60*/  SEL R9, RZ, 0x4, P6 ;  /* 0x00000004ff097807 */ /* 0x000fe40003000000 */
[----:B------:R-:W-:Y:S02]  /*13c70*/  LOP3.LUT R134, R134, 0x1e, RZ, 0xfc, !PT ;  /* 0x0000001e86867812 */ /* 0x000fe400078efcff */
[----:B------:R-:W-:Y:S02]  /*13c80*/  SEL R118, R118, RZ, P2 ;  /* 0x000000ff76767207 */ /* 0x000fe40001000000 */
[----:B------:R-:W-:-:S02]  /*13c90*/  SGXT.U32 R238, R238, 0x1 ;  /* 0x00000001eeee781a */ /* 0x000fc40000000000 */
[----:B------:R-:W-:Y:S02]  /*13ca0*/  ISETP.GE.AND P3, PT, R123, UR4, PT ;  /* 0x000000047b007c0c */ /* 0x000fe4000bf66270 */
[----:B------:R-:W-:Y:S02]  /*13cb0*/  SEL R9, R9, RZ, P2 ;  /* 0x000000ff09097207 */ /* 0x000fe40001000000 */
[----:B------:R-:W-:Y:S02]  /*13cc0*/  ISETP.GE.AND P5, PT, R134, UR4, PT ;  /* 0x0000000486007c0c */ /* 0x000fe4000bfa6270 */
[----:B------:R-:W-:Y:S02]  /*13cd0*/  ISETP.NE.U32.AND P4, PT, R118, RZ, PT ;  /* 0x000000ff7600720c */ /* 0x000fe40003f85070 */
[----:B------:R-:W-:Y:S02]  /*13ce0*/  LOP3.LUT R238, R238, 0x3c, RZ, 0xfc, !PT ;  /* 0x0000003ceeee7812 */ /* 0x000fe400078efcff */
[----:B------:R-:W-:-:S02]  /*13cf0*/  SEL R118, RZ, 0x4, P3 ;  /* 0x00000004ff767807 */ /* 0x000fc40001800000 */
[----:B------:R-:W-:Y:S02]  /*13d00*/  ISETP.NE.U32.AND P3, PT, R9, RZ, PT ;  /* 0x000000ff0900720c */ /* 0x000fe40003f65070 */
[----:B------:R-:W-:Y:S02]  /*13d10*/  SEL R9, RZ, 0x4, P5 ;  /* 0x00000004ff097807 */ /* 0x000fe40002800000 */
[----:B------:R-:W-:Y:S02]  /*13d20*/  ISETP.GE.AND P5, PT, R238, UR4, PT ;  /* 0x00000004ee007c0c */ /* 0x000fe4000bfa6270 */
[----:B------:R-:W-:Y:S01]  /*13d30*/  SEL R118, R118, RZ, P2 ;  /* 0x000000ff76767207 */ /* 0x000fe20001000000 */
[----:B------:R-:W-:Y:S01]  /*13d40*/  LDGSTS.E [R14+0x26000], desc[UR22][R162.64], P4 ;  /* 0x26000000a20e7fae */ /* 0x000fe2000a1a1016 */
[----:B------:R-:W-:Y:S02]  /*13d50*/  SEL R119, RZ, 0x4, P5 ;  /* 0x00000004ff777807 */ /* 0x000fe40002800000 */
[----:B------:R-:W-:-:S02]  /*13d60*/  SEL R9, R9, RZ, P2 ;  /* 0x000000ff09097207 */ /* 0x000fc40001000000 */
[----:B------:R-:W-:Y:S01]  /*13d70*/  SEL R119, R119, RZ, P2 ;  /* 0x000000ff77777207 */ /* 0x000fe20001000000 */
[----:B------:R1:W-:Y:S01]  /*13d80*/  LDGSTS.E [R14+0x26008], desc[UR22][R160.64], P3 ;  /* 0x26008000a00e7fae */ /* 0x0003e200099a1016 */
[----:B------:R-:W-:Y:S02]  /*13d90*/  ISETP.NE.U32.AND P4, PT, R118, RZ, PT ;  /* 0x000000ff7600720c */ /* 0x000fe40003f85070 */
[----:B------:R-:W-:Y:S02]  /*13da0*/  ISETP.NE.U32.AND P5, PT, R9, RZ, PT ;  /* 0x000000ff0900720c */ /* 0x000fe40003fa5070 */
[----:B------:R-:W-:Y:S02]  /*13db0*/  ISETP.NE.U32.AND P3, PT, R119, RZ, PT ;  /* 0x000000ff7700720c */ /* 0x000fe40003f65070 */
[----:B---3--:R-:W-:-:S04]  /*13dc0*/  SHF.R.U32.HI R251, RZ, 0x6, R251 ;  /* 0x00000006fffb7819 */ /* 0x008fc800000116fb */
[----:B------:R-:W-:-:S03]  /*13dd0*/  SGXT.U32 R251, R251, 0x1 ;  /* 0x00000001fbfb781a */ /* 0x000fc60000000000 */
[----:B------:R3:W-:Y:S01]  /*13de0*/  LDGSTS.E [R15+0x20000], desc[UR22][R212.64], P4 ;  /* 0x20000000d40f7fae */ /* 0x0007e2000a1a1016 */
[----:B------:R-:W-:-:S03]  /*13df0*/  LOP3.LUT R251, R251, 0x5e, RZ, 0xfc, !PT ;  /* 0x0000005efbfb7812 */ /* 0x000fc600078efcff */
[----:B------:R3:W-:Y:S04]  /*13e00*/  LDGSTS.E [R15+0x20008], desc[UR22][R214.64], P5 ;  /* 0x20008000d60f7fae */ /* 0x0007e8000a9a1016 */
[----:B------:R3:W-:Y:S01]  /*13e10*/  LDGSTS.E [R15+0x22000], desc[UR22][R216.64], P3 ;  /* 0x22000000d80f7fae */ /* 0x0007e200099a1016 */
[----:B------:R-:W-:-:S03]  /*13e20*/  ISETP.GE.AND P3, PT, R251, UR4, PT ;  /* 0x00000004fb007c0c */ /* 0x000fc6000bf66270 */
[----:B------:R-:W4:Y:S01]  /*13e30*/  LDL.LU R251, [R1+0x3f0] ;  /* 0x0003f00001fb7983 */ /* 0x000f220000300800 */
[----:B------:R-:W3:Y:S01]  /*13e40*/  S2R R125, SR_TID.X ;  /* 0x00000000007d7919 */ /* 0x000ee20000002100 */
[----:B------:R-:W-:-:S04]  /*13e50*/  SHF.R.U32.HI R122, RZ, 0x6, R124 ;  /* 0x00000006ff7a7819 */ /* 0x000fc8000001167c */
[----:B------:R-:W-:Y:S02]  /*13e60*/  SGXT.U32 R122, R122, 0x1 ;  /* 0x000000017a7a781a */ /* 0x000fe40000000000 */
[-C--:B------:R-:W-:Y:S02]  /*13e70*/  IADD3 R92, P6, PT, R92, R0.reuse, RZ ;  /* 0x000000005c5c7210 */ /* 0x080fe40007fde0ff */
[----:B------:R-:W-:Y:S02]  /*13e80*/  LOP3.LUT R122, R122, 0x3e, RZ, 0xfc, !PT ;  /* 0x0000003e7a7a7812 */ /* 0x000fe400078efcff */
[----:B------:R-:W-:Y:S01]  /*13e90*/  SHF.R.U32.HI R139, RZ, 0x6, R250 ;  /* 0x00000006ff8b7819 */ /* 0x000fe200000116fa */
[----:B------:R-:W-:Y:S01]  /*13ea0*/  IMAD.X R93, R93, 0x1, R5, P6 ;  /* 0x000000015d5d7824 */ /* 0x000fe200030e0605 */
[----:B------:R-:W-:Y:S02]  /*13eb0*/  ISETP.GE.AND P4, PT, R122, UR4, PT ;  /* 0x000000047a007c0c */ /* 0x000fe4000bf86270 */
[----:B------:R-:W-:-:S02]  /*13ec0*/  IADD3 R76, P6, PT, R76, R0, RZ ;  /* 0x000000004c4c7210 */ /* 0x000fc40007fde0ff */
[----:B------:R-:W-:Y:S02]  /*13ed0*/  SHF.R.U32.HI R137, RZ, 0x6, R250 ;  /* 0x00000006ff897819 */ /* 0x000fe400000116fa */
[----:B-1----:R-:W-:Y:S02]  /*13ee0*/  SEL R14, RZ, 0x4, P4 ;  /* 0x00000004ff0e7807 */ /* 0x002fe40002000000 */
[----:B---3--:R-:W-:-:S04]  /*13ef0*/  SHF.R.U32.HI R126, RZ, 0x6, R125 ;  /* 0x00000006ff7e7819 */ /* 0x008fc8000001167d */
[----:B------:R-:W-:-:S04]  /*13f00*/  SGXT.U32 R126, R126, 0x1 ;  /* 0x000000017e7e781a */ /* 0x000fc80000000000 */
[----:B------:R-:W-:Y:S02]  /*13f10*/  LOP3.LUT R126, R126, 0x5c, RZ, 0xfc, !PT ;  /* 0x0000005c7e7e7812 */ /* 0x000fe400078efcff */
[----:B------:R-:W-:Y:S02]  /*13f20*/  SGXT.U32 R139, R139, 0x1 ;  /* 0x000000018b8b781a */ /* 0x000fe40000000000 */
[----:B------:R-:W-:Y:S01]  /*13f30*/  ISETP.GE.AND P5, PT, R126, UR4, PT ;  /* 0x000000047e007c0c */ /* 0x000fe2000bfa6270 */
[----:B------:R-:W-:Y:S01]  /*13f40*/  IMAD.X R77, R77, 0x1, R5, P6 ;  /* 0x000000014d4d7824 */ /* 0x000fe200030e0605 */
[----:B------:R-:W-:Y:S02]  /*13f50*/  SGXT.U32 R137, R137, 0x1 ;  /* 0x000000018989781a */ /* 0x000fe40000000000 */
[----:B------:R-:W-:Y:S02]  /*13f60*/  SEL R9, RZ, 0x4, P5 ;  /* 0x00000004ff097807 */ /* 0x000fe40002800000 */
[----:B------:R-:W-:-:S02]  /*13f70*/  IADD3 R60, P6, PT, R60, R0, RZ ;  /* 0x000000003c3c7210 */ /* 0x000fc40007fde0ff */
[----:B------:R-:W-:Y:S02]  /*13f80*/  LOP3.LUT R139, R139, 0x7e, RZ, 0xfc, !PT ;  /* 0x0000007e8b8b7812 */ /* 0x000fe400078efcff */
[----:B------:R-:W-:Y:S02]  /*13f90*/  SEL R14, R14, RZ, P2 ;  /* 0x000000ff0e0e7207 */ /* 0x000fe40001000000 */
[----:B------:R-:W-:Y:S02]  /*13fa0*/  LOP3.LUT R137, R137, 0x7c, RZ, 0xfc, !PT ;  /* 0x0000007c89897812 */ /* 0x000fe400078efcff */
[----:B------:R-:W-:Y:S01]  /*13fb0*/  SEL R9, R9, RZ, P2 ;  /* 0x000000ff09097207 */ /* 0x000fe20001000000 */
[----:B------:R-:W-:Y:S01]  /*13fc0*/  IMAD.X R61, R61, 0x1, R5, P6 ;  /* 0x000000013d3d7824 */ /* 0x000fe200030e0605 */
[----:B------:R-:W-:Y:S02]  /*13fd0*/  ISETP.GE.AND P4, PT, R139, UR4, PT ;  /* 0x000000048b007c0c */ /* 0x000fe4000bf86270 */
[----:B------:R-:W-:-:S02]  /*13fe0*/  ISETP.NE.U32.AND P5, PT, R14, RZ, PT ;  /* 0x000000ff0e00720c */ /* 0x000fc40003fa5070 */
[----:B------:R-:W-:Y:S02]  /*13ff0*/  LOP3.LUT R250, R250, 0x7f, RZ, 0xc0, !PT ;  /* 0x0000007ffafa7812 */ /* 0x000fe400078ec0ff */
[----:B------:R-:W-:Y:S02]  /*14000*/  ISETP.GE.AND P6, PT, R137, UR4, PT ;  /* 0x0000000489007c0c */ /* 0x000fe4000bfc6270 */
[----:B------:R-:W-:Y:S02]  /*14010*/  SEL R118, RZ, 0x4, P3 ;  /* 0x00000004ff767807 */ /* 0x000fe40001800000 */
[----:B------:R-:W-:Y:S02]  /*14020*/  ISETP.NE.U32.AND P3, PT, R9, RZ, PT ;  /* 0x000000ff0900720c */ /* 0x000fe40003f65070 */
[----:B------:R-:W-:Y:S02]  /*14030*/  SEL R9, RZ, 0x4, P4 ;  /* 0x00000004ff097807 */ /* 0x000fe40002000000 */
[----:B------:R-:W-:Y:S01]  /*14040*/  ISETP.GE.AND P4, PT, R250, UR4, PT ;  /* 0x00000004fa007c0c */ /* 0x000fe2000bf86270 */
[----:B------:R1:W-:Y:S01]  /*14050*/  LDGSTS.E [R15+0x22008], desc[UR22][R218.64], P5 ;  /* 0x22008000da0f7fae */ /* 0x0003e2000a9a1016 */
[----:B------:R-:W-:-:S02]  /*14060*/  SEL R14, RZ, 0x4, P6 ;  /* 0x00000004ff0e7807 */ /* 0x000fc40003000000 */
[----:B------:R-:W-:Y:S02]  /*14070*/  SEL R118, R118, RZ, P2 ;  /* 0x000000ff76767207 */ /* 0x000fe40001000000 */
[----:B------:R-:W-:Y:S02]  /*14080*/  SEL R119, RZ, 0x4, P4 ;  /* 0x00000004ff777807 */ /* 0x000fe40002000000 */
[----:B------:R-:W-:Y:S01]  /*14090*/  SEL R14, R14, RZ, P2 ;  /* 0x000000ff0e0e7207 */ /* 0x000fe20001000000 */
[----:B------:R1:W-:Y:S01]  /*140a0*/  LDGSTS.E [R15+0x24000], desc[UR22][R158.64], P3 ;  /* 0x240000009e0f7fae */ /* 0x0003e200099a1016 */
[----:B------:R-:W-:Y:S02]  /*140b0*/  SEL R9, R9, RZ, P2 ;  /* 0x000000ff09097207 */ /* 0x000fe40001000000 */
[----:B------:R-:W-:Y:S02]  /*140c0*/  ISETP.NE.U32.AND P4, PT, R118, RZ, PT ;  /* 0x000000ff7600720c */ /* 0x000fe40003f85070 */
[----:B------:R-:W-:-:S02]  /*140d0*/  SEL R119, R119, RZ, P2 ;  /* 0x000000ff77777207 */ /* 0x000fc40001000000 */
[----:B------:R-:W-:Y:S02]  /*140e0*/  ISETP.NE.U32.AND P5, PT, R14, RZ, PT ;  /* 0x000000ff0e00720c */ /* 0x000fe40003fa5070 */
[----:B------:R-:W-:Y:S02]  /*140f0*/  ISETP.NE.U32.AND P2, PT, R9, RZ, PT ;  /* 0x000000ff0900720c */ /* 0x000fe40003f45070 */
[----:B------:R-:W-:Y:S02]  /*14100*/  ISETP.NE.U32.AND P3, PT, R119, RZ, PT ;  /* 0x000000ff7700720c */ /* 0x000fe40003f65070 */
[----:B------:R-:W-:-:S03]  /*14110*/  IADD3 R44, P6, PT, R44, R0, RZ ;  /* 0x000000002c2c7210 */ /* 0x000fc60007fde0ff */
[----:B------:R1:W-:Y:S02]  /*14120*/  LDGSTS.E [R15+0x24008], desc[UR22][R156.64], P4 ;  /* 0x240080009c0f7fae */ /* 0x0003e4000a1a1016 */
[----:B------:R-:W-:Y:S02]  /*14130*/  IMAD.X R45, R45, 0x1, R5, P6 ;  /* 0x000000012d2d7824 */ /* 0x000fe400030e0605 */
[----:B------:R1:W-:Y:S01]  /*14140*/  LDGSTS.E [R15+0x26000], desc[UR22][R32.64], P5 ;  /* 0x26000000200f7fae */ /* 0x0003e2000a9a1016 */
[----:B------:R-:W-:-:S03]  /*14150*/  IADD3 R24, P6, PT, R24, R0, RZ ;  /* 0x0000000018187210 */ /* 0x000fc60007fde0ff */
[----:B------:R1:W-:Y:S04]  /*14160*/  LDGSTS.E [R15+0x26008], desc[UR22][R30.64], P2 ;  /* 0x260080001e0f7fae */ /* 0x0003e800091a1016 */
[----:B------:R-:W0:Y:S04]  /*14170*/  LDGDEPBAR ;  /* 0x00000000000079af */ /* 0x000e280000000000 */
[----:B------:R1:W5:Y:S04]  /*14180*/  LDL.LU R0, [R1+0x4d0] ;  /* 0x0004d00001007983 */ /* 0x0003680000300800 */
[----:B----4-:R1:W-:Y:S04]  /*14190*/  LDGSTS.E [R251+0x48000], desc[UR22][R244.64], P3 ;  /* 0x48000000f4fb7fae */ /* 0x0103e800099a1016 */
[----:B------:R1:W-:Y:S04]  /*141a0*/  LDGSTS.E [R251+0x48400], desc[UR22][R16.64], P3 ;  /* 0x4840000010fb7fae */ /* 0x0003e800099a1016 */
[----:B------:R1:W-:Y:S04]  /*141b0*/  LDGSTS.E [R251+0x48800], desc[UR22][R246.64], P3 ;  /* 0x48800000f6fb7fae */ /* 0x0003e800099a1016 */
[----:B--2---:R1:W-:Y:S04]  /*141c0*/  LDGSTS.E [R251+0x48c00], desc[UR22][R248.64], P3 ;  /* 0x48c00000f8fb7fae */ /* 0x0043e800099a1016 */
[----:B------:R-:W2:Y:S04]  /*141d0*/  LDL.LU.64 R16, [R1+0x4c8] ;  /* 0x0004c80001107983 */ /* 0x000ea80000300a00 */
[----:B------:R1:W-:Y:S04]  /*141e0*/  LDGSTS.E [R251+0x49000], desc[UR22][R202.64], P3 ;  /* 0x49000000cafb7fae */ /* 0x0003e800099a1016 */
[----:B------:R1:W-:Y:S04]  /*141f0*/  LDGSTS.E [R251+0x49400], desc[UR22][R18.64], P3 ;  /* 0x4940000012fb7fae */ /* 0x0003e800099a1016 */
[----:B------:R1:W-:Y:S04]  /*14200*/  LDGSTS.E [R251+0x49800], desc[UR22][R20.64], P3 ;  /* 0x4980000014fb7fae */ /* 0x0003e800099a1016 */
[----:B------:R1:W5:Y:S04]  /*14210*/  LDL.LU.64 R202, [R1+0x4c0] ;  /* 0x0004c00001ca7983 */ /* 0x0003680000300a00 */
[----:B------:R-:W3:Y:S04]  /*14220*/  LDL.LU.64 R18, [R1+0x4b8] ;  /* 0x0004b80001127983 */ /* 0x000ee80000300a00 */
[----:B------:R-:W4:Y:S04]  /*14230*/  LDL.LU.64 R20, [R1+0x4b0] ;  /* 0x0004b00001147983 */ /* 0x000f280000300a00 */
[----:B------:R1:W-:Y:S04]  /*14240*/  LDGSTS.E [R251+0x49c00], desc[UR22][R22.64], P3 ;  /* 0x49c0000016fb7fae */ /* 0x0003e800099a1016 */
[----:B------:R-:W3:Y:S04]  /*14250*/  LDL.LU.64 R22, [R1+0x4a8] ;  /* 0x0004a80001167983 */ /* 0x000ee80000300a00 */
[----:B--2---:R1:W-:Y:S04]  /*14260*/  LDGSTS.E [R16+0x48080], desc[UR22][R6.64], P3 ;  /* 0x4808000006107fae */ /* 0x0043e800099a1016 */
[----:B------:R1:W-:Y:S04]  /*14270*/  LDGSTS.E [R16+0x48480], desc[UR22][R2.64], P3 ;  /* 0x4848000002107fae */ /* 0x0003e800099a1016 */
[----:B------:R1:W-:Y:S04]  /*14280*/  LDGSTS.E [R16+0x48880], desc[UR22][R230.64], P3 ;  /* 0x48880000e6107fae */ /* 0x0003e800099a1016 */
[----:B------:R1:W5:Y:S04]  /*14290*/  LDL.LU.64 R6, [R1+0x4a0] ;  /* 0x0004a00001067983 */ /* 0x0003680000300a00 */
[----:B------:R1:W5:Y:S04]  /*142a0*/  LDL.LU.64 R2, [R1+0x498] ;  /* 0x0004980001027983 */ /* 0x0003680000300a00 */
        /* <DEDUP_REMOVED lines=13> */
[----:B---3--:R1:W-:Y:S04]  /*14380*/  LDGSTS.E [R18+0x48180], desc[UR22][R74.64], P3 ;  /* 0x481800004a127fae */ /* 0x0083e800099a1016 */
        /* <DEDUP_REMOVED lines=15> */
[----:B----4-:R1:W-:Y:S04]  /*14480*/  LDGSTS.E [R20+0x48280], desc[UR22][R102.64], P3 ;  /* 0x4828000066147fae */ /* 0x0103e800099a1016 */
        /* <DEDUP_REMOVED lines=14> */
[----:B------:R-:W-:-:S03]  /*14570*/  IMAD.X R25, R25, 0x1, R5, P6 ;  /* 0x0000000119197824 */ /* 0x000fc600030e0605 */
        /* <DEDUP_REMOVED lines=9> */
[----:B------:R-:W-:Y:S01]  /*14610*/  ISETP.GE.AND P3, PT, R252, 0x100, PT ;  /* 0x00000100fc00780c */ /* 0x000fe20003f66270 */
[----:B------:R-:W-:-:S02]  /*14620*/  UMOV UR14, URZ ;  /* 0x000000ff000e7c82 */ /* 0x000fc40008000000 */
[----:B------:R-:W0:Y:S01]  /*14630*/  LDGDEPBAR ;  /* 0x00000000000079af */ /* 0x000e220000000000 */
[----:B------:R-:W-:-:S09]  /*14640*/  ISETP.GE.AND P2, PT, R252, 0x80, PT ;  /* 0x00000080fc00780c */ /* 0x000fd20003f46270 */
[----:B-1----:R-:W-:Y:S05]  /*14650*/  @!P3 BRA `(.L_x_7) ;  /* 0x000000780064b947 */ /* 0x002fea0003800000 */
[----:B------:R-:W2:Y:S04]  /*14660*/  LDL.LU R240, [R1+0x290] ;  /* 0x0002900001f07983 */ /* 0x000ea80000300800 */
[----:B------:R-:W3:Y:S04]  /*14670*/  LDL.LU R239, [R1+0x294] ;  /* 0x0002940001ef7983 */ /* 0x000ee80000300800 */
[----:B------:R-:W4:Y:S04]  /*14680*/  LDL.LU R241, [R1+0x298] ;  /* 0x0002980001f17983 */ /* 0x000f280000300800 */
[----:B------:R-:W4:Y:S04]  /*14690*/  LDL.LU R243, [R1+0x29c] ;  /* 0x00029c0001f37983 */ /* 0x000f280000300800 */
[----:B------:R-:W4:Y:S04]  /*146a0*/  LDL.LU R251, [R1+0x2a0] ;  /* 0x0002a00001fb7983 */ /* 0x000f280000300800 */
[----:B------:R-:W4:Y:S04]  /*146b0*/  LDL.LU R249, [R1+0x2a4] ;  /* 0x0002a40001f97983 */ /* 0x000f280000300800 */
[----:B------:R-:W4:Y:S04]  /*146c0*/  LDL.LU R247, [R1+0x2a8] ;  /* 0x0002a80001f77983 */ /* 0x000f280000300800 */
[----:B------:R-:W4:Y:S04]  /*146d0*/  LDL.LU R245, [R1+0x2ac] ;  /* 0x0002ac0001f57983 */ /* 0x000f280000300800 */
[----:B------:R-:W4:Y:S04]  /*146e0*/  LDL.LU R252, [R1+0x2b0] ;  /* 0x0002b00001fc7983 */ /* 0x000f280000300800 */
[----:B------:R-:W4:Y:S01]  /*146f0*/  LDL.LU R250, [R1+0x2b4] ;  /* 0x0002b40001fa7983 */ /* 0x000f220000300800 */
[----:B------:R-:W-:-:S03]  /*14700*/  SHF.R.S32.HI R141, RZ, 0x1f, R8 ;  /* 0x0000001fff8d7819 */ /* 0x000fc60000011408 */
[----:B------:R-:W4:Y:S04]  /*14710*/  LDL.LU R248, [R1+0x2b8] ;  /* 0x0002b80001f87983 */ /* 0x000f280000300800 */
[----:B------:R-:W4:Y:S04]  /*14720*/  LDL.LU R246, [R1+0x2bc] ;  /* 0x0002bc0001f67983 */ /* 0x000f280000300800 */
[----:B------:R-:W4:Y:S04]  /*14730*/  LDL.LU R244, [R1+0x2c0] ;  /* 0x0002c00001f47983 */ /* 0x000f280000300800 */
[----:B------:R-:W4:Y:S04]  /*14740*/  LDL.LU R242, [R1+0x2c4] ;  /* 0x0002c40001f27983 */ /* 0x000f280000300800 */
[----:B------:R-:W-:Y:S04]  /*14750*/  STL [R1+0x4a4], R5 ;  /* 0x0004a40501007387 */ /* 0x000fe80000100800 */
[----:B------:R-:W-:Y:S04]  /*14760*/  STL [R1+0x4a0], R4 ;  /* 0x0004a00401007387 */ /* 0x000fe80000100800 */
[----:B-----5:R-:W-:Y:S04]  /*14770*/  STL [R1+0x49c], R3 ;  /* 0x00049c0301007387 */ /* 0x020fe80000100800 */
[----:B------:R1:W-:Y:S01]  /*14780*/  STL [R1+0x498], R0 ;  /* 0x0004980001007387 */ /* 0x0003e20000100800 */
[----:B--2---:R-:W-:-:S04]  /*14790*/  IADD3 R104, P5, PT, R8, R240, RZ ;  /* 0x000000f008687210 */ /* 0x004fc80007fbe0ff */
[----:B------:R-:W-:Y:S02]  /*147a0*/  LEA.HI.X.SX32 R106, R240, R141, 0x1, P5 ;  /* 0x0000008df06a7211 */ /* 0x000fe400028f0eff */
[----:B------:R-:W2:Y:S01]  /*147b0*/  LDL.LU R240, [R1+0x2c8] ;  /* 0x0002c80001f07983 */ /* 0x000ea20000300800 */
[C---:B---3--:R-:W-:Y:S02]  /*147c0*/  IADD3 R100, P6, PT, R8.reuse, R239, RZ ;  /* 0x000000ef08647210 */ /* 0x048fe40007fde0ff */
[C---:B----4-:R-:W-:Y:S01]  /*147d0*/  IADD3 R96, P3, PT, R8.reuse, R241, RZ ;  /* 0x000000f108607210 */ /* 0x050fe20007f7e0ff */
[----:B------:R-:W3:Y:S01]  /*147e0*/  LDL.LU R237, [R1+0x2cc] ;  /* 0x0002cc0001ed7983 */ /* 0x000ee20000300800 */
[----:B------:R-:W-:-:S03]  /*147f0*/  IADD3 R92, P4, PT, R8, R243, RZ ;  /* 0x000000f3085c7210 */ /* 0x000fc60007f9e0ff */
[----:B------:R-:W4:Y:S04]  /*14800*/  LDL.LU R235, [R1+0x2d0] ;  /* 0x0002d00001eb7983 */ /* 0x000f280000300800 */
        /* <DEDUP_REMOVED lines=13> */
[----:B------:R-:W-:-:S02]  /*148e0*/  IADD3 R88, P5, PT, R8, R251, RZ ;  /* 0x000000fb08587210 */ /* 0x000fc40007fbe0ff */
[----:B------:R-:W-:Y:S01]  /*148f0*/  LEA.HI.X.SX32 R102, R239, R141, 0x1, P6 ;  /* 0x0000008def667211 */ /* 0x000fe200030f0eff */
[----:B------:R-:W4:Y:S01]  /*14900*/  LDL.LU R184, [R1+0x308] ;  /* 0x0003080001b87983 */ /* 0x000f220000300800 */
[C---:B------:R-:W-:Y:S02]  /*14910*/  IADD3 R84, P6, PT, R8.reuse, R249, RZ ;  /* 0x000000f908547210 */ /* 0x040fe40007fde0ff */
[----:B------:R-:W-:Y:S01]  /*14920*/  LEA.HI.X.SX32 R98, R241, R141, 0x1, P3 ;  /* 0x0000008df1627211 */ /* 0x000fe200018f0eff */
[----:B------:R-:W4:Y:S01]  /*14930*/  LDL.LU R185, [R1+0x30c] ;  /* 0x00030c0001b97983 */ /* 0x000f220000300800 */
[C---:B------:R-:W-:Y:S02]  /*14940*/  IADD3 R80, P3, PT, R8.reuse, R247, RZ ;  /* 0x000000f708507210 */ /* 0x040fe40007f7e0ff */
[----:B------:R-:W-:Y:S01]  /*14950*/  LEA.HI.X.SX32 R94, R243, R141, 0x1, P4 ;  /* 0x0000008df35e7211 */ /* 0x000fe200020f0eff */
[----:B------:R-:W4:Y:S01]  /*14960*/  LDL.LU R144, [R1+0x310] ;  /* 0x0003100001907983 */ /* 0x000f220000300800 */
[----:B------:R-:W-:-:S02]  /*14970*/  IADD3 R76, P4, PT, R8, R245, RZ ;  /* 0x000000f5084c7210 */ /* 0x000fc40007f9e0ff */
[-C--:B------:R-:W-:Y:S02]  /*14980*/  LEA.HI.X.SX32 R90, R251, R141.reuse, 0x1, P5 ;  /* 0x0000008dfb5a7211 */ /* 0x080fe400028f0eff */
[C---:B------:R-:W-:Y:S02]  /*14990*/  IADD3 R251, P5, PT, R8.reuse, R252, RZ ;  /* 0x000000fc08fb7210 */ /* 0x040fe40007fbe0ff */
[-C--:B------:R-:W-:Y:S02]  /*149a0*/  LEA.HI.X.SX32 R86, R249, R141.reuse, 0x1, P6 ;  /* 0x0000008df9567211 */ /* 0x080fe400030f0eff */
[C---:B------:R-:W-:Y:S02]  /*149b0*/  IADD3 R249, P6, PT, R8.reuse, R250, RZ ;  /* 0x000000fa08f97210 */ /* 0x040fe40007fde0ff */
[----:B------:R-:W-:Y:S02]  /*149c0*/  LEA.HI.X.SX32 R82, R247, R141, 0x1, P3 ;  /* 0x0000008df7527211 */ /* 0x000fe400018f0eff */
[----:B------:R-:W-:-:S02]  /*149d0*/  IADD3 R247, P3, PT, R8, R248, RZ ;  /* 0x000000f808f77210 */ /* 0x000fc40007f7e0ff */
[-C--:B------:R-:W-:Y:S02]  /*149e0*/  LEA.HI.X.SX32 R78, R245, R141.reuse, 0x1, P4 ;  /* 0x0000008df54e7211 */ /* 0x080fe400020f0eff */
[----:B------:R-:W-:Y:S02]  /*149f0*/  IADD3 R245, P4, PT, R8, R246, RZ ;  /* 0x000000f608f57210 */ /* 0x000fe40007f9e0ff */
[-C--:B------:R-:W-:Y:S02]  /*14a00*/  LEA.HI.X.SX32 R252, R252, R141.reuse, 0x1, P5 ;  /* 0x0000008dfcfc7211 */ /* 0x080fe400028f0eff */
[----:B------:R-:W-:Y:S02]  /*14a10*/  IADD3 R243, P5, PT, R8, R244, RZ ;  /* 0x000000f408f37210 */ /* 0x000fe40007fbe0ff */
[----:B------:R-:W-:Y:S02]  /*14a20*/  LEA.HI.X.SX32 R250, R250, R141, 0x1, P6 ;  /* 0x0000008dfafa7211 */ /* 0x000fe400030f0eff */
[----:B------:R-:W-:-:S02]  /*14a30*/  IADD3 R241, P6, PT, R8, R242, RZ ;  /* 0x000000f208f17210 */ /* 0x000fc40007fde0ff */
[-C--:B------:R-:W-:Y:S02]  /*14a40*/  LEA.HI.X.SX32 R248, R248, R141.reuse, 0x1, P3 ;  /* 0x0000008df8f87211 */ /* 0x080fe400018f0eff */
[-C--:B------:R-:W-:Y:S02]  /*14a50*/  LEA.HI.X.SX32 R246, R246, R141.reuse, 0x1, P4 ;  /* 0x0000008df6f67211 */ /* 0x080fe400020f0eff */
[-C--:B------:R-:W-:Y:S02]  /*14a60*/  LEA.HI.X.SX32 R244, R244, R141.reuse, 0x1, P5 ;  /* 0x0000008df4f47211 */ /* 0x080fe400028f0eff */
[----:B------:R-:W-:Y:S02]  /*14a70*/  LEA.HI.X.SX32 R242, R242, R141, 0x1, P6 ;  /* 0x0000008df2f27211 */ /* 0x000fe400030f0eff */
[C---:B--2---:R-:W-:Y:S02]  /*14a80*/  IADD3 R239, P3, PT, R8.reuse, R240, RZ ;  /* 0x000000f008ef7210 */ /* 0x044fe40007f7e0ff */
[----:B---3--:R-:W-:-:S02]  /*14a90*/  IADD3 R236, P4, PT, R8, R237, RZ ;  /* 0x000000ed08ec7210 */ /* 0x008fc40007f9e0ff */
[----:B------:R-:W-:Y:S02]  /*14aa0*/  LEA.HI.X.SX32 R240, R240, R141, 0x1, P3 ;  /* 0x0000008df0f07211 */ /* 0x000fe400018f0eff */
[C---:B----4-:R-:W-:Y:S02]  /*14ab0*/  IADD3 R234, P5, PT, R8.reuse, R235, RZ ;  /* 0x000000eb08ea7210 */ /* 0x050fe40007fbe0ff */
[----:B------:R-:W-:Y:S02]  /*14ac0*/  LEA.HI.X.SX32 R237, R237, R141, 0x1, P4 ;  /* 0x0000008deded7211 */ /* 0x000fe400020f0eff */
[C---:B------:R-:W-:Y:S02]  /*14ad0*/  IADD3 R232, P6, PT, R8.reuse, R233, RZ ;  /* 0x000000e908e87210 */ /* 0x040fe40007fde0ff */
[----:B------:R-:W-:Y:S02]  /*14ae0*/  LEA.HI.X.SX32 R235, R235, R141, 0x1, P5 ;  /* 0x0000008debeb7211 */ /* 0x000fe400028f0eff */
[----:B------:R-:W-:-:S02]  /*14af0*/  IADD3 R230, P3, PT, R8, R154, RZ ;  /* 0x0000009a08e67210 */ /* 0x000fc40007f7e0ff */
[----:B------:R-:W-:Y:S02]  /*14b00*/  LEA.HI.X.SX32 R233, R233, R141, 0x1, P6 ;  /* 0x0000008de9e97211 */ /* 0x000fe400030f0eff */
[----:B------:R-:W-:Y:S02]  /*14b10*/  IADD3 R228, P4, PT, R8, R155, RZ ;  /* 0x0000009b08e47210 */ /* 0x000fe40007f9e0ff */
[-C--:B------:R-:W-:Y:S02]  /*14b20*/  LEA.HI.X.SX32 R231, R154, R141.reuse, 0x1, P3 ;  /* 0x0000008d9ae77211 */ /* 0x080fe400018f0eff */
[C---:B------:R-:W-:Y:S01]  /*14b30*/  IADD3 R226, P5, PT, R8.reuse, R152, RZ ;  /* 0x0000009808e27210 */ /* 0x040fe20007fbe0ff */
[----:B------:R-:W2:Y:S01]  /*14b40*/  LDL.LU R154, [R1+0x314] ;  /* 0x00031400019a7983 */ /* 0x000ea20000300800 */
[----:B------:R-:W-:Y:S02]  /*14b50*/  LEA.HI.X.SX32 R229, R155, R141, 0x1, P4 ;  /* 0x0000008d9be57211 */ /* 0x000fe400020f0eff */
[----:B------:R-:W-:Y:S01]  /*14b60*/  IADD3 R224, P6, PT, R8, R153, RZ ;  /* 0x0000009908e07210 */ /* 0x000fe20007fde0ff */
[----:B------:R-:W3:Y:S01]  /*14b70*/  LDL.LU R155, [R1+0x318] ;  /* 0x00031800019b7983 */ /* 0x000ee20000300800 */
[----:B------:R-:W-:-:S02]  /*14b80*/  LEA.HI.X.SX32 R227, R152, R141, 0x1, P5 ;  /* 0x0000008d98e37211 */ /* 0x000fc400028f0eff */
[C---:B------:R-:W-:Y:S01]  /*14b90*/  IADD3 R222, P3, PT, R8.reuse, R150, RZ ;  /* 0x0000009608de7210 */ /* 0x040fe20007f7e0ff */
[----:B------:R-:W4:Y:S01]  /*14ba0*/  LDL.LU R152, [R1+0x31c] ;  /* 0x00031c0001987983 */ /* 0x000f220000300800 */
[----:B------:R-:W-:Y:S02]  /*14bb0*/  LEA.HI.X.SX32 R225, R153, R141, 0x1, P6 ;  /* 0x0000008d99e17211 */ /* 0x000fe400030f0eff */
[----:B------:R-:W-:Y:S01]  /*14bc0*/  IADD3 R220, P4, PT, R8, R151, RZ ;  /* 0x0000009708dc7210 */ /* 0x000fe20007f9e0ff */
[----:B------:R-:W4:Y:S01]  /*14bd0*/  LDL.LU R153, [R1+0x320] ;  /* 0x0003200001997983 */ /* 0x000f220000300800 */
[-C--:B------:R-:W-:Y:S02]  /*14be0*/  LEA.HI.X.SX32 R223, R150, R141.reuse, 0x1, P3 ;  /* 0x0000008d96df7211 */ /* 0x080fe400018f0eff */
[----:B------:R-:W-:Y:S01]  /*14bf0*/  IADD3 R218, P5, PT, R8, R148, RZ ;  /* 0x0000009408da7210 */ /* 0x000fe20007fbe0ff */
[----:B------:R-:W4:Y:S01]  /*14c00*/  LDL.LU R150, [R1+0x324] ;  /* 0x0003240001967983 */ /* 0x000f220000300800 */
[----:B------:R-:W-:-:S02]  /*14c10*/  LEA.HI.X.SX32 R221, R151, R141, 0x1, P4 ;  /* 0x0000008d97dd7211 */ /* 0x000fc400020f0eff */
[----:B------:R-:W-:Y:S01]  /*14c20*/  IADD3 R216, P6, PT, R8, R146, RZ ;  /* 0x0000009208d87210 */ /* 0x000fe20007fde0ff */
[----:B------:R-:W4:Y:S01]  /*14c30*/  LDL.LU R151, [R1+0x328] ;  /* 0x0003280001977983 */ /* 0x000f220000300800 */
[----:B------:R-:W-:Y:S02]  /*14c40*/  LEA.HI.X.SX32 R219, R148, R141, 0x1, P5 ;  /* 0x0000008d94db7211 */ /* 0x000fe400028f0eff */
[----:B------:R-:W-:Y:S01]  /*14c50*/  IADD3 R214, P3, PT, R8, R149, RZ ;  /* 0x0000009508d67210 */ /* 0x000fe20007f7e0ff */
[----:B------:R-:W4:Y:S01]  /*14c60*/  LDL.LU R148, [R1+0x32c] ;  /* 0x00032c0001947983 */ /* 0x000f220000300800 */
[----:B------:R-:W-:-:S03]  /*14c70*/  LEA.HI.X.SX32 R217, R146, R141, 0x1, P6 ;  /* 0x0000008d92d97211 */ /* 0x000fc600030f0eff */
[----:B------:R-:W4:Y:S01]  /*14c80*/  LDL.LU R146, [R1+0x330] ;  /* 0x0003300001927983 */ /* 0x000f220000300800 */
[----:B------:R-:W-:Y:S02]  /*14c90*/  LEA.HI.X.SX32 R215, R149, R141, 0x1, P3 ;  /* 0x0000008d95d77211 */ /* 0x000fe400018f0eff */
[C---:B------:R-:W-:Y:S01]  /*14ca0*/  IADD3 R210, P5, PT, R8.reuse, R147, RZ ;  /* 0x0000009308d27210 */ /* 0x040fe20007fbe0ff */
[----:B------:R-:W4:Y:S01]  /*14cb0*/  LDL.LU R149, [R1+0x334] ;  /* 0x0003340001957983 */ /* 0x000f220000300800 */
[----:B------:R-:W-:Y:S02]  /*14cc0*/  IADD3 R208, P6, PT, R8, R145, RZ ;  /* 0x0000009108d07210 */ /* 0x000fe40007fde0ff */
[-C--:B------:R-:W-:Y:S02]  /*14cd0*/  LEA.HI.X.SX32 R211, R147, R141.reuse, 0x1, P5 ;  /* 0x0000008d93d37211 */ /* 0x080fe400028f0eff */
[----:B------:R-:W4:Y:S01]  /*14ce0*/  LDL.LU R147, [R1+0x338] ;  /* 0x0003380001937983 */ /* 0x000f220000300800 */
[----:B------:R-:W-:-:S03]  /*14cf0*/  LEA.HI.X.SX32 R209, R145, R141, 0x1, P6 ;  /* 0x0000008d91d17211 */ /* 0x000fc600030f0eff */
[----:B------:R-:W4:Y:S01]  /*14d00*/  LDL.LU R145, [R1+0x33c] ;  /* 0x00033c0001917983 */ /* 0x000f220000300800 */
[C---:B------:R-:W-:Y:S02]  /*14d10*/  IADD3 R212, P4, PT, R8.reuse, R187, RZ ;  /* 0x000000bb08d47210 */ /* 0x040fe40007f9e0ff */
[C---:B------:R-:W-:Y:S01]  /*14d20*/  IADD3 R206, P3, PT, R8.reuse, R184, RZ ;  /* 0x000000b808ce7210 */ /* 0x040fe20007f7e0ff */
[----:B------:R-:W4:Y:S01]  /*14d30*/  LDL.LU R179, [R1+0x340] ;  /* 0x0003400001b37983 */ /* 0x000f220000300800 */
[----:B------:R-:W-:Y:S02]  /*14d40*/  LEA.HI.X.SX32 R213, R187, R141, 0x1, P4 ;  /* 0x0000008dbbd57211 */ /* 0x000fe400020f0eff */
[C---:B------:R-:W-:Y:S01]  /*14d50*/  IADD3 R204, P4, PT, R8.reuse, R185, RZ ;  /* 0x000000b908cc7210 */ /* 0x040fe20007f9e0ff */
[----:B------:R-:W4:Y:S01]  /*14d60*/  LDL.LU R177, [R1+0x344] ;  /* 0x0003440001b17983 */ /* 0x000f220000300800 */
[----:B------:R-:W-:Y:S02]  /*14d70*/  IADD3 R72, P5, PT, R8, R144, RZ ;  /* 0x0000009008487210 */ /* 0x000fe40007fbe0ff */
[-C--:B------:R-:W-:Y:S01]  /*14d80*/  LEA.HI.X.SX32 R205, R185, R141.reuse, 0x1, P4 ;  /* 0x0000008db9cd7211 */ /* 0x080fe200020f0eff */
[----:B------:R-:W4:Y:S01]  /*14d90*/  LDL.LU R175, [R1+0x348] ;  /* 0x0003480001af7983 */ /* 0x000f220000300800 */
[----:B------:R-:W-:-:S02]  /*14da0*/  LEA.HI.X.SX32 R207, R184, R141, 0x1, P3 ;  /* 0x0000008db8cf7211 */ /* 0x000fc400018f0eff */
[----:B------:R-:W-:Y:S01]  /*14db0*/  LEA.HI.X.SX32 R74, R144, R141, 0x1, P5 ;  /* 0x0000008d904a7211 */ /* 0x000fe200028f0eff */
[----:B------:R-:W4:Y:S04]  /*14dc0*/  LDL.LU R173, [R1+0x34c] ;  /* 0x00034c0001ad7983 */ /* 0x000f280000300800 */
[----:B------:R-:W4:Y:S04]  /*14dd0*/  LDL.LU R171, [R1+0x350] ;  /* 0x0003500001ab7983 */ /* 0x000f280000300800 */
[----:B------:R-:W4:Y:S04]  /*14de0*/  LDL.LU R142, [R1+0x354] ;  /* 0x00035400018e7983 */ /* 0x000f280000300800 */
[----:B------:R-:W4:Y:S01]  /*14df0*/  LDL.LU R144, [R1+0x358] ;  /* 0x0003580001907983 */ /* 0x000f220000300800 */
[----:B--2---:R-:W-:-:S02]  /*14e00*/  IADD3 R200, P6, PT, R8, R154, RZ ;  /* 0x0000009a08c87210 */ /* 0x004fc40007fde0ff */
[C---:B---3--:R-:W-:Y:S02]  /*14e10*/  IADD3 R198, P3, PT, R8.reuse, R155, RZ ;  /* 0x0000009b08c67210 */ /* 0x048fe40007f7e0ff */
[----:B----4-:R-:W-:Y:S02]  /*14e20*/  IADD3 R196, P4, PT, R8, R152, RZ ;  /* 0x0000009808c47210 */ /* 0x010fe40007f9e0ff */
[----:B------:R-:W-:Y:S02]  /*14e30*/  LEA.HI.X.SX32 R201, R154, R141, 0x1, P6 ;  /* 0x0000008d9ac97211 */ /* 0x000fe400030f0eff */
[----:B------:R-:W-:Y:S01]  /*14e40*/  IADD3 R194, P5, PT, R8, R153, RZ ;  /* 0x0000009908c27210 */ /* 0x000fe20007fbe0ff */
[----:B------:R-:W2:Y:S01]  /*14e50*/  LDL.LU R154, [R1+0x35c] ;  /* 0x00035c00019a7983 */ /* 0x000ea20000300800 */
[----:B------:R-:W-:Y:S02]  /*14e60*/  LEA.HI.X.SX32 R197, R152, R141, 0x1, P4 ;  /* 0x0000008d98c57211 */ /* 0x000fe400020f0eff */
[----:B------:R-:W-:-:S02]  /*14e70*/  IADD3 R192, P6, PT, R8, R150, RZ ;  /* 0x0000009608c07210 */ /* 0x000fc40007fde0ff */
[-C--:B------:R-:W-:Y:S02]  /*14e80*/  LEA.HI.X.SX32 R199, R155, R141.reuse, 0x1, P3 ;  /* 0x0000008d9bc77211 */ /* 0x080fe400018f0eff */
[----:B------:R-:W-:Y:S01]  /*14e90*/  LEA.HI.X.SX32 R195, R153, R141, 0x1, P5 ;  /* 0x0000008d99c37211 */ /* 0x000fe200028f0eff */
[----:B------:R-:W3:Y:S01]  /*14ea0*/  LDL.LU R155, [R1+0x360] ;  /* 0x00036000019b7983 */ /* 0x000ee20000300800 */
[C---:B------:R-:W-:Y:S02]  /*14eb0*/  IADD3 R190, P3, PT, R8.reuse, R151, RZ ;  /* 0x0000009708be7210 */ /* 0x040fe40007f7e0ff */
        /* <DEDUP_REMOVED lines=8> */
[-C--:B------:R-:W-:Y:S02]  /*14f40*/  LEA.HI.X.SX32 R191, R151, R141.reuse, 0x1, P3 ;  /* 0x0000008d97bf7211 */ /* 0x080fe400018f0eff */
[----:B------:R-:W-:Y:S02]  /*14f50*/  LEA.HI.X.SX32 R187, R146, R141, 0x1, P5 ;  /* 0x0000008d92bb7211 */ /* 0x000fe400028f0eff */
[----:B------:R-:W4:Y:S01]  /*14f60*/  LDL.LU R146, [R1+0x370] ;  /* 0x0003700001927983 */ /* 0x000f220000300800 */
[C---:B------:R-:W-:Y:S02]  /*14f70*/  IADD3 R182, P3, PT, R8.reuse, R147, RZ ;  /* 0x0000009308b67210 */ /* 0x040fe40007f7e0ff */
[----:B------:R-:W-:Y:S01]  /*14f80*/  LEA.HI.X.SX32 R185, R149, R141, 0x1, P6 ;  /* 0x0000008d95b97211 */ /* 0x000fe200030f0eff */
[----:B------:R-:W4:Y:S01]  /*14f90*/  LDL.LU R153, [R1+0x374] ;  /* 0x0003740001997983 */ /* 0x000f220000300800 */
[----:B------:R-:W-:-:S03]  /*14fa0*/  IADD3 R180, P4, PT, R8, R145, RZ ;  /* 0x0000009108b47210 */ /* 0x000fc60007f9e0ff */
[----:B------:R-:W4:Y:S01]  /*14fb0*/  LDL.LU R151, [R1+0x378] ;  /* 0x0003780001977983 */ /* 0x000f220000300800 */
[----:B------:R-:W-:-:S03]  /*14fc0*/  LEA.HI.X.SX32 R183, R147, R141, 0x1, P3 ;  /* 0x0000008d93b77211 */ /* 0x000fc600018f0eff */
[----:B------:R-:W4:Y:S01]  /*14fd0*/  LDL.LU R149, [R1+0x37c] ;  /* 0x00037c0001957983 */ /* 0x000f220000300800 */
[----:B------:R-:W-:-:S03]  /*14fe0*/  LEA.HI.X.SX32 R181, R145, R141, 0x1, P4 ;  /* 0x0000008d91b57211 */ /* 0x000fc600020f0eff */
[----:B------:R-:W4:Y:S04]  /*14ff0*/  LDL.LU R147, [R1+0x380] ;  /* 0x0003800001937983 */ /* 0x000f280000300800 */
[----:B------:R-:W4:Y:S04]  /*15000*/  LDL.LU R145, [R1+0x384] ;  /* 0x0003840001917983 */ /* 0x000f280000300800 */
[----:B------:R-:W4:Y:S04]  /*15010*/  LDL.LU R143, [R1+0x388] ;  /* 0x00038800018f7983 */ /* 0x000f280000300800 */
[----:B------:R-:W4:Y:S01]  /*15020*/  LDL.LU R14, [R1+0x38c] ;  /* 0x00038c00010e7983 */ /* 0x000f220000300800 */
[C---:B------:R-:W-:Y:S01]  /*15030*/  IADD3 R178, P5, PT, R8.reuse, R179, RZ ;  /* 0x000000b308b27210 */ /* 0x040fe20007fbe0ff */
[----:B------:R-:W1:Y:S01]  /*15040*/  S2R R118, SR_TID.X ;  /* 0x0000000000767919 */ /* 0x000e620000002100 */
[----:B------:R-:W-:-:S02]  /*15050*/  IADD3 R176, P6, PT, R8, R177, RZ ;  /* 0x000000b108b07210 */ /* 0x000fc40007fde0ff */
[C---:B------:R-:W-:Y:S02]  /*15060*/  IADD3 R174, P3, PT, R8.reuse, R175, RZ ;  /* 0x000000af08ae7210 */ /* 0x040fe40007f7e0ff */
[C---:B------:R-:W-:Y:S02]  /*15070*/  IADD3 R172, P4, PT, R8.reuse, R173, RZ ;  /* 0x000000ad08ac7210 */ /* 0x040fe40007f9e0ff */
[-C--:B------:R-:W-:Y:S02]  /*15080*/  LEA.HI.X.SX32 R179, R179, R141.reuse, 0x1, P5 ;  /* 0x0000008db3b37211 */ /* 0x080fe400028f0eff */
[-C--:B------:R-:W-:Y:S02]  /*15090*/  LEA.HI.X.SX32 R177, R177, R141.reuse, 0x1, P6 ;  /* 0x0000008db1b17211 */ /* 0x080fe400030f0eff */
[----:B------:R-:W-:Y:S02]  /*150a0*/  LEA.HI.X.SX32 R175, R175, R141, 0x1, P3 ;  /* 0x0000008dafaf7211 */ /* 0x000fe400018f0eff */
[----:B------:R-:W-:-:S02]  /*150b0*/  IADD3 R170, P5, PT, R8, R171, RZ ;  /* 0x000000ab08aa7210 */ /* 0x000fc40007fbe0ff */
[C---:B------:R-:W-:Y:S02]  /*150c0*/  IADD3 R168, P6, PT, R8.reuse, R142, RZ ;  /* 0x0000008e08a87210 */ /* 0x040fe40007fde0ff */
[----:B------:R-:W-:Y:S02]  /*150d0*/  IADD3 R166, P3, PT, R8, R144, RZ ;  /* 0x0000009008a67210 */ /* 0x000fe40007f7e0ff */
[-C--:B------:R-:W-:Y:S02]  /*150e0*/  LEA.HI.X.SX32 R173, R173, R141.reuse, 0x1, P4 ;  /* 0x0000008dadad7211 */ /* 0x080fe400020f0eff */
[-C--:B------:R-:W-:Y:S02]  /*150f0*/  LEA.HI.X.SX32 R171, R171, R141.reuse, 0x1, P5 ;  /* 0x0000008dabab7211 */ /* 0x080fe400028f0eff */
[-C--:B------:R-:W-:Y:S02]  /*15100*/  LEA.HI.X.SX32 R169, R142, R141.reuse, 0x1, P6 ;  /* 0x0000008d8ea97211 */ /* 0x080fe400030f0eff */
[----:B------:R-:W-:-:S02]  /*15110*/  LEA.HI.X.SX32 R167, R144, R141, 0x1, P3 ;  /* 0x0000008d90a77211 */ /* 0x000fc400018f0eff */
[----:B-1----:R-:W-:-:S04]  /*15120*/  SHF.R.U32.HI R118, RZ, 0x6, R118 ;  /* 0x00000006ff767819 */ /* 0x002fc80000011676 */
[----:B------:R-:W-:-:S04]  /*15130*/  SGXT.U32 R118, R118, 0x1 ;  /* 0x000000017676781a */ /* 0x000fc80000000000 */
[----:B------:R-:W-:-:S05]  /*15140*/  LOP3.LUT R118, R118, 0x78, RZ, 0xfc, !PT ;  /* 0x0000007876767812 */ /* 0x000fca00078efcff */
[----:B------:R-:W-:Y:S01]  /*15150*/  IMAD R133, R118, R202, RZ ;  /* 0x000000ca76857224 */ /* 0x000fe200078e02ff */
[----:B------:R-:W-:-:S04]  /*15160*/  SHF.R.U32.HI R118, RZ, 0x6, R125 ;  /* 0x00000006ff767819 */ /* 0x000fc8000001167d */
[----:B------:R-:W-:-:S04]  /*15170*/  SGXT.U32 R118, R118, 0x1 ;  /* 0x000000017676781a */ /* 0x000fc80000000000 */
[----:B------:R-:W-:-:S05]  /*15180*/  LOP3.LUT R118, R118, 0x70, RZ, 0xfc, !PT ;  /* 0x0000007076767812 */ /* 0x000fca00078efcff */
[-C--:B------:R-:W-:Y:S02]  /*15190*/  IMAD R34, R118, R202.reuse, RZ ;  /* 0x000000ca76227224 */ /* 0x080fe400078e02ff */
[----:B------:R-:W-:Y:S01]  /*151a0*/  IMAD R54, R126, R202, RZ ;  /* 0x000000ca7e367224 */ /* 0x000fe200078e02ff */
[----:B--2---:R-:W-:-:S04]  /*151b0*/  IADD3 R164, P4, PT, R8, R154, RZ ;  /* 0x0000009a08a47210 */ /* 0x004fc80007f9e0ff */
[----:B------:R-:W-:Y:S02]  /*151c0*/  LEA.HI.X.SX32 R165, R154, R141, 0x1, P4 ;  /* 0x0000008d9aa57211 */ /* 0x000fe400020f0eff */
[C---:B---3--:R-:W-:Y:S02]  /*151d0*/  IADD3 R162, P5, PT, R8.reuse, R155, RZ ;  /* 0x0000009b08a27210 */ /* 0x048fe40007fbe0ff */
[C---:B----4-:R-:W-:Y:S02]  /*151e0*/  IADD3 R160, P6, PT, R8.reuse, R152, RZ ;  /* 0x0000009808a07210 */ /* 0x050fe40007fde0ff */
[C---:B------:R-:W-:Y:S02]  /*151f0*/  IADD3 R158, P3, PT, R8.reuse, R150, RZ ;  /* 0x00000096089e7210 */ /* 0x040fe40007f7e0ff */
[----:B------:R-:W-:Y:S02]  /*15200*/  IADD3 R156, P4, PT, R8, R148, RZ ;  /* 0x00000094089c7210 */ /* 0x000fe40007f9e0ff */
[----:B------:R-:W-:-:S02]  /*15210*/  LEA.HI.X.SX32 R163, R155, R141, 0x1, P5 ;  /* 0x0000008d9ba37211 */ /* 0x000fc400028f0eff */
[-C--:B------:R-:W-:Y:S02]  /*15220*/  LEA.HI.X.SX32 R161, R152, R141.reuse, 0x1, P6 ;  /* 0x0000008d98a17211 */ /* 0x080fe400030f0eff */
[----:B------:R-:W-:Y:S02]  /*15230*/  LEA.HI.X.SX32 R159, R150, R141, 0x1, P3 ;  /* 0x0000008d969f7211 */ /* 0x000fe400018f0eff */
[C---:B------:R-:W-:Y:S02]  /*15240*/  IADD3 R154, P5, PT, R8.reuse, R146, RZ ;  /* 0x00000092089a7210 */ /* 0x040fe40007fbe0ff */
[----:B------:R-:W-:Y:S02]  /*15250*/  IADD3 R152, P6, PT, R8, R153, RZ ;  /* 0x0000009908987210 */ /* 0x000fe40007fde0ff */
[----:B------:R-:W-:Y:S02]  /*15260*/  LEA.HI.X.SX32 R157, R148, R141, 0x1, P4 ;  /* 0x0000008d949d7211 */ /* 0x000fe400020f0eff */
[----:B------:R-:W-:-:S02]  /*15270*/  IADD3 R150, P3, PT, R8, R151, RZ ;  /* 0x0000009708967210 */ /* 0x000fc40007f7e0ff */
[----:B------:R-:W-:Y:S02]  /*15280*/  IADD3 R148, P4, PT, R8, R149, RZ ;  /* 0x0000009508947210 */ /* 0x000fe40007f9e0ff */
[-C--:B------:R-:W-:Y:S02]  /*15290*/  LEA.HI.X.SX32 R155, R146, R141.reuse, 0x1, P5 ;  /* 0x0000008d929b7211 */ /* 0x080fe400028f0eff */
[-C--:B------:R-:W-:Y:S02]  /*152a0*/  LEA.HI.X.SX32 R153, R153, R141.reuse, 0x1, P6 ;  /* 0x0000008d99997211 */ /* 0x080fe400030f0eff */
[----:B------:R-:W-:Y:S02]  /*152b0*/  LEA.HI.X.SX32 R151, R151, R141, 0x1, P3 ;  /* 0x0000008d97977211 */ /* 0x000fe400018f0eff */
[C---:B------:R-:W-:Y:S02]  /*152c0*/  IADD3 R146, P5, PT, R8.reuse, R147, RZ ;  /* 0x0000009308927210 */ /* 0x040fe40007fbe0ff */
[----:B------:R-:W-:-:S02]  /*152d0*/  IADD3 R144, P6, PT, R8, R145, RZ ;  /* 0x0000009108907210 */ /* 0x000fc40007fde0ff */
[C---:B------:R-:W-:Y:S02]  /*152e0*/  IADD3 R142, P3, PT, R8.reuse, R143, RZ ;  /* 0x0000008f088e7210 */ /* 0x040fe40007f7e0ff */
[-C--:B------:R-:W-:Y:S02]  /*152f0*/  LEA.HI.X.SX32 R149, R149, R141.reuse, 0x1, P4 ;  /* 0x0000008d95957211 */ /* 0x080fe400020f0eff */
[----:B------:R-:W-:Y:S02]  /*15300*/  IADD3 R140, P4, PT, R8, R14, RZ ;  /* 0x0000000e088c7210 */ /* 0x000fe40007f9e0ff */
[-C--:B------:R-:W-:Y:S02]  /*15310*/  LEA.HI.X.SX32 R147, R147, R141.reuse, 0x1, P5 ;  /* 0x0000008d93937211 */ /* 0x080fe400028f0eff */
[-C--:B------:R-:W-:Y:S02]  /*15320*/  LEA.HI.X.SX32 R145, R145, R141.reuse, 0x1, P6 ;  /* 0x0000008d91917211 */ /* 0x080fe400030f0eff */
[----:B------:R-:W-:-:S02]  /*15330*/  LEA.HI.X.SX32 R143, R143, R141, 0x1, P3 ;  /* 0x0000008d8f8f7211 */ /* 0x000fc400018f0eff */
[----:B------:R-:W-:Y:S02]  /*15340*/  LEA.HI.X.SX32 R141, R14, R141, 0x1, P4 ;  /* 0x0000008d0e8d7211 */ /* 0x000fe400020f0eff */
[----:B------:R-:W1:Y:S02]  /*15350*/  S2R R14, SR_TID.X ;  /* 0x00000000000e7919 */ /* 0x000e640000002100 */
[--C-:B-1----:R-:W-:Y:S02]  /*15360*/  SHF.R.U32.HI R118, RZ, 0x6, R14.reuse ;  /* 0x00000006ff767819 */ /* 0x102fe4000001160e */
[----:B------:R-:W-:Y:S02]  /*15370*/  SHF.R.U32.HI R9, RZ, 0x6, R14 ;  /* 0x00000006ff097819 */ /* 0x000fe4000001160e */
[----:B------:R-:W-:Y:S02]  /*15380*/  SGXT.U32 R118, R118, 0x1 ;  /* 0x000000017676781a */ /* 0x000fe40000000000 */
[----:B------:R-:W-:-:S02]  /*15390*/  SGXT.U32 R9, R9, 0x1 ;  /* 0x000000010909781a */ /* 0x000fc40000000000 */
[----:B------:R-:W-:Y:S02]  /*153a0*/  LOP3.LUT R118, R118, 0x6a, RZ, 0xfc, !PT ;  /* 0x0000006a76767812 */ /* 0x000fe400078efcff */
[----:B------:R-:W-:Y:S02]  /*153b0*/  LOP3.LUT R9, R9, 0x6c, RZ, 0xfc, !PT ;  /* 0x0000006c09097812 */ /* 0x000fe400078efcff */
[--C-:B------:R-:W-:Y:S01]  /*153c0*/  SHF.R.U32.HI R119, RZ, 0x6, R14.reuse ;  /* 0x00000006ff777819 */ /* 0x100fe2000001160e */
[-C--:B------:R-:W-:Y:S01]  /*153d0*/  IMAD R40, R118, R202.reuse, RZ ;  /* 0x000000ca76287224 */ /* 0x080fe200078e02ff */
[--C-:B------:R-:W-:Y:S01]  /*153e0*/  SHF.R.U32.HI R118, RZ, 0x6, R14.reuse ;  /* 0x00000006ff767819 */ /* 0x100fe2000001160e */
[----:B------:R-:W-:Y:S01]  /*153f0*/  IMAD R38, R9, R202, RZ ;  /* 0x000000ca09267224 */ /* 0x000fe200078e02ff */
[----:B------:R-:W-:Y:S02]  /*15400*/  SHF.R.U32.HI R9, RZ, 0x6, R14 ;  /* 0x00000006ff097819 */ /* 0x000fe4000001160e */
[----:B------:R-:W-:-:S02]  /*15410*/  SGXT.U32 R119, R119, 0x1 ;  /* 0x000000017777781a */ /* 0x000fc40000000000 */
[----:B------:R-:W-:Y:S02]  /*15420*/  SGXT.U32 R118, R118, 0x1 ;  /* 0x000000017676781a */ /* 0x000fe40000000000 */
[----:B------:R-:W-:Y:S02]  /*15430*/  SGXT.U32 R9, R9, 0x1 ;  /* 0x000000010909781a */ /* 0x000fe40000000000 */
[----:B------:R-:W-:Y:S02]  /*15440*/  LOP3.LUT R119, R119, 0x6e, RZ, 0xfc, !PT ;  /* 0x0000006e77777812 */ /* 0x000fe400078efcff */
[----:B------:R-:W-:Y:S02]  /*15450*/  LOP3.LUT R9, R9, 0x66, RZ, 0xfc, !PT ;  /* 0x0000006609097812 */ /* 0x000fe400078efcff */
[----:B------:R-:W-:Y:S01]  /*15460*/  LOP3.LUT R118, R118, 0x64, RZ, 0xfc, !PT ;  /* 0x0000006476767812 */ /* 0x000fe200078efcff */
[-C--:B------:R-:W-:Y:S01]  /*15470*/  IMAD R36, R119, R202.reuse, RZ ;  /* 0x000000ca77247224 */ /* 0x080fe200078e02ff */
[--C-:B------:R-:W-:Y:S01]  /*15480*/  SHF.R.U32.HI R119, RZ, 0x6, R14.reuse ;  /* 0x00000006ff777819 */ /* 0x100fe2000001160e */
[-C--:B------:R-:W-:Y:S01]  /*15490*/  IMAD R44, R9, R202.reuse, RZ ;  /* 0x000000ca092c7224 */ /* 0x080fe200078e02ff */
[--C-:B------:R-:W-:Y:S01]  /*154a0*/  SHF.R.U32.HI R9, RZ, 0x6, R14.reuse ;  /* 0x00000006ff097819 */ /* 0x100fe2000001160e */
[----:B------:R-:W-:Y:S01]  /*154b0*/  IMAD R46, R118, R202, RZ ;  /* 0x000000ca762e7224 */ /* 0x000fe200078e02ff */
[----:B------:R-:W-:-:S02]  /*154c0*/  SHF.R.U32.HI R118, RZ, 0x6, R14 ;  /* 0x00000006ff767819 */ /* 0x000fc4000001160e */
[----:B------:R-:W-:-:S04]  /*154d0*/  SHF.R.U32.HI R14, RZ, 0x6, R14 ;  /* 0x00000006ff0e7819 */ /* 0x000fc8000001160e */
[----:B------:R-:W-:-:S04]  /*154e0*/  SGXT.U32 R14, R14, 0x1 ;  /* 0x000000010e0e781a */ /* 0x000fc80000000000 */
[----:B------:R-:W-:-:S05]  /*154f0*/  LOP3.LUT R14, R14, 0x62, RZ, 0xfc, !PT ;  /* 0x000000620e0e7812 */ /* 0x000fca00078efcff */
[----:B------:R-:W-:Y:S02]  /*15500*/  IMAD R48, R14, R202, RZ ;  /* 0x000000ca0e307224 */ /* 0x000fe400078e02ff */
[----:B------:R-:W1:Y:S01]  /*15510*/  S2R R14, SR_TID.X ;  /* 0x00000000000e7919 */ /* 0x000e620000002100 */
[----:B------:R-:W-:-:S04]  /*15520*/  SGXT.U32 R118, R118, 0x1 ;  /* 0x000000017676781a */ /* 0x000fc80000000000 */
[----:B------:R-:W-:-:S05]  /*15530*/  LOP3.LUT R118, R118, 0x5e, RZ, 0xfc, !PT ;  /* 0x0000005e76767812 */ /* 0x000fca00078efcff */
[----:B------:R-:W-:Y:S01]  /*15540*/  IMAD R52, R118, R202, RZ ;  /* 0x000000ca76347224 */ /* 0x000fe200078e02ff */
[----:B------:R-:W-:-:S04]  /*15550*/  SGXT.U32 R9, R9, 0x1 ;  /* 0x000000010909781a */ /* 0x000fc80000000000 */
[----:B------:R-:W-:Y:S02]  /*15560*/  LOP3.LUT R9, R9, 0x60, RZ, 0xfc, !PT ;  /* 0x0000006009097812 */ /* 0x000fe400078efcff */
[--C-:B-1----:R-:W-:Y:S02]  /*15570*/  SHF.R.U32.HI R126, RZ, 0x6, R14.reuse ;  /* 0x00000006ff7e7819 */ /* 0x102fe4000001160e */
[----:B------:R-:W-:Y:S02]  /*15580*/  SHF.R.U32.HI R118, RZ, 0x6, R14 ;  /* 0x00000006ff767819 */ /* 0x000fe4000001160e */
[----:B------:R-:W-:Y:S02]  /*15590*/  SGXT.U32 R126, R126, 0x1 ;  /* 0x000000017e7e781a */ /* 0x000fe40000000000 */
[----:B------:R-:W-:Y:S02]  /*155a0*/  SGXT.U32 R118, R118, 0x1 ;  /* 0x000000017676781a */ /* 0x000fe40000000000 */
[----:B------:R-:W-:-:S02]  /*155b0*/  LOP3.LUT R126, R126, 0x56, RZ, 0xfc, !PT ;  /* 0x000000567e7e7812 */ /* 0x000fc400078efcff */
[----:B------:R-:W-:Y:S01]  /*155c0*/  LOP3.LUT R118, R118, 0x58, RZ, 0xfc, !PT ;  /* 0x0000005876767812 */ /* 0x000fe200078efcff */
[-C--:B------:R-:W-:Y:S01]  /*155d0*/  IMAD R50, R9, R202.reuse, RZ ;  /* 0x000000ca09327224 */ /* 0x080fe200078e02ff */
[--C-:B------:R-:W-:Y:S01]  /*155e0*/  SHF.R.U32.HI R9, RZ, 0x6, R14.reuse ;  /* 0x00000006ff097819 */ /* 0x100fe2000001160e */
[-C--:B------:R-:W-:Y:S01]  /*155f0*/  IMAD R60, R126, R202.reuse, RZ ;  /* 0x000000ca7e3c7224 */ /* 0x080fe200078e02ff */
[--C-:B------:R-:W-:Y:S01]  /*15600*/  SHF.R.U32.HI R126, RZ, 0x6, R14.reuse ;  /* 0x00000006ff7e7819 */ /* 0x100fe2000001160e */
[----:B------:R-:W-:Y:S01]  /*15610*/  IMAD R58, R118, R202, RZ ;  /* 0x000000ca763a7224 */ /* 0x000fe200078e02ff */
[--C-:B------:R-:W-:Y:S02]  /*15620*/  SHF.R.U32.HI R118, RZ, 0x6, R14.reuse ;  /* 0x00000006ff767819 */ /* 0x100fe4000001160e */
[----:B------:R-:W-:-:S04]  /*15630*/  SHF.R.U32.HI R14, RZ, 0x6, R14 ;  /* 0x00000006ff0e7819 */ /* 0x000fc8000001160e */
[----:B------:R-:W-:-:S04]  /*15640*/  SGXT.U32 R14, R14, 0x1 ;  /* 0x000000010e0e781a */ /* 0x000fc80000000000 */
[----:B------:R-:W-:-:S05]  /*15650*/  LOP3.LUT R14, R14, 0x54, RZ, 0xfc, !PT ;  /* 0x000000540e0e7812 */ /* 0x000fca00078efcff */
[-C--:B------:R-:W-:Y:S02]  /*15660*/  IMAD R62, R14, R202.reuse, RZ ;  /* 0x000000ca0e3e7224 */ /* 0x080fe400078e02ff */
[----:B------:R-:W1:Y:S01]  /*15670*/  S2R R14, SR_TID.X ;  /* 0x00000000000e7919 */ /* 0x000e620000002100 */
[----:B------:R-:W-:Y:S02]  /*15680*/  SGXT.U32 R126, R126, 0x1 ;  /* 0x000000017e7e781a */ /* 0x000fe40000000000 */
[----:B------:R-:W-:Y:S02]  /*15690*/  SGXT.U32 R118, R118, 0x1 ;  /* 0x000000017676781a */ /* 0x000fe40000000000 */
[----:B------:R-:W-:Y:S02]  /*156a0*/  LOP3.LUT R126, R126, 0x50, RZ, 0xfc, !PT ;  /* 0x000000507e7e7812 */ /* 0x000fe400078efcff */
[----:B------:R-:W-:Y:S01]  /*156b0*/  LOP3.LUT R118, R118, 0x52, RZ, 0xfc, !PT ;  /* 0x0000005276767812 */ /* 0x000fe200078efcff */
[----:B------:R-:W-:-:S02]  /*156c0*/  IMAD R68, R120, R202, RZ ;  /* 0x000000ca78447224 */ /* 0x000fc400078e02ff */
[-C--:B------:R-:W-:Y:S02]  /*156d0*/  IMAD R66, R126, R202.reuse, RZ ;  /* 0x000000ca7e427224 */ /* 0x080fe400078e02ff */
[----:B------:R-:W-:Y:S01]  /*156e0*/  IMAD R64, R118, R202, RZ ;  /* 0x000000ca76407224 */ /* 0x000fe200078e02ff */
[--C-:B-1----:R-:W-:Y:S02]  /*156f0*/  SHF.R.U32.HI R120, RZ, 0x6, R14.reuse ;  /* 0x00000006ff787819 */ /* 0x102fe4000001160e */
[--C-:B------:R-:W-:Y:S02]  /*15700*/  SHF.R.U32.HI R126, RZ, 0x6, R14.reuse ;  /* 0x00000006ff7e7819 */ /* 0x100fe4000001160e */
[--C-:B------:R-:W-:Y:S02]  /*15710*/  SHF.R.U32.HI R118, RZ, 0x6, R14.reuse ;  /* 0x00000006ff767819 */ /* 0x100fe4000001160e */
        /* <DEDUP_REMOVED lines=8> */
[----:B------:R-:W-:Y:S02]  /*157a0*/  SHF.R.U32.HI R126, RZ, 0x6, R124 ;  /* 0x00000006ff7e7819 */ /* 0x000fe4000001167c */
[----:B------:R-:W-:Y:S02]  /*157b0*/  SGXT.U32 R118, R118, 0x1 ;  /* 0x000000017676781a */ /* 0x000fe40000000000 */
[----:B------:R-:W-:Y:S02]  /*157c0*/  SGXT.U32 R126, R126, 0x1 ;  /* 0x000000017e7e781a */ /* 0x000fe40000000000 */
[----:B------:R-:W-:Y:S02]  /*157d0*/  LOP3.LUT R118, R118, 0x4a, RZ, 0xfc, !PT ;  /* 0x0000004a76767812 */ /* 0x000fe400078efcff */
[----:B------:R-:W-:-:S03]  /*157e0*/  LOP3.LUT R126, R126, 0x42, RZ, 0xfc, !PT ;  /* 0x000000427e7e7812 */ /* 0x000fc600078efcff */
[-C--:B------:R-:W-:Y:S02]  /*157f0*/  IMAD R110, R118, R202.reuse, RZ ;  /* 0x000000ca766e7224 */ /* 0x080fe400078e02ff */
[----:B------:R-:W-:Y:S01]  /*15800*/  IMAD R118, R126, R202, RZ ;  /* 0x000000ca7e767224 */ /* 0x000fe200078e02ff */
[----:B-1----:R-:W-:-:S04]  /*15810*/  SHF.R.U32.HI R126, RZ, 0x6, R14 ;  /* 0x00000006ff7e7819 */ /* 0x002fc8000001160e */
[----:B------:R-:W-:-:S04]  /*15820*/  SGXT.U32 R126, R126, 0x1 ;  /* 0x000000017e7e781a */ /* 0x000fc80000000000 */
[----:B------:R-:W-:-:S05]  /*15830*/  LOP3.LUT R126, R126, 0x36, RZ, 0xfc, !PT ;  /* 0x000000367e7e7812 */ /* 0x000fca00078efcff */
[----:B------:R-:W-:Y:S02]  /*15840*/  IMAD R99, R126, R202, RZ ;  /* 0x000000ca7e637224 */ /* 0x000fe400078e02ff */
[----:B------:R-:W1:Y:S01]  /*15850*/  S2R R126, SR_TID.X ;  /* 0x00000000007e7919 */ /* 0x000e620000002100 */
[----:B------:R-:W-:-:S04]  /*15860*/  SGXT.U32 R120, R120, 0x1 ;  /* 0x000000017878781a */ /* 0x000fc80000000000 */
[----:B------:R-:W-:Y:S01]  /*15870*/  LOP3.LUT R120, R120, 0x46, RZ, 0xfc, !PT ;  /* 0x0000004678787812 */ /* 0x000fe200078efcff */
[-C--:B------:R-:W-:Y:S02]  /*15880*/  IMAD R97, R128, R202.reuse, RZ ;  /* 0x000000ca80617224 */ /* 0x080fe400078e02ff */
[-C--:B------:R-:W-:Y:S02]  /*15890*/  IMAD R107, R138, R202.reuse, RZ ;  /* 0x000000ca8a6b7224 */ /* 0x080fe400078e02ff */
[-C--:B------:R-:W-:Y:S01]  /*158a0*/  IMAD R114, R120, R202.reuse, RZ ;  /* 0x000000ca78727224 */ /* 0x080fe200078e02ff */
[--C-:B------:R-:W-:Y:S01]  /*158b0*/  SHF.R.U32.HI R120, RZ, 0x6, R124.reuse ;  /* 0x00000006ff787819 */ /* 0x100fe2000001167c */
[----:B------:R-:W-:Y:S01]  /*158c0*/  IMAD R103, R136, R202, RZ ;  /* 0x000000ca88677224 */ /* 0x000fe200078e02ff */
[----:B------:R-:W-:-:S04]  /*158d0*/  SHF.R.U32.HI R124, RZ, 0x6, R124 ;  /* 0x00000006ff7c7819 */ /* 0x000fc8000001167c */
[----:B------:R-:W-:-:S04]  /*158e0*/  SGXT.U32 R124, R124, 0x1 ;  /* 0x000000017c7c781a */ /* 0x000fc80000000000 */
[----:B------:R-:W-:Y:S02]  /*158f0*/  LOP3.LUT R124, R124, 0x44, RZ, 0xfc, !PT ;  /* 0x000000447c7c7812 */ /* 0x000fe400078efcff */
[--C-:B-1----:R-:W-:Y:S02]  /*15900*/  SHF.R.U32.HI R136, RZ, 0x6, R126.reuse ;  /* 0x00000006ff887819 */ /* 0x102fe4000001167e */
[--C-:B------:R-:W-:Y:S02]  /*15910*/  SHF.R.U32.HI R138, RZ, 0x6, R126.reuse ;  /* 0x00000006ff8a7819 */ /* 0x100fe4000001167e */
[----:B------:R-:W-:Y:S02]  /*15920*/  SHF.R.U32.HI R128, RZ, 0x6, R126 ;  /* 0x00000006ff807819 */ /* 0x000fe4000001167e */
[----:B------:R-:W-:Y:S02]  /*15930*/  SGXT.U32 R136, R136, 0x1 ;  /* 0x000000018888781a */ /* 0x000fe40000000000 */
[----:B------:R-:W-:-:S02]  /*15940*/  SGXT.U32 R138, R138, 0x1 ;  /* 0x000000018a8a781a */ /* 0x000fc40000000000 */
[----:B------:R-:W-:Y:S02]  /*15950*/  SGXT.U32 R128, R128, 0x1 ;  /* 0x000000018080781a */ /* 0x000fe40000000000 */
[----:B------:R-:W-:Y:S02]  /*15960*/  LOP3.LUT R138, R138, 0x2a, RZ, 0xfc, !PT ;  /* 0x0000002a8a8a7812 */ /* 0x000fe400078efcff */
[----:B------:R-:W-:Y:S02]  /*15970*/  LOP3.LUT R128, R128, 0x2c, RZ, 0xfc, !PT ;  /* 0x0000002c80807812 */ /* 0x000fe400078efcff */
[----:B------:R-:W-:Y:S01]  /*15980*/  LOP3.LUT R136, R136, 0x28, RZ, 0xfc, !PT ;  /* 0x0000002888887812 */ /* 0x000fe200078efcff */
[-C--:B------:R-:W-:Y:S01]  /*15990*/  IMAD R116, R124, R202.reuse, RZ ;  /* 0x000000ca7c747224 */ /* 0x080fe200078e02ff */
[----:B------:R-:W-:Y:S01]  /*159a0*/  SGXT.U32 R9, R9, 0x1 ;  /* 0x000000010909781a */ /* 0x000fe20000000000 */
[-C--:B------:R-:W-:Y:S01]  /*159b0*/  IMAD R109, R128, R202.reuse, RZ ;  /* 0x000000ca806d7224 */ /* 0x080fe200078e02ff */
[----:B------:R-:W-:Y:S01]  /*159c0*/  SHF.R.U32.HI R124, RZ, 0x6, R14 ;  /* 0x00000006ff7c7819 */ /* 0x000fe2000001160e */
[-C--:B------:R-:W-:Y:S01]  /*159d0*/  IMAD R111, R138, R202.reuse, RZ ;  /* 0x000000ca8a6f7224 */ /* 0x080fe200078e02ff */
[----:B------:R-:W-:Y:S01]  /*159e0*/  SHF.R.U32.HI R126, RZ, 0x6, R126 ;  /* 0x00000006ff7e7819 */ /* 0x000fe2000001167e */
[----:B------:R-:W-:Y:S01]  /*159f0*/  IMAD R113, R136, R202, RZ ;  /* 0x000000ca88717224 */ /* 0x000fe200078e02ff */
[----:B------:R-:W-:-:S02]  /*15a00*/  SHF.R.U32.HI R136, RZ, 0x6, R127 ;  /* 0x00000006ff887819 */ /* 0x000fc4000001167f */
[--C-:B------:R-:W-:Y:S02]  /*15a10*/  SHF.R.U32.HI R138, RZ, 0x6, R127.reuse ;  /* 0x00000006ff8a7819 */ /* 0x100fe4000001167f */
[--C-:B------:R-:W-:Y:S02]  /*15a20*/  SHF.R.U32.HI R128, RZ, 0x6, R127.reuse ;  /* 0x00000006ff807819 */ /* 0x100fe4000001167f */
[----:B------:R-:W-:Y:S02]  /*15a30*/  LOP3.LUT R9, R9, 0x5a, RZ, 0xfc, !PT ;  /* 0x0000005a09097812 */ /* 0x000fe400078efcff */
[----:B------:R-:W-:Y:S02]  /*15a40*/  SHF.R.U32.HI R127, RZ, 0x6, R127 ;  /* 0x00000006ff7f7819 */ /* 0x000fe4000001167f */
[----:B------:R-:W-:Y:S02]  /*15a50*/  SGXT.U32 R124, R124, 0x1 ;  /* 0x000000017c7c781a */ /* 0x000fe40000000000 */
[----:B------:R-:W-:Y:S01]  /*15a60*/  SGXT.U32 R126, R126, 0x1 ;  /* 0x000000017e7e781a */ /* 0x000fe20000000000 */
[----:B------:R-:W-:Y:S01]  /*15a70*/  IMAD R56, R9, R202, RZ ;  /* 0x000000ca09387224 */ /* 0x000fe200078e02ff */
[----:B------:R-:W-:Y:S01]  /*15a80*/  SGXT.U32 R127, R127, 0x1 ;  /* 0x000000017f7f781a */ /* 0x000fe20000000000 */
[----:B------:R-:W2:Y:S01]  /*15a90*/  LDL.LU R9, [R1+0x274] ;  /* 0x0002740001097983 */ /* 0x000ea20000300800 */
[----:B------:R-:W-:-:S02]  /*15aa0*/  LOP3.LUT R124, R124, 0x38, RZ, 0xfc, !PT ;  /* 0x000000387c7c7812 */ /* 0x000fc400078efcff */
[----:B------:R-:W-:Y:S01]  /*15ab0*/  LOP3.LUT R126, R126, 0x2e, RZ, 0xfc, !PT ;  /* 0x0000002e7e7e7812 */ /* 0x000fe200078efcff */
[----:B------:R-:W3:Y:S01]  /*15ac0*/  LDL.LU R70, [R1+0x278] ;  /* 0x0002780001467983 */ /* 0x000ee20000300800 */
[----:B------:R-:W-:-:S03]  /*15ad0*/  LOP3.LUT R127, R127, 0x26, RZ, 0xfc, !PT ;  /* 0x000000267f7f7812 */ /* 0x000fc600078efcff */
[----:B------:R-:W4:Y:S01]  /*15ae0*/  LDL.LU R71, [R1+0x27c] ;  /* 0x00027c0001477983 */ /* 0x000f220000300800 */
[----:B------:R-:W-:-:S03]  /*15af0*/  IMAD R101, R124, R202, RZ ;  /* 0x000000ca7c657224 */ /* 0x000fc600078e02ff */
[----:B------:R-:W2:Y:S01]  /*15b00*/  LDL.LU R15, [R1+0x280] ;  /* 0x00028000010f7983 */ /* 0x000ea20000300800 */
[----:B------:R-:W-:-:S03]  /*15b10*/  IMAD R105, R126, R202, RZ ;  /* 0x000000ca7e697224 */ /* 0x000fc600078e02ff */
[----:B------:R-:W3:Y:S01]  /*15b20*/  LDL.LU R73, [R1+0x284] ;  /* 0x0002840001497983 */ /* 0x000ee20000300800 */
[----:B------:R-:W-:-:S03]  /*15b30*/  IMAD R115, R127, R202, RZ ;  /* 0x000000ca7f737224 */ /* 0x000fc600078e02ff */
[----:B------:R-:W3:Y:S04]  /*15b40*/  LDL.LU R124, [R1+0x288] ;  /* 0x00028800017c7983 */ /* 0x000ee80000300800 */
[----:B------:R-:W3:Y:S04]  /*15b50*/  LDL.LU R126, [R1+0x28c] ;  /* 0x00028c00017e7983 */ /* 0x000ee80000300800 */
[----:B------:R-:W3:Y:S01]  /*15b60*/  LDL.LU R127, [R1+0x490] ;  /* 0x00049000017f7983 */ /* 0x000ee20000300800 */
[----:B------:R-:W-:Y:S02]  /*15b70*/  SHF.R.U32.HI R125, RZ, 0x6, R125 ;  /* 0x00000006ff7d7819 */ /* 0x000fe4000001167d */
[----:B------:R-:W-:-:S02]  /*15b80*/  SHF.R.U32.HI R14, RZ, 0x6, R14 ;  /* 0x00000006ff0e7819 */ /* 0x000fc4000001160e */
[----:B------:R-:W-:Y:S02]  /*15b90*/  SGXT.U32 R136, R136, 0x1 ;  /* 0x000000018888781a */ /* 0x000fe40000000000 */
[----:B------:R-:W-:Y:S01]  /*15ba0*/  SGXT.U32 R119, R119, 0x1 ;  /* 0x000000017777781a */ /* 0x000fe20000000000 */
[----:B------:R-:W-:Y:S01]  /*15bb0*/  IMAD R137, R137, R202, RZ ;  /* 0x000000ca89897224 */ /* 0x000fe200078e02ff */
[----:B------:R-:W-:Y:S02]  /*15bc0*/  SGXT.U32 R125, R125, 0x1 ;  /* 0x000000017d7d781a */ /* 0x000fe40000000000 */
[----:B------:R-:W-:Y:S02]  /*15bd0*/  SGXT.U32 R120, R120, 0x1 ;  /* 0x000000017878781a */ /* 0x000fe40000000000 */
[----:B------:R-:W-:Y:S02]  /*15be0*/  SGXT.U32 R14, R14, 0x1 ;  /* 0x000000010e0e781a */ /* 0x000fe40000000000 */
[----:B------:R-:W-:-:S02]  /*15bf0*/  SGXT.U32 R138, R138, 0x1 ;  /* 0x000000018a8a781a */ /* 0x000fc40000000000 */
[----:B------:R-:W-:Y:S02]  /*15c00*/  SGXT.U32 R128, R128, 0x1 ;  /* 0x000000018080781a */ /* 0x000fe40000000000 */
[----:B------:R-:W-:Y:S01]  /*15c10*/  LOP3.LUT R136, R136, 0x20, RZ, 0xfc, !PT ;  /* 0x0000002088887812 */ /* 0x000fe200078efcff */
[-C--:B------:R-:W-:Y:S01]  /*15c20*/  IMAD R135, R135, R202.reuse, RZ ;  /* 0x000000ca87877224 */ /* 0x080fe200078e02ff */
[----:B------:R-:W-:Y:S02]  /*15c30*/  LOP3.LUT R119, R119, 0x68, RZ, 0xfc, !PT ;  /* 0x0000006877777812 */ /* 0x000fe400078efcff */
[----:B------:R-:W-:Y:S01]  /*15c40*/  LOP3.LUT R125, R125, 0x72, RZ, 0xfc, !PT ;  /* 0x000000727d7d7812 */ /* 0x000fe200078efcff */
[----:B------:R-:W-:Y:S01]  /*15c50*/  IMAD R29, R136, R202, RZ ;  /* 0x000000ca881d7224 */ /* 0x000fe200078e02ff */
[----:B------:R-:W-:Y:S02]  /*15c60*/  LOP3.LUT R120, R120, 0x40, RZ, 0xfc, !PT ;  /* 0x0000004078787812 */ /* 0x000fe400078efcff */
[----:B------:R-:W-:-:S02]  /*15c70*/  LOP3.LUT R14, R14, 0x3a, RZ, 0xfc, !PT ;  /* 0x0000003a0e0e7812 */ /* 0x000fc400078efcff */
[----:B------:R-:W-:Y:S02]  /*15c80*/  LOP3.LUT R128, R128, 0x24, RZ, 0xfc, !PT ;  /* 0x0000002480807812 */ /* 0x000fe400078efcff */
[----:B------:R-:W-:Y:S01]  /*15c90*/  LOP3.LUT R138, R138, 0x22, RZ, 0xfc, !PT ;  /* 0x000000228a8a7812 */ /* 0x000fe200078efcff */
[-C--:B------:R-:W-:Y:S01]  /*15ca0*/  IMAD R139, R139, R202.reuse, RZ ;  /* 0x000000ca8b8b7224 */ /* 0x080fe200078e02ff */
[----:B------:R-:W-:Y:S01]  /*15cb0*/  SHF.R.S32.HI R31, RZ, 0x1f, R7 ;  /* 0x0000001fff1f7819 */ /* 0x000fe20000011407 */
[-C--:B------:R-:W-:Y:S01]  /*15cc0*/  IMAD R131, R131, R202.reuse, RZ ;  /* 0x000000ca83837224 */ /* 0x080fe200078e02ff */
[C---:B------:R-:W-:Y:S01]  /*15cd0*/  IADD3 R136, P6, PT, R7.reuse, R137, RZ ;  /* 0x0000008907887210 */ /* 0x040fe20007fde0ff */
[-C--:B------:R-:W-:Y:S01]  /*15ce0*/  IMAD R30, R134, R202.reuse, RZ ;  /* 0x000000ca861e7224 */ /* 0x080fe200078e02ff */
[----:B------:R-:W-:Y:S01]  /*15cf0*/  IADD3 R134, P4, PT, R7, R135, RZ ;  /* 0x0000008707867210 */ /* 0x000fe20007f9e0ff */
[-C--:B------:R-:W-:Y:S02]  /*15d00*/  IMAD R32, R123, R202.reuse, RZ ;  /* 0x000000ca7b207224 */ /* 0x080fe400078e02ff */
[-C--:B------:R-:W-:Y:S01]  /*15d10*/  IMAD R129, R129, R202.reuse, RZ ;  /* 0x000000ca81817224 */ /* 0x080fe200078e02ff */
[----:B------:R-:W3:Y:S01]  /*15d20*/  LDL.LU R123, [R1+0x390] ;  /* 0x00039000017b7983 */ /* 0x000ee20000300800 */
[-C--:B------:R-:W-:Y:S01]  /*15d30*/  IMAD R42, R119, R202.reuse, RZ ;  /* 0x000000ca772a7224 */ /* 0x080fe200078e02ff */
[----:B------:R-:W-:Y:S01]  /*15d40*/  LEA.HI.X.SX32 R137, R137, R31, 0x1, P6 ;  /* 0x0000001f89897211 */ /* 0x000fe200030f0eff */
[----:B------:R-:W-:-:S02]  /*15d50*/  IMAD R125, R125, R202, RZ ;  /* 0x000000ca7d7d7224 */ /* 0x000fc400078e02ff */
[-C--:B------:R-:W-:Y:S02]  /*15d60*/  IMAD R120, R120, R202.reuse, RZ ;  /* 0x000000ca78787224 */ /* 0x080fe400078e02ff */
[-C--:B------:R-:W-:Y:S02]  /*15d70*/  IMAD R122, R122, R202.reuse, RZ ;  /* 0x000000ca7a7a7224 */ /* 0x080fe400078e02ff */
[-C--:B------:R-:W-:Y:S02]  /*15d80*/  IMAD R238, R238, R202.reuse, RZ ;  /* 0x000000caeeee7224 */ /* 0x080fe400078e02ff */
[-C--:B------:R-:W-:Y:S02]  /*15d90*/  IMAD R91, R14, R202.reuse, RZ ;  /* 0x000000ca0e5b7224 */ /* 0x080fe400078e02ff */
[-C--:B------:R-:W-:Y:S02]  /*15da0*/  IMAD R117, R128, R202.reuse, RZ ;  /* 0x000000ca80757224 */ /* 0x080fe400078e02ff */
[----:B------:R-:W-:-:S02]  /*15db0*/  IMAD R119, R138, R202, RZ ;  /* 0x000000ca8a777224 */ /* 0x000fc400078e02ff */
[-C--:B------:R-:W-:Y:S01]  /*15dc0*/  IMAD R8, R121, R202.reuse, RZ ;  /* 0x000000ca79087224 */ /* 0x080fe200078e02ff */
[C---:B------:R-:W-:Y:S01]  /*15dd0*/  IADD3 R138, P5, PT, R7.reuse, R139, RZ ;  /* 0x0000008b078a7210 */ /* 0x040fe20007fbe0ff */
[----:B------:R-:W-:Y:S01]  /*15de0*/  IMAD R202, R130, R202, RZ ;  /* 0x000000ca82ca7224 */ /* 0x000fe200078e02ff */
[----:B------:R-:W-:Y:S01]  /*15df0*/  IADD3 R130, P6, PT, R7, R131, RZ ;  /* 0x0000008307827210 */ /* 0x000fe20007fde0ff */
[----:B------:R-:W3:Y:S01]  /*15e00*/  LDL.LU R121, [R1+0x398] ;  /* 0x0003980001797983 */ /* 0x000ee20000300800 */
[----:B------:R-:W-:Y:S02]  /*15e10*/  LEA.HI.X.SX32 R135, R135, R31, 0x1, P4 ;  /* 0x0000001f87877211 */ /* 0x000fe400020f0eff */
[----:B------:R-:W-:Y:S02]  /*15e20*/  IADD3 R128, P4, PT, R7, R129, RZ ;  /* 0x0000008107807210 */ /* 0x000fe40007f9e0ff */
[-C--:B------:R-:W-:Y:S02]  /*15e30*/  LEA.HI.X.SX32 R139, R139, R31.reuse, 0x1, P5 ;  /* 0x0000001f8b8b7211 */ /* 0x080fe400028f0eff */
[----:B------:R-:W-:-:S02]  /*15e40*/  LEA.HI.X.SX32 R131, R131, R31, 0x1, P6 ;  /* 0x0000001f83837211 */ /* 0x000fc400030f0eff */
[C---:B------:R-:W-:Y:S02]  /*15e50*/  IADD3 R132, P5, PT, R7.reuse, R133, RZ ;  /* 0x0000008507847210 */ /* 0x040fe40007fbe0ff */
[----:B------:R-:W-:Y:S02]  /*15e60*/  IADD3 R35, P6, PT, R7, R34, RZ ;  /* 0x0000002207237210 */ /* 0x000fe40007fde0ff */
[-C--:B------:R-:W-:Y:S02]  /*15e70*/  LEA.HI.X.SX32 R129, R129, R31.reuse, 0x1, P4 ;  /* 0x0000001f81817211 */ /* 0x080fe400020f0eff */
[----:B------:R-:W-:Y:S02]  /*15e80*/  IADD3 R37, P4, PT, R7, R36, RZ ;  /* 0x0000002407257210 */ /* 0x000fe40007f9e0ff */
[-C--:B------:R-:W-:Y:S02]  /*15e90*/  LEA.HI.X.SX32 R133, R133, R31.reuse, 0x1, P5 ;  /* 0x0000001f85857211 */ /* 0x080fe400028f0eff */
[----:B------:R-:W-:-:S02]  /*15ea0*/  LEA.HI.X.SX32 R34, R34, R31, 0x1, P6 ;  /* 0x0000001f22227211 */ /* 0x000fc400030f0eff */
[C---:B------:R-:W-:Y:S02]  /*15eb0*/  IADD3 R33, P5, PT, R7.reuse, R125, RZ ;  /* 0x0000007d07217210 */ /* 0x040fe40007fbe0ff */
[C---:B------:R-:W-:Y:S02]  /*15ec0*/  IADD3 R41, P6, PT, R7.reuse, R40, RZ ;  /* 0x0000002807297210 */ /* 0x040fe40007fde0ff */
        /* <DEDUP_REMOVED lines=29> */
[-C--:B------:R-:W-:Y:S02]  /*160a0*/  LEA.HI.X.SX32 R66, R66, R31.reuse, 0x1, P4 ;  /* 0x0000001f42427211 */ /* 0x080fe400020f0eff */
[----:B------:R-:W-:Y:S02]  /*160b0*/  LEA.HI.X.SX32 R62, R62, R31, 0x1, P5 ;  /* 0x0000001f3e3e7211 */ /* 0x000fe400028f0eff */
[C---:B----4-:R-:W-:Y:S02]  /*160c0*/  IADD3 R14, P6, PT, R7.reuse, R71, RZ ;  /* 0x00000047070e7210 */ /* 0x050fe40007fde0ff */
[----:B--2---:R-:W-:Y:S02]  /*160d0*/  IADD3 R16, P4, PT, R7, R15, RZ ;  /* 0x0000000f07107210 */ /* 0x004fe40007f9e0ff */
[----:B------:R-:W-:-:S02]  /*160e0*/  LEA.HI.X.SX32 R13, R71, R31, 0x1, P6 ;  /* 0x0000001f470d7211 */ /* 0x000fc400030f0eff */
[----:B---3--:R-:W-:Y:S02]  /*160f0*/  IADD3 R12, P5, PT, R7, R70, RZ ;  /* 0x00000046070c7210 */ /* 0x008fe40007fbe0ff */
[-C--:B------:R-:W-:Y:S02]  /*16100*/  LEA.HI.X.SX32 R15, R15, R31.reuse, 0x1, P4 ;  /* 0x0000001f0f0f7211 */ /* 0x080fe400020f0eff */
[----:B------:R-:W-:Y:S02]  /*16110*/  LEA.HI.X.SX32 R11, R70, R31, 0x1, P5 ;  /* 0x0000001f460b7211 */ /* 0x000fe400028f0eff */
[C---:B------:R-:W-:Y:S02]  /*16120*/  IADD3 R22, P6, PT, R7.reuse, R126, RZ ;  /* 0x0000007e07167210 */ /* 0x040fe40007fde0ff */
[----:B------:R-:W-:Y:S02]  /*16130*/  IADD3 R24, P4, PT, R7, R127, RZ ;  /* 0x0000007f07187210 */ /* 0x000fe40007f9e0ff */
[----:B------:R-:W-:-:S02]  /*16140*/  LEA.HI.X.SX32 R21, R126, R31, 0x1, P6 ;  /* 0x0000001f7e157211 */ /* 0x000fc400030f0eff */
[----:B------:R-:W-:Y:S01]  /*16150*/  LEA.HI.X.SX32 R70, R127, R31, 0x1, P4 ;  /* 0x0000001f7f467211 */ /* 0x000fe200020f0eff */
[----:B------:R-:W2:Y:S04]  /*16160*/  LDL.LU R126, [R1+0x39c] ;  /* 0x00039c00017e7983 */ /* 0x000ea80000300800 */
[----:B------:R-:W3:Y:S01]  /*16170*/  LDL.LU R127, [R1+0x494] ;  /* 0x00049400017f7983 */ /* 0x000ee20000300800 */
[----:B------:R-:W-:-:S04]  /*16180*/  IADD3 R10, P3, PT, R7, R9, RZ ;  /* 0x00000009070a7210 */ /* 0x000fc80007f7e0ff */
[----:B------:R-:W-:Y:S02]  /*16190*/  LEA.HI.X.SX32 R9, R9, R31, 0x1, P3 ;  /* 0x0000001f09097211 */ /* 0x000fe400018f0eff */
[C---:B------:R-:W-:Y:S02]  /*161a0*/  IADD3 R18, P3, PT, R7.reuse, R73, RZ ;  /* 0x0000004907127210 */ /* 0x040fe40007f7e0ff */
[----:B------:R-:W-:Y:S02]  /*161b0*/  IADD3 R20, P5, PT, R7, R124, RZ ;  /* 0x0000007c07147210 */ /* 0x000fe40007fbe0ff */
[-C--:B------:R-:W-:Y:S02]  /*161c0*/  LEA.HI.X.SX32 R17, R73, R31.reuse, 0x1, P3 ;  /* 0x0000001f49117211 */ /* 0x080fe400018f0eff */
[----:B------:R-:W-:Y:S02]  /*161d0*/  IADD3 R71, P4, PT, R7, R108, RZ ;  /* 0x0000006c07477210 */ /* 0x000fe40007f9e0ff */
[----:B------:R-:W-:-:S02]  /*161e0*/  LEA.HI.X.SX32 R19, R124, R31, 0x1, P5 ;  /* 0x0000001f7c137211 */ /* 0x000fc400028f0eff */
[----:B------:R-:W-:Y:S02]  /*161f0*/  LEA.HI.X.SX32 R108, R108, R31, 0x1, P4 ;  /* 0x0000001f6c6c7211 */ /* 0x000fe400020f0eff */
[----:B------:R-:W-:-:S04]  /*16200*/  IADD3 R75, P4, PT, R7, R112, RZ ;  /* 0x00000070074b7210 */ /* 0x000fc80007f9e0ff */
[----:B------:R-:W-:Y:S02]  /*16210*/  LEA.HI.X.SX32 R112, R112, R31, 0x1, P4 ;  /* 0x0000001f70707211 */ /* 0x000fe400020f0eff */
[----:B------:R-:W-:-:S04]  /*16220*/  IADD3 R26, P3, PT, R7, R123, RZ ;  /* 0x0000007b071a7210 */ /* 0x000fc80007f7e0ff */
[-C--:B------:R-:W-:Y:S02]  /*16230*/  LEA.HI.X.SX32 R25, R123, R31.reuse, 0x1, P3 ;  /* 0x0000001f7b197211 */ /* 0x080fe400018f0eff */
[C---:B------:R-:W-:Y:S02]  /*16240*/  IADD3 R73, P3, PT, R7.reuse, R110, RZ ;  /* 0x0000006e07497210 */ /* 0x040fe40007f7e0ff */
[C---:B------:R-:W-:Y:S02]  /*16250*/  IADD3 R81, P4, PT, R7.reuse, R118, RZ ;  /* 0x0000007607517210 */ /* 0x040fe40007f9e0ff */
[----:B------:R-:W-:Y:S02]  /*16260*/  LEA.HI.X.SX32 R110, R110, R31, 0x1, P3 ;  /* 0x0000001f6e6e7211 */ /* 0x000fe400018f0eff */
[C---:B------:R-:W-:Y:S02]  /*16270*/  IADD3 R79, P3, PT, R7.reuse, R116, RZ ;  /* 0x00000074074f7210 */ /* 0x040fe40007f7e0ff */
[----:B------:R-:W-:-:S04]  /*16280*/  IADD3 R28, P5, PT, R7, R121, RZ ;  /* 0x00000079071c7210 */ /* 0x000fc80007fbe0ff */
[-C--:B------:R-:W-:Y:S02]  /*16290*/  LEA.HI.X.SX32 R27, R121, R31.reuse, 0x1, P5 ;  /* 0x0000001f791b7211 */ /* 0x080fe400028f0eff */
        /* <DEDUP_REMOVED lines=18> */
[----:B------:R-:W-:Y:S01]  /*163c0*/  IADD3 R101, P5, PT, R7, R105, RZ ;  /* 0x0000006907657210 */ /* 0x000fe20007fbe0ff */
[----:B------:R1:W-:Y:S01]  /*163d0*/  STL [R1+0x48], R3 ;  /* 0x0000480301007387 */ /* 0x0003e20000100800 */
[----:B------:R-:W-:-:S03]  /*163e0*/  LEA.HI.X.SX32 R4, R107, R31, 0x1, P3 ;  /* 0x0000001f6b047211 */ /* 0x000fc600018f0eff */
[----:B------:R4:W-:Y:S01]  /*163f0*/  STL [R1+0x4c], R2 ;  /* 0x00004c0201007387 */ /* 0x0009e20000100800 */
[----:B-1----:R-:W-:Y:S02]  /*16400*/  LEA.HI.X.SX32 R3, R103, R31, 0x1, P4 ;  /* 0x0000001f67037211 */ /* 0x002fe400020f0eff */
[----:B------:R-:W-:Y:S02]  /*16410*/  IADD3 R103, P3, PT, R7, R109, RZ ;  /* 0x0000006d07677210 */ /* 0x000fe40007f7e0ff */
[----:B----4-:R-:W-:Y:S02]  /*16420*/  LEA.HI.X.SX32 R2, R105, R31, 0x1, P5 ;  /* 0x0000001f69027211 */ /* 0x010fe400028f0eff */
[C---:B------:R-:W-:Y:S01]  /*16430*/  IADD3 R105, P4, PT, R7.reuse, R111, RZ ;  /* 0x0000006f07697210 */ /* 0x040fe20007f9e0ff */
[----:B------:R1:W-:Y:S01]  /*16440*/  STL [R1+0x50], R4 ;  /* 0x0000500401007387 */ /* 0x0003e20000100800 */
[----:B------:R-:W-:-:S03]  /*16450*/  IADD3 R107, P5, PT, R7, R113, RZ ;  /* 0x00000071076b7210 */ /* 0x000fc60007fbe0ff */
[----:B------:R4:W-:Y:S04]  /*16460*/  STL [R1+0x54], R3 ;  /* 0x0000540301007387 */ /* 0x0009e80000100800 */
[----:B------:R4:W-:Y:S01]  /*16470*/  STL [R1+0x58], R2 ;  /* 0x0000580201007387 */ /* 0x0009e20000100800 */
[----:B-1----:R-:W-:Y:S02]  /*16480*/  LEA.HI.X.SX32 R4, R109, R31, 0x1, P3 ;  /* 0x0000001f6d047211 */ /* 0x002fe400018f0eff */
[----:B------:R-:W-:Y:S02]  /*16490*/  IADD3 R109, P3, PT, R7, R115, RZ ;  /* 0x00000073076d7210 */ /* 0x000fe40007f7e0ff */
[----:B----4-:R-:W-:Y:S02]  /*164a0*/  LEA.HI.X.SX32 R3, R111, R31, 0x1, P4 ;  /* 0x0000001f6f037211 */ /* 0x010fe400020f0eff */
[----:B------:R-:W-:-:S02]  /*164b0*/  IADD3 R111, P4, PT, R7, R117, RZ ;  /* 0x00000075076f7210 */ /* 0x000fc40007f9e0ff */
[----:B------:R-:W-:Y:S01]  /*164c0*/  LEA.HI.X.SX32 R2, R113, R31, 0x1, P5 ;  /* 0x0000001f71027211 */ /* 0x000fe200028f0eff */
[----:B------:R1:W-:Y:S01]  /*164d0*/  STL [R1+0x5c], R4 ;  /* 0x00005c0401007387 */ /* 0x0003e20000100800 */
[C---:B------:R-:W-:Y:S02]  /*164e0*/  IADD3 R113, P5, PT, R7.reuse, R119, RZ ;  /* 0x0000007707717210 */ /* 0x040fe40007fbe0ff */
[----:B------:R-:W-:Y:S01]  /*164f0*/  IADD3 R69, P6, PT, R7, R68, RZ ;  /* 0x0000004407457210 */ /* 0x000fe20007fde0ff */
[----:B------:R4:W-:Y:S04]  /*16500*/  STL [R1+0x60], R3 ;  /* 0x0000600301007387 */ /* 0x0009e80000100800 */
[----:B------:R4:W-:Y:S01]  /*16510*/  STL [R1+0x64], R2 ;  /* 0x0000640201007387 */ /* 0x0009e20000100800 */
[----:B-1----:R-:W-:-:S02]  /*16520*/  LEA.HI.X.SX32 R4, R115, R31, 0x1, P3 ;  /* 0x0000001f73047211 */ /* 0x002fc400018f0eff */
[-C--:B------:R-:W-:Y:S02]  /*16530*/  LEA.HI.X.SX32 R68, R68, R31.reuse, 0x1, P6 ;  /* 0x0000001f44447211 */ /* 0x080fe400030f0eff */
[----:B----4-:R-:W-:Y:S02]  /*16540*/  LEA.HI.X.SX32 R3, R117, R31, 0x1, P4 ;  /* 0x0000001f75037211 */ /* 0x010fe400020f0eff */
[----:B------:R-:W-:Y:S02]  /*16550*/  IADD3 R115, P3, PT, R7, R29, RZ ;  /* 0x0000001d07737210 */ /* 0x000fe40007f7e0ff */
[----:B------:R-:W-:Y:S02]  /*16560*/  LEA.HI.X.SX32 R2, R119, R31, 0x1, P5 ;  /* 0x0000001f77027211 */ /* 0x000fe400028f0eff */
[C---:B------:R-:W-:Y:S02]  /*16570*/  IADD3 R117, P4, PT, R7.reuse, R30, RZ ;  /* 0x0000001e07757210 */ /* 0x040fe40007f9e0ff */
[C---:B------:R-:W-:Y:S01]  /*16580*/  IADD3 R119, P5, PT, R7.reuse, R32, RZ ;  /* 0x0000002007777210 */ /* 0x040fe20007fbe0ff */
[----:B------:R1:W-:Y:S01]  /*16590*/  STL [R1+0x68], R4 ;  /* 0x0000680401007387 */ /* 0x0003e20000100800 */
[----:B------:R-:W-:-:S02]  /*165a0*/  IADD3 R77, P6, PT, R7, R114, RZ ;  /* 0x00000072074d7210 */ /* 0x000fc40007fde0ff */
[-C--:B------:R-:W-:Y:S01]  /*165b0*/  LEA.HI.X.SX32 R5, R29, R31.reuse, 0x1, P3 ;  /* 0x0000001f1d057211 */ /* 0x080fe200018f0eff */
[----:B------:R4:W-:Y:S01]  /*165c0*/  STL [R1+0x6c], R3 ;  /* 0x00006c0301007387 */ /* 0x0009e20000100800 */
[-C--:B------:R-:W-:Y:S02]  /*165d0*/  LEA.HI.X.SX32 R114, R114, R31.reuse, 0x1, P6 ;  /* 0x0000001f72727211 */ /* 0x080fe400030f0eff */
[C---:B------:R-:W-:Y:S02]  /*165e0*/  IADD3 R123, P3, PT, R7.reuse, R202, RZ ;  /* 0x000000ca077b7210 */ /* 0x040fe40007f7e0ff */
[-C--:B-1----:R-:W-:Y:S02]  /*165f0*/  LEA.HI.X.SX32 R4, R30, R31.reuse, 0x1, P4 ;  /* 0x0000001f1e047211 */ /* 0x082fe400020f0eff */
[----:B------:R-:W-:Y:S02]  /*16600*/  IADD3 R121, P4, PT, R7, R8, RZ ;  /* 0x0000000807797210 */ /* 0x000fe40007f9e0ff */
[-C--:B----4-:R-:W-:Y:S01]  /*16610*/  LEA.HI.X.SX32 R3, R32, R31.reuse, 0x1, P5 ;  /* 0x0000001f20037211 */ /* 0x090fe200028f0eff */
[----:B------:R1:W-:Y:S02]  /*16620*/  STL [R1+0x7c], R2 ;  /* 0x00007c0201007387 */ /* 0x0003e40000100800 */
[----:B-1----:R-:W-:-:S02]  /*16630*/  LEA.HI.X.SX32 R2, R202, R31, 0x1, P3 ;  /* 0x0000001fca027211 */ /* 0x002fc400018f0eff */
[----:B------:R-:W-:Y:S02]  /*16640*/  SHF.R.S32.HI R202, RZ, 0x1f, R203 ;  /* 0x0000001fffca7819 */ /* 0x000fe400000114cb */
[----:B------:R-:W-:Y:S02]  /*16650*/  SHF.L.U64.HI R102, R100, 0x2, R102 ;  /* 0x0000000264667819 */ /* 0x000fe40000010266 */
[C---:B------:R-:W-:Y:S01]  /*16660*/  SHF.L.U64.HI R98, R96.reuse, 0x2, R98 ;  /* 0x0000000260627819 */ /* 0x040fe20000010262 */
[----:B------:R-:W-:Y:S01]  /*16670*/  IMAD.SHL.U32 R96, R96, 0x4, RZ ;  /* 0x0000000460607824 */ /* 0x000fe200078e00ff */
[C---:B--2---:R-:W-:Y:S02]  /*16680*/  IADD3 R30, P5, PT, R7.reuse, R126, RZ ;  /* 0x0000007e071e7210 */ /* 0x044fe40007fbe0ff */
[----:B---3--:R-:W-:Y:S01]  /*16690*/  IADD3 R32, P6, PT, R7, R127, RZ ;  /* 0x0000007f07207210 */ /* 0x008fe20007fde0ff */
[----:B------:R-:W-:Y:S01]  /*166a0*/  IMAD.MOV.U32 R7, RZ, RZ, R0 ;  /* 0x000000ffff077224 */ /* 0x000fe200078e0000 */
[----:B------:R-:W-:-:S02]  /*166b0*/  LEA.HI.X.SX32 R29, R126, R31, 0x1, P5 ;  /* 0x0000001f7e1d7211 */ /* 0x000fc400028f0eff */
[-C--:B------:R-:W-:Y:S02]  /*166c0*/  LEA.HI.X.SX32 R0, R8, R31.reuse, 0x1, P4 ;  /* 0x0000001f08007211 */ /* 0x080fe400020f0eff */
[----:B------:R-:W-:Y:S02]  /*166d0*/  LEA.HI.X.SX32 R31, R127, R31, 0x1, P6 ;  /* 0x0000001f7f1f7211 */ /* 0x000fe400030f0eff */
[----:B------:R-:W1:Y:S01]  /*166e0*/  LDC.64 R126, c[0x0][0x388] ;  /* 0x0000e200ff7e7b82 */ /* 0x000e620000000a00 */
[----:B------:R-:W-:Y:S02]  /*166f0*/  IMAD R8, R202, 0x14, RZ ;  /* 0x00000014ca087824 */ /* 0x000fe400078e02ff */
[----:B-1----:R-:W-:-:S04]  /*16700*/  IMAD.WIDE.U32 R126, R203, 0x14, R126 ;  /* 0x00000014cb7e7825 */ /* 0x002fc800078e007e */
[----:B------:R-:W-:Y:S02]  /*16710*/  IMAD.MOV.U32 R203, RZ, RZ, R124 ;  /* 0x000000ffffcb7224 */ /* 0x000fe400078e007c */
[----:B------:R-:W-:Y:S02]  /*16720*/  IMAD.IADD R8, R127, 0x1, R8 ;  /* 0x000000017f087824 */ /* 0x000fe400078e0208 */
[----:B------:R-:W-:Y:S02]  /*16730*/  IMAD.MOV.U32 R124, RZ, RZ, R126 ;  /* 0x000000ffff7c7224 */ /* 0x000fe400078e007e */
[----:B------:R-:W1:Y:S02]  /*16740*/  LDC.64 R126, c[0x0][0x380] ;  /* 0x0000e000ff7e7b82 */ /* 0x000e640000000a00 */
[----:B-1----:R-:W-:-:S04]  /*16750*/  IMAD.WIDE.U32 R126, R6, 0x14, R126 ;  /* 0x00000014067e7825 */ /* 0x002fc800078e007e */
[----:B------:R-:W-:Y:S02]  /*16760*/  IMAD R6, R23, 0x14, RZ ;  /* 0x0000001417067824 */ /* 0x000fe400078e02ff */
[----:B------:R-:W1:Y:S01]  /*16770*/  LDC R23, c[0x0][0x3a0] ;  /* 0x0000e800ff177b82 */ /* 0x000e620000000800 */
[----:B------:R-:W-:Y:S02]  /*16780*/  IMAD.MOV.U32 R202, RZ, RZ, R7 ;  /* 0x000000ffffca7224 */ /* 0x000fe400078e0007 */
[----:B------:R-:W-:Y:S02]  /*16790*/  IMAD.MOV.U32 R7, RZ, RZ, R126 ;  /* 0x000000ffff077224 */ /* 0x000fe400078e007e */
[----:B-1----:R-:W-:-:S05]  /*167a0*/  VIADD R23, R23, 0x7f ;  /* 0x0000007f17177836 */ /* 0x002fca0000000000 */
[----:B------:R-:W-:-:S04]  /*167b0*/  SHF.R.S32.HI R126, RZ, 0x1f, R23 ;  /* 0x0000001fff7e7819 */ /* 0x000fc80000011417 */
[----:B------:R-:W-:Y:S02]  /*167c0*/  LEA.HI R126, R126, R23, RZ, 0x7 ;  /* 0x000000177e7e7211 */ /* 0x000fe400078f38ff */
[C---:B------:R-:W-:Y:S01]  /*167d0*/  SHF.L.U64.HI R23, R104.reuse, 0x2, R106 ;  /* 0x0000000268177819 */ /* 0x040fe2000001026a */
[----:B------:R-:W-:-:S04]  /*167e0*/  IMAD.SHL.U32 R104, R104, 0x4, RZ ;  /* 0x0000000468687824 */ /* 0x000fc800078e00ff */
[----:B------:R1:W-:Y:S04]  /*167f0*/  STL [R1+0x3c], R23 ;  /* 0x00003c1701007387 */ /* 0x0003e80000100800 */
[----:B------:R-:W-:Y:S01]  /*16800*/  STL [R1+0x38], R104 ;  /* 0x0000386801007387 */ /* 0x000fe20000100800 */
[----:B-1----:R-:W-:-:S03]  /*16810*/  IMAD.SHL.U32 R23, R100, 0x4, RZ ;  /* 0x0000000464177824 */ /* 0x002fc600078e00ff */
[----:B------:R-:W-:Y:S04]  /*16820*/  STL [R1+0x34], R102 ;  /* 0x0000346601007387 */ /* 0x000fe80000100800 */
[----:B------:R1:W-:Y:S01]  /*16830*/  STL [R1+0x30], R23 ;  /* 0x0000301701007387 */ /* 0x0003e20000100800 */
[----:B------:R-:W-:-:S03]  /*16840*/  SHF.L.U64.HI R90, R88, 0x2, R90 ;  /* 0x00000002585a7819 */ /* 0x000fc6000001025a */
[----:B------:R-:W-:Y:S01]  /*16850*/  STL [R1+0x2c], R98 ;  /* 0x00002c6201007387 */ /* 0x000fe20000100800 */
[C---:B-1----:R-:W-:Y:S01]  /*16860*/  SHF.L.U64.HI R23, R92.reuse, 0x2, R94 ;  /* 0x000000025c177819 */ /* 0x042fe2000001025e */
[----:B------:R-:W-:Y:S02]  /*16870*/  IMAD.SHL.U32 R92, R92, 0x4, RZ ;  /* 0x000000045c5c7824 */ /* 0x000fe400078e00ff */
[----:B------:R-:W-:Y:S04]  /*16880*/  STL [R1+0x28], R96 ;  /* 0x0000286001007387 */ /* 0x000fe80000100800 */
[----:B------:R1:W-:Y:S01]  /*16890*/  STL [R1+0x24], R23 ;  /* 0x0000241701007387 */ /* 0x0003e20000100800 */
[C---:B------:R-:W-:Y:S01]  /*168a0*/  SHF.L.U64.HI R86, R84.reuse, 0x2, R86 ;  /* 0x0000000254567819 */ /* 0x040fe20000010256 */
[----:B------:R-:W-:-:S02]  /*168b0*/  IMAD.SHL.U32 R84, R84, 0x4, RZ ;  /* 0x0000000454547824 */ /* 0x000fc400078e00ff */
        /* <DEDUP_REMOVED lines=9> */
[----:B------:R1:W-:Y:S04]  /*16950*/  STL [R1+0xc], R23 ;  /* 0x00000c1701007387 */ /* 0x0003e80000100800 */
[----:B------:R-:W-:Y:S01]  /*16960*/  STL [R1+0x8], R80 ;  /* 0x0000085001007387 */ /* 0x000fe20000100800 */
[----:B-1----:R-:W-:-:S03]  /*16970*/  IMAD.SHL.U32 R23, R76, 0x4, RZ ;  /* 0x000000044c177824 */ /* 0x002fc600078e00ff */
[----:B------:R-:W-:Y:S04]  /*16980*/  STL [R1+0x4], R78 ;  /* 0x0000044e01007387 */ /* 0x000fe80000100800 */
[----:B------:R1:W-:Y:S04]  /*16990*/  STL [R1], R23 ;  /* 0x0000001701007387 */ /* 0x0003e80000100800 */
[----:B------:R-:W2:Y:S04]  /*169a0*/  LDL.LU R92, [R1+0x48] ;  /* 0x00004800015c7983 */ /* 0x000ea80000300800 */
[----:B------:R-:W3:Y:S04]  /*169b0*/  LDL.LU R94, [R1+0x4c] ;  /* 0x00004c00015e7983 */ /* 0x000ee80000300800 */
[----:B------:R-:W4:Y:S04]  /*169c0*/  LDL.LU R96, [R1+0x50] ;  /* 0x0000500001607983 */ /* 0x000f280000300800 */
[----:B------:R-:W3:Y:S01]  /*169d0*/  LDL.LU R98, [R1+0x54] ;  /* 0x0000540001627983 */ /* 0x000ee20000300800 */
[----:B------:R-:W-:-:S03]  /*169e0*/  IMAD.IADD R6, R127, 0x1, R6 ;  /* 0x000000017f067824 */ /* 0x000fc600078e0206 */
[----:B------:R-:W3:Y:S04]  /*169f0*/  LDL.LU R100, [R1+0x58] ;  /* 0x0000580001647983 */ /* 0x000ee80000300800 */
[----:B------:R-:W3:Y:S04]  /*16a00*/  LDL.LU R102, [R1+0x5c] ;  /* 0x00005c0001667983 */ /* 0x000ee80000300800 */
[----:B------:R-:W3:Y:S04]  /*16a10*/  LDL.LU R104, [R1+0x60] ;  /* 0x0000600001687983 */ /* 0x000ee80000300800 */
[----:B------:R-:W3:Y:S04]  /*16a20*/  LDL.LU R106, [R1+0x64] ;  /* 0x00006400016a7983 */ /* 0x000ee80000300800 */
[----:B------:R-:W3:Y:S01]  /*16a30*/  LDL.LU R127, [R1+0x7c] ;  /* 0x00007c00017f7983 */ /* 0x000ee20000300800 */
[----:B------:R-:W-:Y:S01]  /*16a40*/  IMAD.MOV.U32 R90, RZ, RZ, R203 ;  /* 0x000000ffff5a7224 */ /* 0x000fe200078e00cb */
[----:B-1----:R-:W-:Y:S01]  /*16a50*/  SHF.L.U64.HI R23, R24, 0x2, R70 ;  /* 0x0000000218177819 */ /* 0x002fe20000010246 */
[----:B------:R-:W-:Y:S01]  /*16a60*/  IMAD.MOV.U32 R88, RZ, RZ, R202 ;  /* 0x000000ffff587224 */ /* 0x000fe200078e00ca */
[C---:B------:R-:W-:Y:S01]  /*16a70*/  SHF.L.U64.HI R203, R72.reuse, 0x2, R74 ;  /* 0x0000000248cb7819 */ /* 0x040fe2000001024a */
[----:B------:R-:W-:Y:S01]  /*16a80*/  IMAD.SHL.U32 R202, R72, 0x4, RZ ;  /* 0x0000000448ca7824 */ /* 0x000fe200078e00ff */
[----:B------:R-:W-:-:S02]  /*16a90*/  SHF.L.U64.HI R70, R71, 0x2, R108 ;  /* 0x0000000247467819 */ /* 0x000fc4000001026c */
[----:B------:R-:W4:Y:S01]  /*16aa0*/  LDL.LU R108, [R1+0x68] ;  /* 0x00006800016c7983 */ /* 0x000f220000300800 */
[----:B------:R-:W-:-:S03]  /*16ab0*/  SHF.L.U64.HI R72, R73, 0x2, R110 ;  /* 0x0000000249487819 */ /* 0x000fc6000001026e */
[----:B------:R-:W4:Y:S01]  /*16ac0*/  LDL.LU R110, [R1+0x6c] ;  /* 0x00006c00016e7983 */ /* 0x000f220000300800 */
[----:B------:R-:W-:Y:S02]  /*16ad0*/  SHF.L.U64.HI R84, R85, 0x2, R122 ;  /* 0x0000000255547819 */ /* 0x000fe4000001027a */
[----:B------:R-:W-:Y:S02]  /*16ae0*/  SHF.L.U64.HI R122, R123, 0x2, R2 ;  /* 0x000000027b7a7819 */ /* 0x000fe40000010202 */
[----:B------:R-:W1:Y:S01]  /*16af0*/  S2R R2, SR_TID.X ;  /* 0x0000000000027919 */ /* 0x000e620000002100 */
[----:B------:R-:W-:Y:S02]  /*16b00*/  SHF.R.S32.HI R126, RZ, 0x7, R126 ;  /* 0x00000007ff7e7819 */ /* 0x000fe4000001147e */
[----:B------:R-:W-:Y:S02]  /*16b10*/  SHF.L.U64.HI R74, R75, 0x2, R112 ;  /* 0x000000024b4a7819 */ /* 0x000fe40000010270 */
[----:B------:R-:W-:-:S02]  /*16b20*/  SHF.L.U64.HI R76, R77, 0x2, R114 ;  /* 0x000000024d4c7819 */ /* 0x000fc40000010272 */
[----:B------:R-:W-:Y:S02]  /*16b30*/  SHF.L.U64.HI R78, R79, 0x2, R116 ;  /* 0x000000024f4e7819 */ /* 0x000fe40000010274 */
[----:B------:R-:W-:Y:S02]  /*16b40*/  SHF.L.U64.HI R114, R115, 0x2, R5 ;  /* 0x0000000273727819 */ /* 0x000fe40000010205 */
[----:B------:R-:W-:Y:S01]  /*16b50*/  SHF.L.U64.HI R80, R81, 0x2, R118 ;  /* 0x0000000251507819 */ /* 0x000fe20000010276 */
[----:B------:R1:W5:Y:S01]  /*16b60*/  LDL.LU R5, [R1+0x4a4] ;  /* 0x0004a40001057983 */ /* 0x0003620000300800 */
[----:B------:R-:W-:Y:S02]  /*16b70*/  SHF.L.U64.HI R116, R117, 0x2, R4 ;  /* 0x0000000275747819 */ /* 0x000fe40000010204 */
[----:B------:R-:W-:Y:S01]  /*16b80*/  SHF.L.U64.HI R82, R83, 0x2, R120 ;  /* 0x0000000253527819 */ /* 0x000fe20000010278 */
[----:B------:R1:W5:Y:S01]  /*16b90*/  LDL.LU R4, [R1+0x4a0] ;  /* 0x0004a00001047983 */ /* 0x0003620000300800 */
[----:B------:R-:W-:-:S02]  /*16ba0*/  SHF.L.U64.HI R118, R119, 0x2, R3 ;  /* 0x0000000277767819 */ /* 0x000fc40000010203 */
[----:B------:R-:W-:Y:S01]  /*16bb0*/  SHF.L.U64.HI R120, R121, 0x2, R0 ;  /* 0x0000000279787819 */ /* 0x000fe20000010200 */
[----:B------:R1:W5:Y:S04]  /*16bc0*/  LDL.LU R3, [R1+0x49c] ;  /* 0x00049c0001037983 */ /* 0x0003680000300800 */
[----:B------:R1:W5:Y:S01]  /*16bd0*/  LDL.LU R0, [R1+0x498] ;  /* 0x0004980001007983 */ /* 0x0003620000300800 */
[----:B------:R-:W-:Y:S01]  /*16be0*/  SHF.L.U64.HI R86, R87, 0x2, R238 ;  /* 0x0000000257567819 */ /* 0x000fe200000102ee */
[----:B------:R-:W-:Y:S01]  /*16bf0*/  VIADD R238, R126, 0xfffffffb ;  /* 0xfffffffb7eee7836 */ /* 0x000fe20000000000 */
[C---:B------:R-:W-:Y:S01]  /*16c00*/  SHF.L.U64.HI R252, R251.reuse, 0x2, R252 ;  /* 0x00000002fbfc7819 */ /* 0x040fe200000102fc */
[----:B------:R-:W-:Y:S01]  /*16c10*/  IMAD.SHL.U32 R251, R251, 0x4, RZ ;  /* 0x00000004fbfb7824 */ /* 0x000fe200078e00ff */
[----:B------:R-:W-:-:S02]  /*16c20*/  SHF.L.U64.HI R250, R249, 0x2, R250 ;  /* 0x00000002f9fa7819 */ /* 0x000fc400000102fa */
[----:B-1----:R-:W-:Y:S01]  /*16c30*/  SHF.R.U32.HI R2, RZ, 0x6, R2 ;  /* 0x00000006ff027819 */ /* 0x002fe20000011602 */
[----:B------:R-:W-:Y:S01]  /*16c40*/  IMAD.SHL.U32 R249, R249, 0x4, RZ ;  /* 0x00000004f9f97824 */ /* 0x000fe200078e00ff */
[C---:B------:R-:W-:Y:S01]  /*16c50*/  SHF.L.U64.HI R248, R247.reuse, 0x2, R248 ;  /* 0x00000002f7f87819 */ /* 0x040fe200000102f8 */
        /* <DEDUP_REMOVED lines=119> */
[----:B------:R-:W-:Y:S01]  /*173d0*/  SHF.L.U64.HI R25, R26, 0x2, R25 ;  /* 0x000000021a197819 */ /* 0x000fe20000010219 */
        /* <DEDUP_REMOVED lines=61> */
[----:B------:R-:W-:Y:S01]  /*177b0*/  SGXT.U32 R2, R2, 0x1 ;  /* 0x000000010202781a */ /* 0x000fe20000000000 */
[----:B------:R-:W-:-:S02]  /*177c0*/  IMAD.SHL.U32 R73, R73, 0x4, RZ ;  /* 0x0000000449497824 */ /* 0x000fc400078e00ff */
[----:B------:R-:W-:Y:S02]  /*177d0*/  IMAD.SHL.U32 R75, R75, 0x4, RZ ;  /* 0x000000044b4b7824 */ /* 0x000fe400078e00ff */
[----:B------:R-:W-:Y:S02]  /*177e0*/  IMAD.SHL.U32 R77, R77, 0x4, RZ ;  /* 0x000000044d4d7824 */ /* 0x000fe400078e00ff */
[----:B------:R-:W-:Y:S02]  /*177f0*/  IMAD.SHL.U32 R79, R79, 0x4, RZ ;  /* 0x000000044f4f7824 */ /* 0x000fe400078e00ff */
[----:B------:R-:W-:Y:S02]  /*17800*/  IMAD.SHL.U32 R81, R81, 0x4, RZ ;  /* 0x0000000451517824 */ /* 0x000fe400078e00ff */
[----:B------:R-:W-:Y:S02]  /*17810*/  IMAD.SHL.U32 R83, R83, 0x4, RZ ;  /* 0x0000000453537824 */ /* 0x000fe400078e00ff */
        /* <DEDUP_REMOVED lines=8> */
[----:B------:R-:W-:Y:S01]  /*178a0*/  IMAD.SHL.U32 R123, R123, 0x4, RZ ;  /* 0x000000047b7b7824 */ /* 0x000fe200078e00ff */
[----:B------:R-:W-:Y:S01]  /*178b0*/  UIADD3 UR10, UPT, UPT, UR10, -0x280, URZ ;  /* 0xfffffd800a0a7890 */ /* 0x000fe2000fffe0ff */
[C---:B--2---:R-:W-:Y:S01]  /*178c0*/  SHF.L.U64.HI R92, R93.reuse, 0x2, R92 ;  /* 0x000000025d5c7819 */ /* 0x044fe2000001025c */
[----:B------:R-:W-:Y:S01]  /*178d0*/  IMAD.SHL.U32 R93, R93, 0x4, RZ ;  /* 0x000000045d5d7824 */ /* 0x000fe200078e00ff */
[----:B---3--:R-:W-:Y:S02]  /*178e0*/  SHF.L.U64.HI R112, R113, 0x2, R127 ;  /* 0x0000000271707819 */ /* 0x008fe4000001027f */
[----:B------:R-:W-:-:S05]  /*178f0*/  VIMNMX R127, PT, PT, R126, 0x2, !PT ;  /* 0x000000027e7f7848 */ /* 0x000fca0007fe0100 */
[----:B------:R-:W-:-:S05]  /*17900*/  VIADD R127, R127, 0xffffffff ;  /* 0xffffffff7f7f7836 */ /* 0x000fca0000000000 */
[----:B------:R1:W-:Y:S01]  /*17910*/  STL [R1+0x40], R127 ;  /* 0x0000407f01007387 */ /* 0x0003e20000100800 */
[C---:B------:R-:W-:Y:S01]  /*17920*/  SHF.L.U64.HI R94, R95.reuse, 0x2, R94 ;  /* 0x000000025f5e7819 */ /* 0x040fe2000001025e */
[----:B------:R-:W-:Y:S01]  /*17930*/  IMAD.SHL.U32 R95, R95, 0x4, RZ ;  /* 0x000000045f5f7824 */ /* 0x000fe200078e00ff */
[C---:B----4-:R-:W-:Y:S01]  /*17940*/  SHF.L.U64.HI R96, R97.reuse, 0x2, R96 ;  /* 0x0000000261607819 */ /* 0x050fe20000010260 */
        /* <DEDUP_REMOVED lines=14> */
[----:B------:R-:W-:-:S02]  /*17a30*/  IMAD.SHL.U32 R111, R111, 0x4, RZ ;  /* 0x000000046f6f7824 */ /* 0x000fc400078e00ff */
[----:B------:R-:W-:Y:S02]  /*17a40*/  IMAD.SHL.U32 R113, R113, 0x4, RZ ;  /* 0x0000000471717824 */ /* 0x000fe400078e00ff */
[----:B------:R-:W-:Y:S01]  /*17a50*/  IMAD.MOV.U32 R126, RZ, RZ, RZ ;  /* 0x000000ffff7e7224 */ /* 0x000fe200078e00ff */
[----:B------:R-:W-:Y:S01]  /*17a60*/  UMOV UR12, 0x1 ;  /* 0x00000001000c7882 */ /* 0x000fe20000000000 */
[----:B------:R-:W-:Y:S01]  /*17a70*/  UMOV UR13, 0x4 ;  /* 0x00000004000d7882 */ /* 0x000fe20000000000 */
[----:B------:R-:W-:Y:S01]  /*17a80*/  UMOV UR4, URZ ;  /* 0x000000ff00047c82 */ /* 0x000fe20008000000 */
[----:B------:R-:W-:Y:S01]  /*17a90*/  UMOV UR5, URZ ;  /* 0x000000ff00057c82 */ /* 0x000fe20008000000 */
[----:B-1----:R-:W-:-:S05]  /*17aa0*/  UMOV UR6, URZ ;  /* 0x000000ff00067c82 */ /* 0x002fca0008000000 */
.L_x_10:
[----:B------:R-:W-:Y:S01]  /*17ab0*/  UIADD3 UR4, UPT, UPT, UR4, 0x1, URZ ;  /* 0x0000000104047890 */ /* 0x000fe2000fffe0ff */
[----:B------:R-:W-:-:S04]  /*17ac0*/  DEPBAR.LE SB0, 0x6 ;  /* 0x000081800000791a */ /* 0x000fc80000000000 */
[----:B------:R-:W-:Y:S01]  /*17ad0*/  ULEA UR9, UR12, UR7, 0x3 ;  /* 0x000000070c097291 */ /* 0x000fe2000f8e18ff */
[----:B------:R-:W-:Y:S01]  /*17ae0*/  IMAD.U32 R126, R126, -0x80000000, RZ ;  /* 0x800000007e7e7824 */ /* 0x000fe200078e00ff */
[----:B------:R-:W-:Y:S02]  /*17af0*/  UISETP.GT.AND UP1, UPT, UR4, 0x4, UPT ;  /* 0x000000040400788c */ /* 0x000fe4000bf24270 */
[----:B------:R-:W-:Y:S02]  /*17b00*/  UIADD3 UR9, UPT, UPT, UR9, 0x50000, URZ ;  /* 0x0005000009097890 */ /* 0x000fe4000fffe0ff */
[----:B------:R-:W-:Y:S01]  /*17b10*/  USEL UR4, UR4, URZ, !UP1 ;  /* 0x000000ff04047287 */ /* 0x000fe2000c800000 */
[----:B------:R-:W-:Y:S06]  /*17b20*/  BAR.SYNC.DEFER_BLOCKING 0x0 ;  /* 0x0000000000007b1d */ /* 0x000fec0000010000 */
[----:B------:R-:W-:Y:S05]  /*17b30*/  @P1 BRA `(.L_x_8) ;  /* 0x0000000400c41947 */ /* 0x000fea0003800000 */
[----:B------:R-:W-:Y:S01]  /*17b40*/  ULEA UR16, UR4, UR7, 0xf ;  /* 0x0000000704107291 */ /* 0x000fe2000f8e78ff */
[----:B------:R-:W-:Y:S01]  /*17b50*/  UMOV UR14, URZ ;  /* 0x000000ff000e7c82 */ /* 0x000fe20008000000 */
[----:B------:R-:W-:Y:S02]  /*17b60*/  UMOV UR15, URZ ;  /* 0x000000ff000f7c82 */ /* 0x000fe40008000000 */
[----:B------:R-:W-:Y:S02]  /*17b70*/  USHF.R.U32.HI UR72, URZ, 0x4, UR16 ;  /* 0x00000004ff487899 */ /* 0x000fe40008011610 */
[----:B------:R-:W-:Y:S02]  /*17b80*/  UIADD3 UR16, UPT, UPT, UR16, 0x28000, URZ ;  /* 0x0002800010107890 */ /* 0x000fe4000fffe0ff */
[----:B------:R-:W-:Y:S02]  /*17b90*/  USGXT.U32 UR72, UR72, 0xe ;  /* 0x0000000e4848789a */ /* 0x000fe40008000000 */
[----:B------:R-:W-:-:S02]  /*17ba0*/  USHF.R.U32.HI UR16, URZ, 0x4, UR16 ;  /* 0x00000004ff107899 */ /* 0x000fc40008011610 */
[----:B------:R-:W-:Y:S02]  /*17bb0*/  UIADD3 UR32, UP1, UPT, UR72, 0x2, URZ ;  /* 0x0000000248207890 */ /* 0x000fe4000ff3e0ff */
[----:B------:R-:W-:Y:S02]  /*17bc0*/  USGXT.U32 UR76, UR16, 0xe ;  /* 0x0000000e104c789a */ /* 0x000fe40008000000 */
[----:B------:R-:W-:Y:S02]  /*17bd0*/  UIADD3.X UR33, UPT, UPT, UR14, 0x40004040, URZ, UP1, !UPT ;  /* 0x400040400e217890 */ /* 0x000fe40008ffe4ff */
[----:B------:R-:W-:Y:S02]  /*17be0*/  UIADD3 UR26, UP1, UPT, UR76, 0x2, URZ ;  /* 0x000000024c1a7890 */ /* 0x000fe4000ff3e0ff */
[----:B------:R-:W-:Y:S02]  /*17bf0*/  UIADD3 UR52, UP5, UPT, UR32, 0x202, URZ ;  /* 0x0000020220347890 */ /* 0x000fe4000ffbe0ff */
[----:B------:R-:W-:-:S02]  /*17c00*/  UIADD3.X UR27, UPT, UPT, UR15, 0x40004040, URZ, UP1, !UPT ;  /* 0x400040400f1b7890 */ /* 0x000fc40008ffe4ff */
[----:B------:R-:W-:Y:S02]  /*17c10*/  UIADD3 UR62, UP2, UPT, UR26, 0x2, URZ ;  /* 0x000000021a3e7890 */ /* 0x000fe4000ff5e0ff */
[----:B------:R-:W-:Y:S02]  /*17c20*/  UIADD3.X UR53, UPT, UPT, UR33, URZ, URZ, UP5, !UPT ;  /* 0x000000ff21357290 */ /* 0x000fe4000affe4ff */
[----:B------:R-:W-:Y:S02]  /*17c30*/  UIADD3.X UR63, UPT, UPT, UR27, URZ, URZ, UP2, !UPT ;  /* 0x000000ff1b3f7290 */ /* 0x000fe400097fe4ff */
[----:B------:R-:W-:Y:S02]  /*17c40*/  UIADD3 UR54, UP5, UPT, UR26, 0x202, URZ ;  /* 0x000002021a367890 */ /* 0x000fe4000ffbe0ff */
[----:B------:R-:W-:Y:S02]  /*17c50*/  UIADD3 UR28, UP2, UPT, UR26, 0x4, URZ ;  /* 0x000000041a1c7890 */ /* 0x000fe4000ff5e0ff */
[----:B------:R-:W-:-:S02]  /*17c60*/  UIADD3 UR56, UP4, UPT, UR32, 0x200, URZ ;  /* 0x0000020020387890 */ /* 0x000fc4000ff9e0ff */
[----:B------:R-:W-:Y:S02]  /*17c70*/  UIADD3 UR60, UP1, UPT, UR32, 0x2, URZ ;  /* 0x00000002203c7890 */ /* 0x000fe4000ff3e0ff */
[----:B------:R-:W-:Y:S02]  /*17c80*/  UIADD3 UR58, UP6, UPT, UR32, 0x4, URZ ;  /* 0x00000004203a7890 */ /* 0x000fe4000ffde0ff */
[----:B------:R-:W-:Y:S02]  /*17c90*/  UIADD3.X UR55, UPT, UPT, UR27, URZ, URZ, UP5, !UPT ;  /* 0x000000ff1b377290 */ /* 0x000fe4000affe4ff */
[----:B------:R-:W-:Y:S02]  /*17ca0*/  UIADD3.X UR29, UPT, UPT, UR27, URZ, URZ, UP2, !UPT ;  /* 0x000000ff1b1d7290 */ /* 0x000fe400097fe4ff */
[----:B------:R-:W-:Y:S02]  /*17cb0*/  UIADD3 UR50, UP5, UPT, UR26, 0x204, URZ ;  /* 0x000002041a327890 */ /* 0x000fe4000ffbe0ff */
[----:B------:R-:W-:-:S02]  /*17cc0*/  UIADD3 UR42, UP2, UPT, UR26, 0x1fe, URZ ;  /* 0x000001fe1a2a7890 */ /* 0x000fc4000ff5e0ff */
[----:B------:R-:W-:Y:S02]  /*17cd0*/  UIADD3.X UR57, UPT, UPT, UR33, URZ, URZ, UP4, !UPT ;  /* 0x000000ff21397290 */ /* 0x000fe4000a7fe4ff */
[----:B------:R-:W-:Y:S02]  /*17ce0*/  UIADD3 UR44, UP3, UPT, UR32, 0x1fe, URZ ;  /* 0x000001fe202c7890 */ /* 0x000fe4000ff7e0ff */
[----:B------:R-:W-:Y:S02]  /*17cf0*/  UIADD3.X UR61, UPT, UPT, UR33, URZ, URZ, UP1, !UPT ;  /* 0x000000ff213d7290 */ /* 0x000fe40008ffe4ff */
[----:B------:R-:W-:Y:S02]  /*17d00*/  UIADD3 UR36, UP4, UPT, UR26, 0x200, URZ ;  /* 0x000002001a247890 */ /* 0x000fe4000ff9e0ff */
[----:B------:R-:W-:Y:S02]  /*17d10*/  UIADD3 UR48, UP1, UPT, UR32, 0x204, URZ ;  /* 0x0000020420307890 */ /* 0x000fe4000ff3e0ff */
[----:B------:R-:W-:Y:S01]  /*17d20*/  UIADD3.X UR59, UPT, UPT, UR33, URZ, URZ, UP6, !UPT ;  /* 0x000000ff213b7290 */ /* 0x000fe2000b7fe4ff */
[----:B------:R-:W-:Y:S01]  /*17d30*/  UMOV UR16, UR9 ;  /* 0x0000000900107c82 */ /* 0x000fe20008000000 */
[----:B------:R-:W-:Y:S01]  /*17d40*/  UMOV UR17, URZ ;  /* 0x000000ff00117c82 */ /* 0x000fe20008000000 */
[----:B------:R-:W-:-:S02]  /*17d50*/  UIADD3 UR46, UP6, UPT, UR32, 0x3fe, URZ ;  /* 0x000003fe202e7890 */ /* 0x000fc4000ffde0ff */
[----:B------:R-:W-:Y:S02]  /*17d60*/  UIADD3.X UR51, UPT, UPT, UR27, URZ, URZ, UP5, !UPT ;  /* 0x000000ff1b337290 */ /* 0x000fe4000affe4ff */
[----:B------:R-:W-:Y:S02]  /*17d70*/  UIADD3.X UR43, UPT, UPT, UR27, URZ, URZ, UP2, !UPT ;  /* 0x000000ff1b2b7290 */ /* 0x000fe400097fe4ff */
[----:B------:R-:W-:Y:S01]  /*17d80*/  UIADD3 UR68, UP5, UPT, UR26, 0x3fe, URZ ;  /* 0x000003fe1a447890 */ /* 0x000fe2000ffbe0ff */
[----:B------:R-:W-:Y:S01]  /*17d90*/  UMOV UR74, 0x0 ;  /* 0x00000000004a7882 */ /* 0x000fe20000000000 */
[----:B------:R-:W-:Y:S01]  /*17da0*/  UMOV UR75, 0x4100910 ;  /* 0x04100910004b7882 */ /* 0x000fe20000000000 */
[----:B------:R-:W-:Y:S01]  /*17db0*/  UMOV UR70, UR16 ;  /* 0x0000001000467c82 */ /* 0x000fe20008000000 */
[----:B------:R-:W-:Y:S02]  /*17dc0*/  UIADD3.X UR45, UPT, UPT, UR33, URZ, URZ, UP3, !UPT ;  /* 0x000000ff212d7290 */ /* 0x000fe40009ffe4ff */
[----:B------:R-:W-:Y:S01]  /*17dd0*/  UIADD3 UR18, UP2, UPT, UR32, 0x402, URZ ;  /* 0x0000040220127890 */ /* 0x000fe2000ff5e0ff */
[----:B------:R-:W-:Y:S01]  /*17de0*/  UMOV UR73, 0x40004040 ;  /* 0x4000404000497882 */ /* 0x000fe20000000000 */
[----:B------:R-:W-:Y:S01]  /*17df0*/  UMOV UR77, 0x40004040 ;  /* 0x40004040004d7882 */ /* 0x000fe20000000000 */
[----:B------:R-:W-:Y:S01]  /*17e00*/  UIADD3.X UR37, UPT, UPT, UR27, URZ, URZ, UP4, !UPT ;  /* 0x000000ff1b257290 */ /* 0x000fe2000a7fe4ff */
[----:B------:R1:W-:Y:S01]  /*17e10*/  UTCHMMA gdesc[UR72], gdesc[UR76], tmem[UR8], tmem[UR74], idesc[UR75], UPT ;  /* 0x00ff4a4c480075ea */ /* 0x0003e2000b800008 */
[----:B------:R-:W-:-:S02]  /*17e20*/  UIADD3 UR20, UP3, UPT, UR32, 0x400, URZ ;  /* 0x0000040020147890 */ /* 0x000fc4000ff7e0ff */
[----:B------:R-:W-:Y:S02]  /*17e30*/  UIADD3 UR16, UP4, UPT, UR32, 0x404, URZ ;  /* 0x0000040420107890 */ /* 0x000fe4000ff9e0ff */
[----:B------:R-:W-:Y:S01]  /*17e40*/  UIADD3.X UR49, UPT, UPT, UR33, URZ, URZ, UP1, !UPT ;  /* 0x000000ff21317290 */ /* 0x000fe20008ffe4ff */
[----:B------:R-:W-:Y:S01]  /*17e50*/  UMOV UR66, 0x0 ;  /* 0x0000000000427882 */ /* 0x000fe20000000000 */
[----:B------:R-:W-:Y:S01]  /*17e60*/  UMOV UR67, 0x4100910 ;  /* 0x0410091000437882 */ /* 0x000fe20000000000 */
[----:B------:R-:W-:Y:S02]  /*17e70*/  UIADD3 UR14, UP1, UPT, UR32, 0x5fe, URZ ;  /* 0x000005fe200e7890 */ /* 0x000fe4000ff3e0ff */
[----:B------:R2:W-:Y:S01]  /*17e80*/  UTCHMMA gdesc[UR32], gdesc[UR26], tmem[UR8], tmem[UR66], idesc[UR67], UPT ;  /* 0x00ff421a200075ea */ /* 0x0005e2000b800008 */
[----:B------:R-:W-:Y:S01]  /*17e90*/  UIADD3.X UR47, UPT, UPT, UR33, URZ, URZ, UP6, !UPT ;  /* 0x000000ff212f7290 */ /* 0x000fe2000b7fe4ff */
[----:B------:R-:W-:Y:S01]  /*17ea0*/  UMOV UR64, 0x0 ;  /* 0x0000000000407882 */ /* 0x000fe20000000000 */
[----:B------:R-:W-:Y:S01]  /*17eb0*/  UMOV UR65, 0x4100910 ;  /* 0x0410091000417882 */ /* 0x000fe20000000000 */
[----:B-1----:R-:W-:Y:S01]  /*17ec0*/  UIADD3 UR74, UP6, UPT, UR32, 0x600, URZ ;  /* 0x00000600204a7890 */ /* 0x002fe2000ffde0ff */
[----:B------:R1:W-:Y:S01]  /*17ed0*/  UTCHMMA gdesc[UR60], gdesc[UR62], tmem[UR8], tmem[UR64], idesc[UR65], UPT ;  /* 0x00ff403e3c0075ea */ /* 0x0003e2000b800008 */
[----:B------:R-:W-:-:S02]  /*17ee0*/  UIADD3.X UR69, UPT, UPT, UR27, URZ, URZ, UP5, !UPT ;  /* 0x000000ff1b457290 */ /* 0x000fc4000affe4ff */
[----:B------:R-:W-:Y:S02]  /*17ef0*/  UIADD3 UR72, UP5, UPT, UR32, 0x602, URZ ;  /* 0x0000060220487890 */ /* 0x000fe4000ffbe0ff */
[----:B------:R-:W-:Y:S02]  /*17f00*/  UIADD3.X UR19, UPT, UPT, UR33, URZ, URZ, UP2, !UPT ;  /* 0x000000ff21137290 */ /* 0x000fe400097fe4ff */
[----:B------:R-:W-:Y:S02]  /*17f10*/  UIADD3.X UR21, UPT, UPT, UR33, URZ, URZ, UP3, !UPT ;  /* 0x000000ff21157290 */ /* 0x000fe40009ffe4ff */
[----:B--2---:R-:W-:Y:S02]  /*17f20*/  UIADD3 UR66, UP2, UPT, UR26, 0x400, URZ ;  /* 0x000004001a427890 */ /* 0x004fe4000ff5e0ff */
[----:B------:R-:W-:Y:S01]  /*17f30*/  UIADD3.X UR17, UPT, UPT, UR33, URZ, URZ, UP4, !UPT ;  /* 0x000000ff21117290 */ /* 0x000fe2000a7fe4ff */
[----:B------:R-:W-:Y:S01]  /*17f40*/  UMOV UR24, 0x0 ;  /* 0x0000000000187882 */ /* 0x000fe20000000000 */
[----:B------:R-:W-:Y:S01]  /*17f50*/  UMOV UR25, 0x4100910 ;  /* 0x0410091000197882 */ /* 0x000fe20000000000 */
[----:B------:R-:W-:Y:S01]  /*17f60*/  UIADD3 UR76, UP3, UPT, UR32, 0x604, URZ ;  /* 0x00000604204c7890 */ /* 0x000fe2000ff7e0ff */
[----:B------:R2:W-:Y:S01]  /*17f70*/  UTCHMMA gdesc[UR58], gdesc[UR28], tmem[UR8], tmem[UR24], idesc[UR25], UPT ;  /* 0x00ff181c3a0075ea */ /* 0x0005e2000b800008 */
[----:B-1----:R-:W-:-:S02]  /*17f80*/  UIADD3 UR60, UP4, UPT, UR26, 0x402, URZ ;  /* 0x000004021a3c7890 */ /* 0x002fc4000ff9e0ff */
[----:B------:R-:W-:Y:S02]  /*17f90*/  UIADD3.X UR15, UPT, UPT, UR33, URZ, URZ, UP1, !UPT ;  /* 0x000000ff210f7290 */ /* 0x000fe40008ffe4ff */
[----:B------:R-:W-:Y:S02]  /*17fa0*/  UIADD3 UR32, UP1, UPT, UR26, 0x404, URZ ;  /* 0x000004041a207890 */ /* 0x000fe4000ff3e0ff */
[----:B------:R-:W-:Y:S02]  /*17fb0*/  UIADD3.X UR75, UPT, UPT, UR33, URZ, URZ, UP6, !UPT ;  /* 0x000000ff214b7290 */ /* 0x000fe4000b7fe4ff */
[----:B------:R-:W-:Y:S02]  /*17fc0*/  UIADD3 UR62, UP6, UPT, UR26, 0x5fe, URZ ;  /* 0x000005fe1a3e7890 */ /* 0x000fe4000ffde0ff */
[----:B------:R-:W-:Y:S02]  /*17fd0*/  UIADD3.X UR73, UPT, UPT, UR33, URZ, URZ, UP5, !UPT ;  /* 0x000000ff21497290 */ /* 0x000fe4000affe4ff */
[----:B--2---:R-:W-:-:S02]  /*17fe0*/  UIADD3 UR24, UP5, UPT, UR26, 0x600, URZ ;  /* 0x000006001a187890 */ /* 0x004fc4000ffbe0ff */
[----:B------:R-:W-:Y:S02]  /*17ff0*/  UIADD3.X UR67, UPT, UPT, UR27, URZ, URZ, UP2, !UPT ;  /* 0x000000ff1b437290 */ /* 0x000fe400097fe4ff */
[----:B------:R-:W-:Y:S02]  /*18000*/  UIADD3.X UR77, UPT, UPT, UR33, URZ, URZ, UP3, !UPT ;  /* 0x000000ff214d7290 */ /* 0x000fe40009ffe4ff */
[----:B------:R-:W-:Y:S02]  /*18010*/  UIADD3 UR28, UP2, UPT, UR26, 0x602, URZ ;  /* 0x000006021a1c7890 */ /* 0x000fe4000ff5e0ff */
[----:B------:R-:W-:Y:S01]  /*18020*/  UIADD3.X UR61, UPT, UPT, UR27, URZ, URZ, UP4, !UPT ;  /* 0x000000ff1b3d7290 */ /* 0x000fe2000a7fe4ff */
[----:B------:R-:W-:Y:S01]  /*18030*/  UMOV UR40, 0x0 ;  /* 0x0000000000287882 */ /* 0x000fe20000000000 */
[----:B------:R-:W-:Y:S01]  /*18040*/  UMOV UR41, 0x4100910 ;  /* 0x0410091000297882 */ /* 0x000fe20000000000 */
[----:B------:R-:W-:Y:S01]  /*18050*/  UIADD3 UR26, UP3, UPT, UR26, 0x604, URZ ;  /* 0x000006041a1a7890 */ /* 0x000fe2000ff7e0ff */
[----:B------:R1:W-:Y:S01]  /*18060*/  UTCHMMA gdesc[UR44], gdesc[UR42], tmem[UR8], tmem[UR40], idesc[UR41], UPT ;  /* 0x00ff282a2c0075ea */ /* 0x0003e2000b800008 */
[----:B------:R-:W-:Y:S01]  /*18070*/  UIADD3.X UR33, UPT, UPT, UR27, URZ, URZ, UP1, !UPT ;  /* 0x000000ff1b217290 */ /* 0x000fe20008ffe4ff */
[----:B------:R2:W-:Y:S01]  /*18080*/  UTCHMMA gdesc[UR56], gdesc[UR36], tmem[UR8], tmem[UR64], idesc[UR65], UPT ;  /* 0x00ff4024380075ea */ /* 0x0005e2000b800008 */
[----:B------:R-:W-:-:S02]  /*18090*/  UIADD3.X UR63, UPT, UPT, UR27, URZ, URZ, UP6, !UPT ;  /* 0x000000ff1b3f7290 */ /* 0x000fc4000b7fe4ff */
[----:B------:R-:W-:Y:S01]  /*180a0*/  UIADD3.X UR25, UPT, UPT, UR27, URZ, URZ, UP5, !UPT ;  /* 0x000000ff1b197290 */ /* 0x000fe2000affe4ff */
[----:B------:R-:W-:Y:S01]  /*180b0*/  UMOV UR58, 0x0 ;  /* 0x00000000003a7882 */ /* 0x000fe20000000000 */
[----:B------:R-:W-:Y:S01]  /*180c0*/  UMOV UR59, 0x4100910 ;  /* 0x04100910003b7882 */ /* 0x000fe20000000000 */
[----:B------:R-:W-:Y:S01]  /*180d0*/  UIADD3.X UR29, UPT, UPT, UR27, URZ, URZ, UP2, !UPT ;  /* 0x000000ff1b1d7290 */ /* 0x000fe200097fe4ff */
[----:B------:R2:W-:Y:S01]  /*180e0*/  UTCHMMA gdesc[UR52], gdesc[UR54], tmem[UR8], tmem[UR58], idesc[UR59], UPT ;  /* 0x00ff3a36340075ea */ /* 0x0005e2000b800008 */
[----:B------:R-:W-:Y:S01]  /*180f0*/  UIADD3.X UR27, UPT, UPT, UR27, URZ, URZ, UP3, !UPT ;  /* 0x000000ff1b1b7290 */ /* 0x000fe20009ffe4ff */
[----:B------:R2:W-:Y:S01]  /*18100*/  UTCHMMA gdesc[UR48], gdesc[UR50], tmem[UR8], tmem[UR64], idesc[UR65], UPT ;  /* 0x00ff4032300075ea */ /* 0x0005e2000b800008 */
[----:B-1----:R-:W-:Y:S01]  /*18110*/  UMOV UR44, 0x0 ;  /* 0x00000000002c7882 */ /* 0x002fe20000000000 */
[----:B------:R-:W-:Y:S01]  /*18120*/  UMOV UR45, 0x4100910 ;  /* 0x04100910002d7882 */ /* 0x000fe20000000000 */
[----:B------:R-:W-:Y:S01]  /*18130*/  UMOV UR42, 0x0 ;  /* 0x00000000002a7882 */ /* 0x000fe20000000000 */
[----:B------:R-:W-:Y:S01]  /*18140*/  UMOV UR43, 0x4100910 ;  /* 0x04100910002b7882 */ /* 0x000fe20000000000 */
[----:B------:R2:W-:Y:S01]  /*18150*/  UTCHMMA gdesc[UR46], gdesc[UR68], tmem[UR8], tmem[UR44], idesc[UR45], UPT ;  /* 0x00ff2c442e0075ea */ /* 0x0005e2000b800008 */
        /* <DEDUP_REMOVED lines=12> */
[----:B------:R2:W-:Y:S01]  /*18220*/  UTCHMMA gdesc[UR76], gdesc[UR26], tmem[UR8], tmem[UR40], idesc[UR41], UPT ;  /* 0x00ff281a4c0075ea */ /* 0x0005e2000b800008 */
[----:B------:R2:W-:Y:S01]  /*18230*/  UTCBAR [UR70], URZ ;  /* 0x000000ff460073e9 */ /* 0x0005e200080000ff */
[----:B------:R-:W-:Y:S01]  /*18240*/  NOP ;  /* 0x0000000000007918 */ /* 0x000fe20000000000 */
.L_x_8:
[----:B------:R-:W1:Y:S01]  /*18250*/  LDC R238, c[0x0][0x3a0] ;  /* 0x0000e800ffee7b82 */ /* 0x000e620000000800 */
[----:B--2---:R-:W-:Y:S01]  /*18260*/  UMOV UR14, UR5 ;  /* 0x00000005000e7c82 */ /* 0x004fe20008000000 */
[----:B------:R-:W2:Y:S01]  /*18270*/  SYNCS.PHASECHK.TRANS64.TRYWAIT P4, [UR11], R126 ;  /* 0x0000007eff0075a7 */ /* 0x000ea2000808110b */
[----:B-1----:R-:W-:-:S05]  /*18280*/  VIADD R238, R238, 0x7f ;  /* 0x0000007feeee7836 */ /* 0x002fca0000000000 */
[----:B------:R-:W-:-:S04]  /*18290*/  SHF.R.S32.HI R127, RZ, 0x1f, R238 ;  /* 0x0000001fff7f7819 */ /* 0x000fc800000114ee */
[----:B------:R-:W-:-:S04]  /*182a0*/  LEA.HI R127, R127, R238, RZ, 0x7 ;  /* 0x000000ee7f7f7211 */ /* 0x000fc800078f38ff */
[----:B------:R-:W-:-:S05]  /*182b0*/  SHF.R.S32.HI R127, RZ, 0x7, R127 ;  /* 0x00000007ff7f7819 */ /* 0x000fca000001147f */
[----:B------:R-:W-:-:S05]  /*182c0*/  VIADD R127, R127, 0xfffffffb ;  /* 0xfffffffb7f7f7836 */ /* 0x000fca0000000000 */
[----:B------:R-:W-:Y:S01]  /*182d0*/  ISETP.LE.AND P3, PT, R127, UR6, PT ;  /* 0x000000067f007c0c */ /* 0x000fe2000bf63270 */
[----:B--2---:R-:W-:-:S12]  /*182e0*/  @!P4 BRA `(.L_x_9) ;  /* 0x000000500048c947 */ /* 0x004fd80003800000 */
.L_x_16:
[----:B------:R-:W1:Y:S01]  /*182f0*/  S2R R238, SR_TID.X ;  /* 0x0000000000ee7919 */ /* 0x000e620000002100 */
[----:B------:R-:W-:Y:S01]  /*18300*/  BAR.SYNC.DEFER_BLOCKING 0x0 ;  /* 0x0000000000007b1d */ /* 0x000fe20000010000 */
[----:B------:R-:W-:Y:S01]  /*18310*/  ISETP.GE.AND P4, PT, R2, UR10, PT ;  /* 0x0000000a02007c0c */ /* 0x000fe2000bf86270 */
[----:B------:R-:W-:-:S03]  /*18320*/  UIADD3 UR13, UPT, UPT, UR13, 0x1, URZ ;  /* 0x000000010d0d7890 */ /* 0x000fc6000fffe0ff */
[----:B------:R-:W-:Y:S01]  /*18330*/  SEL R126, RZ, 0x4, P4 ;  /* 0x00000004ff7e7807 */ /* 0x000fe20002000000 */
[----:B------:R-:W-:-:S03]  /*18340*/  UISETP.GT.AND UP1, UPT, UR13, 0x4, UPT ;  /* 0x000000040d00788c */ /* 0x000fc6000bf24270 */
[----:B------:R-:W-:Y:S01]  /*18350*/  SEL R126, R126, RZ, !P3 ;  /* 0x000000ff7e7e7207 */ /* 0x000fe20005800000 */
[----:B------:R-:W-:-:S03]  /*18360*/  USEL UR13, UR13, URZ, !UP1 ;  /* 0x000000ff0d0d7287 */ /* 0x000fc6000c800000 */
[----:B------:R-:W-:Y:S01]  /*18370*/  ISETP.NE.U32.AND P4, PT, R126, RZ, PT ;  /* 0x000000ff7e00720c */ /* 0x000fe20003f85070 */
[----:B------:R-:W-:Y:S01]  /*18380*/  ULEA UR5, UR13, UR7, 0xf ;  /* 0x000000070d057291 */ /* 0x000fe2000f8e78ff */
[----:B------:R-:W-:-:S05]  /*18390*/  IADD3 R126, P5, PT, R7, R32, RZ ;  /* 0x00000020077e7210 */ /* 0x000fca0007fbe0ff */
[----:B------:R-:W-:Y:S01]  /*183a0*/  IMAD.X R127, R6, 0x1, R31, P5 ;  /* 0x00000001067f7824 */ /* 0x000fe200028e061f */
[----:B-1----:R-:W-:Y:S01]  /*183b0*/  SHF.R.U32.HI R2, RZ, 0x6, R238 ;  /* 0x00000006ff027819 */ /* 0x002fe200000116ee */
[----:B-----5:R-:W-:-:S03]  /*183c0*/  VIADD R238, R4, UR5 ;  /* 0x0000000504ee7c36 */ /* 0x020fc60008000000 */
[----:B------:R-:W-:Y:S02]  /*183d0*/  SGXT.U32 R2, R2, 0x1 ;  /* 0x000000010202781a */ /* 0x000fe40000000000 */
[----:B------:R-:W-:Y:S01]  /*183e0*/  @!PT LDS RZ, [RZ] ;  /* 0x00000000fffff984 */ /* 0x000fe20000000800 */
[----:B------:R-:W-:Y:S01]  /*183f0*/  @!PT LDS RZ, [RZ] ;  /* 0x00000000fffff984 */ /* 0x000fe20000000800 */
[----:B------:R-:W-:Y:S01]  /*18400*/  @!PT LDS RZ, [RZ] ;  /* 0x00000000fffff984 */ /* 0x000fe20000000800 */
[----:B------:R1:W-:Y:S02]  /*18410*/  LDGSTS.E [R238], desc[UR22][R126.64], P4 ;  /* 0x000000007eee7fae */ /* 0x0003e4000a1a1016 */
[----:B------:R-:W-:-:S04]  /*18420*/  LOP3.LUT R2, R2, 0x2, RZ, 0xfc, !PT ;  /* 0x0000000202027812 */ /* 0x000fc800078efcff */
[----:B------:R-:W-:Y:S02]  /*18430*/  ISETP.GE.AND P4, PT, R2, UR10, PT ;  /* 0x0000000a02007c0c */ /* 0x000fe4000bf86270 */
[----:B------:R-:W2:Y:S02]  /*18440*/  S2R R2, SR_TID.X ;  /* 0x0000000000027919 */ /* 0x000ea40000002100 */
[----:B-1----:R-:W-:-:S04]  /*18450*/  SEL R126, RZ, 0x4, P4 ;  /* 0x00000004ff7e7807 */ /* 0x002fc80002000000 */
[----:B------:R-:W-:-:S04]  /*18460*/  SEL R126, R126, RZ, !P3 ;  /* 0x000000ff7e7e7207 */ /* 0x000fc80005800000 */
[----:B------:R-:W-:Y:S02]  /*18470*/  ISETP.NE.U32.AND P4, PT, R126, RZ, PT ;  /* 0x000000ff7e00720c */ /* 0x000fe40003f85070 */
[----:B------:R-:W-:-:S05]  /*18480*/  IADD3 R126, P5, PT, R7, R30, RZ ;  /* 0x0000001e077e7210 */ /* 0x000fca0007fbe0ff */
[----:B------:R-:W-:-:S06]  /*18490*/  IMAD.X R127, R6, 0x1, R29, P5 ;  /* 0x00000001067f7824 */ /* 0x000fcc00028e061d */
[----:B------:R1:W-:Y:S01]  /*184a0*/  LDGSTS.E [R238+0x8], desc[UR22][R126.64], P4 ;  /* 0x000080007eee7fae */ /* 0x0003e2000a1a1016 */
[----:B--2---:R-:W-:-:S04]  /*184b0*/  SHF.R.U32.HI R2, RZ, 0x6, R2 ;  /* 0x00000006ff027819 */ /* 0x004fc80000011602 */
[----:B------:R-:W-:-:S04]  /*184c0*/  SGXT.U32 R2, R2, 0x1 ;  /* 0x000000010202781a */ /* 0x000fc80000000000 */
        /* <DEDUP_REMOVED lines=64> */
[----:B--2---:R-:W-:Y:S02]  /*188d0*/  SHF.R.U32.HI R2, RZ, 0x6, R2 ;  /* 0x00000006ff027819 */ /* 0x004fe40000011602 */
[----:B-1----:R-:W-:Y:S02]  /*188e0*/  LOP3.LUT R238, R4, 0x10, RZ, 0x3c, !PT ;  /* 0x0000001004ee7812 */ /* 0x002fe400078e3cff */
[----:B------:R-:W-:-:S03]  /*188f0*/  SGXT.U32 R2, R2, 0x1 ;  /* 0x000000010202781a */ /* 0x000fc60000000000 */
[----:B------:R-:W-:Y:S01]  /*18900*/  VIADD R238, R238, UR5 ;  /* 0x00000005eeee7c36 */ /* 0x000fe20008000000 */
[----:B------:R-:W-:-:S04]  /*18910*/  LOP3.LUT R2, R2, 0x4, RZ, 0xfc, !PT ;  /* 0x0000000402027812 */ /* 0x000fc800078efcff */
[----:B------:R-:W-:Y:S02]  /*18920*/  ISETP.GE.AND P4, PT, R2, UR10, PT ;  /* 0x0000000a02007c0c */ /* 0x000fe4000bf86270 */
[----:B------:R-:W1:Y:S02]  /*18930*/  S2R R2, SR_TID.X ;  /* 0x0000000000027919 */ /* 0x000e640000002100 */
[----:B------:R-:W-:-:S04]  /*18940*/  SEL R126, RZ, 0x4, P4 ;  /* 0x00000004ff7e7807 */ /* 0x000fc80002000000 */
[----:B------:R-:W-:-:S04]  /*18950*/  SEL R126, R126, RZ, !P3 ;  /* 0x000000ff7e7e7207 */ /* 0x000fc80005800000 */
[----:B------:R-:W-:Y:S02]  /*18960*/  ISETP.NE.U32.AND P4, PT, R126, RZ, PT ;  /* 0x000000ff7e00720c */ /* 0x000fe40003f85070 */
[----:B------:R-:W-:-:S05]  /*18970*/  IADD3 R126, P5, PT, R7, R28, RZ ;  /* 0x0000001c077e7210 */ /* 0x000fca0007fbe0ff */
[----:B------:R-:W-:-:S06]  /*18980*/  IMAD.X R127, R6, 0x1, R27, P5 ;  /* 0x00000001067f7824 */ /* 0x000fcc00028e061b */
[----:B------:R2:W-:Y:S01]  /*18990*/  LDGSTS.E [R238], desc[UR22][R126.64], P4 ;  /* 0x000000007eee7fae */ /* 0x0005e2000a1a1016 */
[----:B-1----:R-:W-:-:S04]  /*189a0*/  SHF.R.U32.HI R2, RZ, 0x6, R2 ;  /* 0x00000006ff027819 */ /* 0x002fc80000011602 */
[----:B------:R-:W-:-:S04]  /*189b0*/  SGXT.U32 R2, R2, 0x1 ;  /* 0x000000010202781a */ /* 0x000fc80000000000 */
[----:B------:R-:W-:-:S04]  /*189c0*/  LOP3.LUT R2, R2, 0x6, RZ, 0xfc, !PT ;  /* 0x0000000602027812 */ /* 0x000fc800078efcff */
[----:B------:R-:W-:Y:S02]  /*189d0*/  ISETP.GE.AND P4, PT, R2, UR10, PT ;  /* 0x0000000a02007c0c */ /* 0x000fe4000bf86270 */
[----:B------:R-:W1:Y:S02]  /*189e0*/  S2R R2, SR_TID.X ;  /* 0x0000000000027919 */ /* 0x000e640000002100 */
[----:B--2---:R-:W-:-:S04]  /*189f0*/  SEL R126, RZ, 0x4, P4 ;  /* 0x00000004ff7e7807 */ /* 0x004fc80002000000 */
[----:B------:R-:W-:-:S04]  /*18a00*/  SEL R126, R126, RZ, !P3 ;  /* 0x000000ff7e7e7207 */ /* 0x000fc80005800000 */
[----:B------:R-:W-:Y:S02]  /*18a10*/  ISETP.NE.U32.AND P4, PT, R126, RZ, PT ;  /* 0x000000ff7e00720c */ /* 0x000fe40003f85070 */
[----:B------:R-:W-:-:S05]  /*18a20*/  IADD3 R126, P5, PT, R7, R26, RZ ;  /* 0x0000001a077e7210 */ /* 0x000fca0007fbe0ff */
[----:B------:R-:W-:-:S06]  /*18a30*/  IMAD.X R127, R6, 0x1, R25, P5 ;  /* 0x00000001067f7824 */ /* 0x000fcc00028e0619 */
[----:B------:R2:W-:Y:S01]  /*18a40*/  LDGSTS.E [R238+0x8], desc[UR22][R126.64], P4 ;  /* 0x000080007eee7fae */ /* 0x0005e2000a1a1016 */
        /* <DEDUP_REMOVED lines=66> */
[----:B-1----:R-:W-:Y:S02]  /*18e70*/  SHF.R.U32.HI R2, RZ, 0x6, R2 ;  /* 0x00000006ff027819 */ /* 0x002fe40000011602 */
[----:B--2---:R-:W-:Y:S02]  /*18e80*/  LOP3.LUT R238, R4, 0x20, RZ, 0x3c, !PT ;  /* 0x0000002004ee7812 */ /* 0x004fe400078e3cff */
        /* <DEDUP_REMOVED lines=537> */
[----:B------:R2:W-:Y:S04]  /*1b020*/  LDGSTS.E [R238+0x6008], desc[UR22][R126.64], P4 ;  /* 0x060080007eee7fae */ /* 0x0005e8000a1a1016 */
[----:B------:R-:W0:Y:S01]  /*1b030*/  LDGDEPBAR ;  /* 0x00000000000079af */ /* 0x000e220000000000 */
[----:B-1----:R-:W-:-:S04]  /*1b040*/  LOP3.LUT R2, R2, 0x7f, RZ, 0xc0, !PT ;  /* 0x0000007f02027812 */ /* 0x002fc800078ec0ff */
[----:B------:R-:W-:Y:S01]  /*1b050*/  ISETP.GE.AND P4, PT, R2, UR10, PT ;  /* 0x0000000a02007c0c */ /* 0x000fe2000bf86270 */
[----:B--2---:R-:W-:Y:S01]  /*1b060*/  VIADD R238, R3, UR5 ;  /* 0x0000000503ee7c36 */ /* 0x004fe20008000000 */
[----:B------:R-:W2:Y:S02]  /*1b070*/  LDL R2, [R1+0x4] ;  /* 0x0000040001027983 */ /* 0x000ea40000100800 */
[----:B------:R-:W-:-:S04]  /*1b080*/  SEL R126, RZ, 0x4, P4 ;  /* 0x00000004ff7e7807 */ /* 0x000fc80002000000 */
[----:B------:R-:W-:-:S04]  /*1b090*/  SEL R126, R126, RZ, !P3 ;  /* 0x000000ff7e7e7207 */ /* 0x000fc80005800000 */
[----:B------:R-:W-:Y:S02]  /*1b0a0*/  ISETP.NE.U32.AND P3, PT, R126, RZ, PT ;  /* 0x000000ff7e00720c */ /* 0x000fe40003f65070 */
[----:B------:R-:W-:-:S05]  /*1b0b0*/  IADD3 R126, P4, PT, R124, R140, RZ ;  /* 0x0000008c7c7e7210 */ /* 0x000fca0007f9e0ff */
[----:B------:R-:W-:-:S06]  /*1b0c0*/  IMAD.X R127, R8, 0x1, R141, P4 ;  /* 0x00000001087f7824 */ /* 0x000fcc00020e068d */
[----:B------:R1:W-:Y:S02]  /*1b0d0*/  LDGSTS.E [R238+0x28000], desc[UR22][R126.64], P3 ;  /* 0x280000007eee7fae */ /* 0x0003e400099a1016 */
[----:B-1----:R-:W-:-:S05]  /*1b0e0*/  IADD3 R126, P4, PT, R124, R156, RZ ;  /* 0x0000009c7c7e7210 */ /* 0x002fca0007f9e0ff */
[----:B------:R-:W-:-:S05]  /*1b0f0*/  IMAD.X R127, R8, 0x1, R157, P4 ;  /* 0x00000001087f7824 */ /* 0x000fca00020e069d */
        /* <DEDUP_REMOVED lines=15> */
[----:B------:R1:W-:Y:S04]  /*1b1f0*/  LDGSTS.E [R238+0x29800], desc[UR22][R126.64], P3 ;  /* 0x298000007eee7fae */ /* 0x0003e800099a1016 */
[----:B------:R-:W1:Y:S02]  /*1b200*/  LDL R127, [R1] ;  /* 0x00000000017f7983 */ /* 0x000e640000100800 */
[----:B-1----:R-:W-:-:S05]  /*1b210*/  IADD3 R126, P4, PT, R124, R127, RZ ;  /* 0x0000007f7c7e7210 */ /* 0x002fca0007f9e0ff */
[----:B--2---:R-:W-:Y:S01]  /*1b220*/  IMAD.X R127, R8, 0x1, R2, P4 ;  /* 0x00000001087f7824 */ /* 0x004fe200020e0602 */
[----:B------:R-:W-:-:S04]  /*1b230*/  LOP3.LUT R2, R3, 0x10, RZ, 0x3c, !PT ;  /* 0x0000001003027812 */ /* 0x000fc800078e3cff */
[----:B------:R1:W-:Y:S02]  /*1b240*/  LDGSTS.E [R238+0x29c00], desc[UR22][R126.64], P3 ;  /* 0x29c000007eee7fae */ /* 0x0003e400099a1016 */
[----:B-1----:R-:W-:Y:S01]  /*1b250*/  IADD3 R126, P4, PT, R124, R142, RZ ;  /* 0x0000008e7c7e7210 */ /* 0x002fe20007f9e0ff */
[----:B------:R-:W-:Y:S02]  /*1b260*/  VIADD R238, R2, UR5 ;  /* 0x0000000502ee7c36 */ /* 0x000fe40008000000 */
[----:B------:R-:W2:Y:S02]  /*1b270*/  LDL R2, [R1+0xc] ;  /* 0x00000c0001027983 */ /* 0x000ea40000100800 */
        /* <DEDUP_REMOVED lines=20> */
[----:B------:R-:W1:Y:S02]  /*1b3c0*/  LDL R127, [R1+0x8] ;  /* 0x00000800017f7983 */ /* 0x000e640000100800 */
        /* <DEDUP_REMOVED lines=168> */
[----:B-1----:R-:W-:Y:S02]  /*1be50*/  IADD3 R126, P4, PT, R124, R127, RZ ;  /* 0x0000007f7c7e7210 */ /* 0x002fe40007f9e0ff */
[----:B------:R-:W3:Y:S03]  /*1be60*/  LDL R127, [R1+0x3c] ;  /* 0x00003c00017f7983 */ /* 0x000ee60000100800 */
[----:B---3--:R-:W-:-:S05]  /*1be70*/  IMAD.X R127, R8, 0x1, R127, P4 ;  /* 0x00000001087f7824 */ /* 0x008fca00020e067f */
[----:B------:R1:W-:Y:S01]  /*1be80*/  LDGSTS.E [R238+0x29f80], desc[UR22][R126.64], P3 ;  /* 0x29f800007eee7fae */ /* 0x0003e200099a1016 */
[----:B--2---:R-:W-:-:S03]  /*1be90*/  IADD3 R124, P4, PT, R124, R2, RZ ;  /* 0x000000027c7c7210 */ /* 0x004fc60007f9e0ff */
[----:B------:R-:W2:Y:S04]  /*1bea0*/  LDL R126, [R1+0x40] ;  /* 0x00004000017e7983 */ /* 0x000ea80000100800 */
[----:B------:R-:W3:Y:S04]  /*1beb0*/  LDL R238, [R1+0x74] ;  /* 0x0000740001ee7983 */ /* 0x000ee80000100800 */
[----:B------:R-:W4:Y:S01]  /*1bec0*/  LDL R127, [R1+0x70] ;  /* 0x00007000017f7983 */ /* 0x000f220000100800 */
[----:B------:R-:W1:Y:S01]  /*1bed0*/  S2R R2, SR_TID.X ;  /* 0x0000000000027919 */ /* 0x000e620000002100 */
[----:B------:R-:W-:-:S02]  /*1bee0*/  UIADD3 UR6, UPT, UPT, UR6, 0x1, URZ ;  /* 0x0000000106067890 */ /* 0x000fc4000fffe0ff */
[----:B------:R-:W-:Y:S01]  /*1bef0*/  UIADD3 UR12, UPT, UPT, UR12, 0x1, URZ ;  /* 0x000000010c0c7890 */ /* 0x000fe2000fffe0ff */
[----:B------:R-:W0:Y:S03]  /*1bf00*/  LDGDEPBAR ;  /* 0x00000000000079af */ /* 0x000e260000000000 */
[----:B------:R-:W-:-:S04]  /*1bf10*/  UISETP.GT.AND UP1, UPT, UR12, 0x1, UPT ;  /* 0x000000010c00788c */ /* 0x000fc8000bf24270 */
[----:B------:R-:W-:Y:S02]  /*1bf20*/  USEL UR5, URZ, 0x1, !UP1 ;  /* 0x00000001ff057887 */ /* 0x000fe4000c800000 */
[----:B------:R-:W-:Y:S02]  /*1bf30*/  UIADD3 UR10, UPT, UPT, UR10, -0x80, URZ ;  /* 0xffffff800a0a7890 */ /* 0x000fe4000fffe0ff */
[----:B------:R-:W-:Y:S02]  /*1bf40*/  USEL UR12, UR12, URZ, !UP1 ;  /* 0x000000ff0c0c7287 */ /* 0x000fe4000c800000 */
[----:B------:R-:W-:Y:S01]  /*1bf50*/  ULOP3.LUT UR5, UR14, UR5, URZ, 0x3c, !UPT ;  /* 0x000000050e057292 */ /* 0x000fe2000f8e3cff */
[----:B------:R-:W-:Y:S01]  /*1bf60*/  UMOV UR11, UR9 ;  /* 0x00000009000b7c82 */ /* 0x000fe20008000000 */
[----:B------:R-:W-:Y:S01]  /*1bf70*/  IMAD.X R8, R8, 0x1, R5, P4 ;  /* 0x0000000108087824 */ /* 0x000fe200020e0605 */
[----:B-1----:R-:W-:-:S04]  /*1bf80*/  SHF.R.U32.HI R2, RZ, 0x6, R2 ;  /* 0x00000006ff027819 */ /* 0x002fc80000011602 */
[----:B------:R-:W-:Y:S02]  /*1bf90*/  SGXT.U32 R2, R2, 0x1 ;  /* 0x000000010202781a */ /* 0x000fe40000000000 */
[----:B--2---:R-:W-:Y:S01]  /*1bfa0*/  ISETP.NE.U32.AND P3, PT, R126, UR6, PT ;  /* 0x000000067e007c0c */ /* 0x004fe2000bf65070 */
[----:B------:R-:W-:Y:S01]  /*1bfb0*/  IMAD.U32 R126, RZ, RZ, UR14 ;  /* 0x0000000eff7e7e24 */ /* 0x000fe2000f8e00ff */
[----:B---3--:R-:W-:-:S05]  /*1bfc0*/  IADD3 R7, P5, PT, R7, R238, RZ ;  /* 0x000000ee07077210 */ /* 0x008fca0007fbe0ff */
[----:B----4-:R-:W-:-:S06]  /*1bfd0*/  IMAD.X R6, R6, 0x1, R127, P5 ;  /* 0x0000000106067824 */ /* 0x010fcc00028e067f */
[----:B------:R-:W-:Y:S05]  /*1bfe0*/  @P3 BRA `(.L_x_10) ;  /* 0xffffffb800b03947 */ /* 0x000fea000383ffff */
.L_x_7:
[----:B------:R-:W-:Y:S05]  /*1bff0*/  @!P2 BRA `(.L_x_11) ;  /* 0x000000000010a947 */ /* 0x000fea0003800000 */
[----:B------:R-:W-:-:S06]  /*1c000*/  USHF.L.U32 UR14, UR14, 0x1f, URZ ;  /* 0x0000001f0e0e7899 */ /* 0x000fcc00080006ff */
[----:B-----5:R-:W-:-:S04]  /*1c010*/  IMAD.U32 R3, RZ, RZ, UR14 ;  /* 0x0000000eff037e24 */ /* 0x020fc8000f8e00ff */
[----:B------:R-:W1:Y:S02]  /*1c020*/  SYNCS.PHASECHK.TRANS64.TRYWAIT P1, [UR9], R3 ;  /* 0x00000003ff0075a7 */ /* 0x000e640008021109 */
[----:B-1----:R-:W-:Y:S05]  /*1c030*/  @!P1 BRA `(.L_x_12) ;  /* 0x0000001400009947 */ /* 0x002fea0003800000 */
.L_x_11:
[----:B------:R-:W1:Y:S01]  /*1c040*/  S2R R37, SR_TID.X ;  /* 0x0000000000257919 */ /* 0x000e620000002100 */
[----:B------:R-:W-:-:S04]  /*1c050*/  DEPBAR.LE SB0, 0x0 ;  /* 0x000080000000791a */ /* 0x000fc80000000000 */
[----:B------:R-:W-:Y:S06]  /*1c060*/  BAR.SYNC.DEFER_BLOCKING 0x0 ;  /* 0x0000000000007b1d */ /* 0x000fec0000010000 */
[----:B------:R-:W2:Y:S01]  /*1c070*/  LDCU.128 UR12, c[0x0][0x390] ;  /* 0x00007200ff0c77ac */ /* 0x000ea20008000c00 */
[----:B------:R-:W3:Y:S01]  /*1c080*/  LDCU UR4, c[0x0][0x3b4] ;  /* 0x00007680ff0477ac */ /* 0x000ee20008000800 */
[----:B------:R-:W4:Y:S01]  /*1c090*/  LDCU UR5, c[0x0][0x3b8] ;  /* 0x00007700ff0577ac */ /* 0x000f220008000800 */
[----:B------:R-:W1:Y:S02]  /*1c0a0*/  @!P0 SYNCS.CCTL.IV [UR7+0x50000] ;  /* 0x05000000ff0089b1 */ /* 0x000e640008000007 */
[----:B-1----:R-:W-:Y:S01]  /*1c0b0*/  BAR.SYNC.DEFER_BLOCKING 0x0 ;  /* 0x0000000000007b1d */ /* 0x002fe20000010000 */
[C---:B-----5:R-:W-:Y:S01]  /*1c0c0*/  IMAD.SHL.U32 R3, R37.reuse, 0x10, RZ ;  /* 0x0000001025037824 */ /* 0x060fe200078e00ff */
[C---:B------:R-:W-:Y:S01]  /*1c0d0*/  LOP3.LUT R38, R37.reuse, 0x60, RZ, 0xc0, !PT ;  /* 0x0000006025267812 */ /* 0x040fe200078ec0ff */
[C---:B------:R-:W-:Y:S01]  /*1c0e0*/  IMAD.SHL.U32 R36, R37.reuse, 0x80, RZ ;  /* 0x0000008025247824 */ /* 0x040fe200078e00ff */
[----:B------:R-:W-:-:S02]  /*1c0f0*/  LOP3.LUT R37, R37, 0x7f, RZ, 0xc0, !PT ;  /* 0x0000007f25257812 */ /* 0x000fc400078ec0ff */
[----:B------:R-:W-:Y:S01]  /*1c100*/  LOP3.LUT R3, R3, 0xf0, RZ, 0xc0, !PT ;  /* 0x000000f003037812 */ /* 0x000fe200078ec0ff */
[----:B------:R-:W-:Y:S01]  /*1c110*/  LDTM.16dp32bit_t0_t15.x32 R4, tmem[UR71] ;  /* 0x00000047000479ee */ /* 0x000fe20008a80000 */
[----:B------:R-:W1:Y:S01]  /*1c120*/  LDTM.16dp32bit_t16_t31.x32 R4, tmem[UR71+0x20] ;  /* 0x00002047000479ee */ /* 0x000e620008aa0000 */
[----:B------:R-:W-:Y:S02]  /*1c130*/  LOP3.LUT R36, R36, 0x800, RZ, 0xc0, !PT ;  /* 0x0000080024247812 */ /* 0x000fe400078ec0ff */
[----:B------:R-:W-:Y:S02]  /*1c140*/  LEA R37, R37, UR7, 0x4 ;  /* 0x0000000725257c11 */ /* 0x000fe4000f8e20ff */
[----:B------:R-:W-:-:S05]  /*1c150*/  IADD3 R3, PT, PT, R3, UR7, R36 ;  /* 0x0000000703037c10 */ /* 0x000fca000fffe024 */
[----:B------:R-:W-:Y:S02]  /*1c160*/  IMAD R36, R38, 0x8, R3 ;  /* 0x0000000826247824 */ /* 0x000fe400078e0203 */
[----:B------:R-:W2:Y:S01]  /*1c170*/  LDL.LU R3, [R1+0x394] ;  /* 0x0003940001037983 */ /* 0x000ea20000300800 */
[----:B------:R-:W3:Y:S01]  /*1c180*/  @!P0 SYNCS.CCTL.IV [UR7+0x50008] ;  /* 0x05000800ff0089b1 */ /* 0x000ee20008000007 */
[----:B------:R-:W-:Y:S01]  /*1c190*/  NOP ;  /* 0x0000000000007918 */ /* 0x000fe20000000000 */
[----:B-1----:R-:W-:Y:S02]  /*1c1a0*/  IMAD.MOV.U32 R40, RZ, RZ, R4 ;  /* 0x000000ffff287224 */ /* 0x002fe400078e0004 */
[----:B------:R-:W-:Y:S02]  /*1c1b0*/  IMAD.MOV.U32 R4, RZ, RZ, R5 ;  /* 0x000000ffff047224 */ /* 0x000fe400078e0005 */
[----:B------:R-:W-:Y:S02]  /*1c1c0*/  IMAD.MOV.U32 R41, RZ, RZ, R6 ;  /* 0x000000ffff297224 */ /* 0x000fe400078e0006 */
[----:B------:R-:W-:-:S02]  /*1c1d0*/  IMAD.MOV.U32 R5, RZ, RZ, R7 ;  /* 0x000000ffff057224 */ /* 0x000fc400078e0007 */
[----:B------:R-:W-:Y:S02]  /*1c1e0*/  IMAD.MOV.U32 R42, RZ, RZ, R8 ;  /* 0x000000ffff2a7224 */ /* 0x000fe400078e0008 */
[----:B------:R-:W-:Y:S02]  /*1c1f0*/  IMAD.MOV.U32 R43, RZ, RZ, R10 ;  /* 0x000000ffff2b7224 */ /* 0x000fe400078e000a */
[----:B------:R-:W-:Y:S02]  /*1c200*/  IMAD.MOV.U32 R6, RZ, RZ, R9 ;  /* 0x000000ffff067224 */ /* 0x000fe400078e0009 */
[----:B------:R-:W-:Y:S01]  /*1c210*/  IMAD.MOV.U32 R7, RZ, RZ, R11 ;  /* 0x000000ffff077224 */ /* 0x000fe200078e000b */
[----:B---3--:R-:W-:Y:S04]  /*1c220*/  STS.128 [R36], R40 ;  /* 0x0000002824007388 */ /* 0x008fe80000000c00 */
[----:B------:R1:W-:Y:S01]  /*1c230*/  STS.128 [R36+0x400], R4 ;  /* 0x0004000424007388 */ /* 0x0003e20000000c00 */
[----:B------:R-:W-:Y:S01]  /*1c240*/  BAR.SYNC.DEFER_BLOCKING 0x0 ;  /* 0x0000000000007b1d */ /* 0x000fe20000010000 */
[----:B------:R-:W-:-:S02]  /*1c250*/  IMAD.MOV.U32 R8, RZ, RZ, R12 ;  /* 0x000000ffff087224 */ /* 0x000fc400078e000c */
[----:B------:R-:W-:Y:S02]  /*1c260*/  IMAD.MOV.U32 R9, RZ, RZ, R14 ;  /* 0x000000ffff097224 */ /* 0x000fe400078e000e */
[----:B------:R-:W-:Y:S02]  /*1c270*/  IMAD.MOV.U32 R44, RZ, RZ, R13 ;  /* 0x000000ffff2c7224 */ /* 0x000fe400078e000d */
[----:B------:R-:W-:Y:S01]  /*1c280*/  IMAD.MOV.U32 R45, RZ, RZ, R15 ;  /* 0x000000ffff2d7224 */ /* 0x000fe200078e000f */
[----:B------:R-:W3:Y:S04]  /*1c290*/  LDS.128 R40, [R37] ;  /* 0x0000000025287984 */ /* 0x000ee80000000c00 */
[----:B------:R-:W-:Y:S01]  /*1c2a0*/  LDS.128 R12, [R37+0x800] ;  /* 0x00080000250c7984 */ /* 0x000fe20000000c00 */
[----:B------:R-:W-:-:S02]  /*1c2b0*/  IMAD.MOV.U32 R10, RZ, RZ, R16 ;  /* 0x000000ffff0a7224 */ /* 0x000fc400078e0010 */
[----:B------:R-:W-:Y:S01]  /*1c2c0*/  IMAD.MOV.U32 R11, RZ, RZ, R18 ;  /* 0x000000ffff0b7224 */ /* 0x000fe200078e0012 */
[----:B------:R-:W-:Y:S01]  /*1c2d0*/  BAR.SYNC.DEFER_BLOCKING 0x0 ;  /* 0x0000000000007b1d */ /* 0x000fe20000010000 */
[----:B------:R-:W-:Y:S02]  /*1c2e0*/  IMAD.MOV.U32 R46, RZ, RZ, R17 ;  /* 0x000000ffff2e7224 */ /* 0x000fe400078e0011 */
[----:B------:R-:W-:-:S03]  /*1c2f0*/  IMAD.MOV.U32 R47, RZ, RZ, R19 ;  /* 0x000000ffff2f7224 */ /* 0x000fc600078e0013 */
[----:B------:R-:W-:Y:S04]  /*1c300*/  STS.128 [R36], R8 ;  /* 0x0000000824007388 */ /* 0x000fe80000000c00 */
[----:B------:R-:W-:Y:S01]  /*1c310*/  STS.128 [R36+0x400], R44 ;  /* 0x0004002c24007388 */ /* 0x000fe20000000c00 */
[----:B------:R-:W-:Y:S01]  /*1c320*/  BAR.SYNC.DEFER_BLOCKING 0x0 ;  /* 0x0000000000007b1d */ /* 0x000fe20000010000 */
[----:B-1----:R-:W-:Y:S02]  /*1c330*/  IMAD.MOV.U32 R4, RZ, RZ, R20 ;  /* 0x000000ffff047224 */ /* 0x002fe400078e0014 */
[----:B------:R-:W-:-:S03]  /*1c340*/  IMAD.MOV.U32 R5, RZ, RZ, R22 ;  /* 0x000000ffff057224 */ /* 0x000fc600078e0016 */
[----:B------:R-:W1:Y:S04]  /*1c350*/  LDS.128 R44, [R37] ;  /* 0x00000000252c7984 */ /* 0x000e680000000c00 */
[----:B------:R-:W-:Y:S01]  /*1c360*/  LDS.128 R8, [R37+0x800] ;  /* 0x0008000025087984 */ /* 0x000fe20000000c00 */
[----:B------:R-:W-:Y:S02]  /*1c370*/  IMAD.MOV.U32 R6, RZ, RZ, R24 ;  /* 0x000000ffff067224 */ /* 0x000fe400078e0018 */
[----:B------:R-:W-:Y:S01]  /*1c380*/  IMAD.MOV.U32 R7, RZ, RZ, R26 ;  /* 0x000000ffff077224 */ /* 0x000fe200078e001a */
[----:B------:R-:W-:Y:S01]  /*1c390*/  BAR.SYNC.DEFER_BLOCKING 0x0 ;  /* 0x0000000000007b1d */ /* 0x000fe20000010000 */
[----:B------:R-:W-:Y:S02]  /*1c3a0*/  IMAD.MOV.U32 R16, RZ, RZ, R21 ;  /* 0x000000ffff107224 */ /* 0x000fe400078e0015 */
[----:B------:R-:W-:-:S02]  /*1c3b0*/  IMAD.MOV.U32 R17, RZ, RZ, R23 ;  /* 0x000000ffff117224 */ /* 0x000fc400078e0017 */
[----:B------:R-:W-:Y:S02]  /*1c3c0*/  IMAD.MOV.U32 R18, RZ, RZ, R25 ;  /* 0x000000ffff127224 */ /* 0x000fe400078e0019 */
[----:B------:R-:W-:Y:S01]  /*1c3d0*/  IMAD.MOV.U32 R19, RZ, RZ, R27 ;  /* 0x000000ffff137224 */ /* 0x000fe200078e001b */
[----:B------:R-:W-:Y:S04]  /*1c3e0*/  STS.128 [R36], R4 ;  /* 0x0000000424007388 */ /* 0x000fe80000000c00 */
[----:B------:R1:W-:Y:S01]  /*1c3f0*/  STS.128 [R36+0x400], R16 ;  /* 0x0004001024007388 */ /* 0x0003e20000000c00 */
[----:B------:R-:W-:Y:S01]  /*1c400*/  BAR.SYNC.DEFER_BLOCKING 0x0 ;  /* 0x0000000000007b1d */ /* 0x000fe20000010000 */
[----:B------:R-:W-:Y:S02]  /*1c410*/  IMAD.MOV.U32 R48, RZ, RZ, R28 ;  /* 0x000000ffff307224 */ /* 0x000fe400078e001c */
[----:B------:R-:W-:-:S02]  /*1c420*/  IMAD.MOV.U32 R49, RZ, RZ, R30 ;  /* 0x000000ffff317224 */ /* 0x000fc400078e001e */
[----:B------:R-:W-:Y:S02]  /*1c430*/  IMAD.MOV.U32 R52, RZ, RZ, R29 ;  /* 0x000000ffff347224 */ /* 0x000fe400078e001d */
[----:B------:R-:W-:Y:S02]  /*1c440*/  IMAD.MOV.U32 R53, RZ, RZ, R31 ;  /* 0x000000ffff357224 */ /* 0x000fe400078e001f */
[----:B------:R-:W2:Y:S04]  /*1c450*/  LDS.128 R28, [R37] ;  /* 0x00000000251c7984 */ /* 0x000ea80000000c00 */
[----:B------:R-:W-:Y:S01]  /*1c460*/  LDS.128 R4, [R37+0x800] ;  /* 0x0008000025047984 */ /* 0x000fe20000000c00 */
[----:B------:R-:W-:Y:S02]  /*1c470*/  IMAD.MOV.U32 R50, RZ, RZ, R32 ;  /* 0x000000ffff327224 */ /* 0x000fe400078e0020 */
[----:B------:R-:W-:Y:S01]  /*1c480*/  IMAD.MOV.U32 R51, RZ, RZ, R34 ;  /* 0x000000ffff337224 */ /* 0x000fe200078e0022 */
[----:B------:R-:W-:Y:S01]  /*1c490*/  BAR.SYNC.DEFER_BLOCKING 0x0 ;  /* 0x0000000000007b1d */ /* 0x000fe20000010000 */
[----:B------:R-:W-:-:S02]  /*1c4a0*/  IMAD.MOV.U32 R54, RZ, RZ, R33 ;  /* 0x000000ffff367224 */ /* 0x000fc400078e0021 */
[----:B------:R-:W-:Y:S01]  /*1c4b0*/  IMAD.MOV.U32 R55, RZ, RZ, R35 ;  /* 0x000000ffff377224 */ /* 0x000fe200078e0023 */
[C---:B-1----:R-:W-:Y:S02]  /*1c4c0*/  LOP3.LUT R17, R0.reuse, R2, RZ, 0xfc, !PT ;  /* 0x0000000200117212 */ /* 0x042fe400078efcff */
[C-C-:B------:R-:W-:Y:S02]  /*1c4d0*/  LOP3.LUT R19, R0.reuse, 0x2, R2.reuse, 0xfe, !PT ;  /* 0x0000000200137812 */ /* 0x140fe400078efe02 */
[C-C-:B------:R-:W-:Y:S02]  /*1c4e0*/  LOP3.LUT R21, R0.reuse, 0x4, R2.reuse, 0xfe, !PT ;  /* 0x0000000400157812 */ /* 0x140fe400078efe02 */
[C-C-:B------:R-:W-:Y:S01]  /*1c4f0*/  LOP3.LUT R20, R0.reuse, 0x6, R2.reuse, 0xfe, !PT ;  /* 0x0000000600147812 */ /* 0x140fe200078efe02 */
[----:B------:R1:W-:Y:S04]  /*1c500*/  STS.128 [R36], R48 ;  /* 0x0000003024007388 */ /* 0x0003e80000000c00 */
[----:B------:R-:W-:Y:S01]  /*1c510*/  STS.128 [R36+0x400], R52 ;  /* 0x0004003424007388 */ /* 0x000fe20000000c00 */
[----:B------:R-:W-:-:S02]  /*1c520*/  LOP3.LUT R26, R0, 0xa, R2, 0xfe, !PT ;  /* 0x0000000a001a7812 */ /* 0x000fc400078efe02 */
[----:B------:R-:W-:-:S03]  /*1c530*/  LOP3.LUT R25, R0, 0x8, R2, 0xfe, !PT ;  /* 0x0000000800197812 */ /* 0x000fc600078efe02 */
[----:B----4-:R-:W-:Y:S01]  /*1c540*/  IMAD R27, R26, UR5, RZ ;  /* 0x000000051a1b7c24 */ /* 0x010fe2000f8e02ff */
[----:B------:R-:W-:Y:S01]  /*1c550*/  LOP3.LUT R32, R0, 0xe, R2, 0xfe, !PT ;  /* 0x0000000e00207812 */ /* 0x000fe200078efe02 */
[----:B------:R-:W-:Y:S01]  /*1c560*/  BAR.SYNC.DEFER_BLOCKING 0x0 ;  /* 0x0000000000007b1d */ /* 0x000fe20000010000 */
[C---:B--2---:R-:W-:Y:S01]  /*1c570*/  ISETP.GE.AND P0, PT, R3.reuse, UR14, PT ;  /* 0x0000000e03007c0c */ /* 0x044fe2000bf06270 */
[----:B------:R-:W-:-:S03]  /*1c580*/  IMAD R3, R3, UR4, RZ ;  /* 0x0000000403037c24 */ /* 0x000fc6000f8e02ff */
[C---:B------:R-:W-:Y:S01]  /*1c590*/  ISETP.LT.AND P4, PT, R17.reuse, UR15, !P0 ;  /* 0x0000000f11007c0c */ /* 0x040fe2000c781270 */
[----:B------:R-:W-:Y:S01]  /*1c5a0*/  IMAD R17, R17, UR5, RZ ;  /* 0x0000000511117c24 */ /* 0x000fe2000f8e02ff */
[----:B-1----:R-:W-:Y:S02]  /*1c5b0*/  LEA R48, P3, R3, UR12, 0x2 ;  /* 0x0000000c03307c11 */ /* 0x002fe4000f8610ff */
[C---:B------:R-:W-:Y:S01]  /*1c5c0*/  ISETP.LT.AND P1, PT, R19.reuse, UR15, !P0 ;  /* 0x0000000f13007c0c */ /* 0x040fe2000c721270 */
[----:B------:R-:W-:Y:S01]  /*1c5d0*/  IMAD R19, R19, UR5, RZ ;  /* 0x0000000513137c24 */ /* 0x000fe2000f8e02ff */
[C---:B------:R-:W-:Y:S01]  /*1c5e0*/  ISETP.LT.AND P2, PT, R21.reuse, UR15, !P0 ;  /* 0x0000000f15007c0c */ /* 0x040fe2000c741270 */
[----:B------:R-:W-:Y:S01]  /*1c5f0*/  IMAD R21, R21, UR5, RZ ;  /* 0x0000000515157c24 */ /* 0x000fe2000f8e02ff */
[----:B------:R-:W-:Y:S02]  /*1c600*/  LEA.HI.X.SX32 R50, R3, UR13, 0x2, P3 ;  /* 0x0000000d03327c11 */ /* 0x000fe400098f16ff */
[----:B------:R-:W-:Y:S01]  /*1c610*/  LEA R16, P5, R17, R48, 0x2 ;  /* 0x0000003011107211 */ /* 0x000fe200078a10ff */
[C---:B------:R-:W-:Y:S01]  /*1c620*/  IMAD R3, R20.reuse, UR5, RZ ;  /* 0x0000000514037c24 */ /* 0x040fe2000f8e02ff */
[----:B------:R-:W-:-:S02]  /*1c630*/  ISETP.LT.AND P3, PT, R20, UR15, !P0 ;  /* 0x0000000f14007c0c */ /* 0x000fc4000c761270 */
[----:B------:R-:W-:Y:S02]  /*1c640*/  LEA R18, P6, R19, R48, 0x2 ;  /* 0x0000003013127211 */ /* 0x000fe400078c10ff */
[----:B------:R-:W-:Y:S02]  /*1c650*/  LEA.HI.X.SX32 R17, R17, R50, 0x2, P5 ;  /* 0x0000003211117211 */ /* 0x000fe400028f16ff */
[----:B------:R-:W-:Y:S02]  /*1c660*/  LEA R20, P5, R21, R48, 0x2 ;  /* 0x0000003015147211 */ /* 0x000fe400078a10ff */
[-C--:B------:R-:W-:Y:S02]  /*1c670*/  LEA.HI.X.SX32 R19, R19, R50.reuse, 0x2, P6 ;  /* 0x0000003213137211 */ /* 0x080fe400030f16ff */
[C---:B------:R-:W-:Y:S01]  /*1c680*/  ISETP.LT.AND P6, PT, R25.reuse, UR15, !P0 ;  /* 0x0000000f19007c0c */ /* 0x040fe2000c7c1270 */
[----:B------:R-:W-:Y:S01]  /*1c690*/  IMAD R25, R25, UR5, RZ ;  /* 0x0000000519197c24 */ /* 0x000fe2000f8e02ff */
[----:B------:R-:W-:-:S02]  /*1c6a0*/  LEA.HI.X.SX32 R21, R21, R50, 0x2, P5 ;  /* 0x0000003215157211 */ /* 0x000fc400028f16ff */
[C---:B------:R-:W-:Y:S01]  /*1c6b0*/  LEA R22, P5, R3.reuse, R48, 0x2 ;  /* 0x0000003003167211 */ /* 0x040fe200078a10ff */
[----:B---3--:R1:W-:Y:S01]  /*1c6c0*/  @P4 STG.E desc[UR22][R16.64], R40 ;  /* 0x0000002810004986 */ /* 0x0083e2000c101916 */
[----:B------:R-:W-:Y:S02]  /*1c6d0*/  ISETP.LT.AND P4, PT, R26, UR15, !P0 ;  /* 0x0000000f1a007c0c */ /* 0x000fe4000c781270 */
[----:B------:R-:W-:Y:S01]  /*1c6e0*/  LEA.HI.X.SX32 R23, R3, R50, 0x2, P5 ;  /* 0x0000003203177211 */ /* 0x000fe200028f16ff */
[----:B------:R2:W-:Y:S01]  /*1c6f0*/  @P1 STG.E desc[UR22][R18.64], R41 ;  /* 0x0000002912001986 */ /* 0x0005e2000c101916 */
[-C--:B------:R-:W-:Y:S02]  /*1c700*/  LEA R26, P1, R27, R48.reuse, 0x2 ;  /* 0x000000301b1a7211 */ /* 0x080fe400078210ff */
[----:B------:R-:W-:Y:S02]  /*1c710*/  LEA R24, P5, R25, R48, 0x2 ;  /* 0x0000003019187211 */ /* 0x000fe400078a10ff */
[----:B------:R-:W-:-:S02]  /*1c720*/  LOP3.LUT R3, R0, 0xc, R2, 0xfe, !PT ;  /* 0x0000000c00037812 */ /* 0x000fc400078efe02 */
[-C--:B------:R-:W-:Y:S02]  /*1c730*/  LEA.HI.X.SX32 R27, R27, R50.reuse, 0x2, P1 ;  /* 0x000000321b1b7211 */ /* 0x080fe400008f16ff */
[----:B------:R-:W-:Y:S02]  /*1c740*/  LEA.HI.X.SX32 R25, R25, R50, 0x2, P5 ;  /* 0x0000003219197211 */ /* 0x000fe400028f16ff */
[C-C-:B-1----:R-:W-:Y:S02]  /*1c750*/  LOP3.LUT R16, R0.reuse, 0x10, R2.reuse, 0xfe, !PT ;  /* 0x0000001000107812 */ /* 0x142fe400078efe02 */
[C---:B------:R-:W-:Y:S01]  /*1c760*/  ISETP.LT.AND P1, PT, R3.reuse, UR15, !P0 ;  /* 0x0000000f03007c0c */ /* 0x040fe2000c721270 */
[----:B------:R-:W-:Y:S01]  /*1c770*/  IMAD R3, R3, UR5, RZ ;  /* 0x0000000503037c24 */ /* 0x000fe2000f8e02ff */
[----:B------:R1:W-:Y:S01]  /*1c780*/  @P2 STG.E desc[UR22][R20.64], R42 ;  /* 0x0000002a14002986 */ /* 0x0003e2000c101916 */
[----:B------:R-:W-:Y:S01]  /*1c790*/  LOP3.LUT R17, R0, 0x12, R2, 0xfe, !PT ;  /* 0x0000001200117812 */ /* 0x000fe200078efe02 */
[----:B--2---:R-:W-:-:S02]  /*1c7a0*/  IMAD R19, R32, UR5, RZ ;  /* 0x0000000520137c24 */ /* 0x004fc4000f8e02ff */
[----:B------:R2:W-:Y:S01]  /*1c7b0*/  @P3 STG.E desc[UR22][R22.64], R43 ;  /* 0x0000002b16003986 */ /* 0x0005e2000c101916 */
[----:B------:R-:W-:Y:S02]  /*1c7c0*/  ISETP.LT.AND P3, PT, R32, UR15, !P0 ;  /* 0x0000000f20007c0c */ /* 0x000fe4000c761270 */
[C---:B------:R-:W-:Y:S01]  /*1c7d0*/  ISETP.LT.AND P2, PT, R16.reuse, UR15, !P0 ;  /* 0x0000000f10007c0c */ /* 0x040fe2000c741270 */
[----:B------:R3:W-:Y:S01]  /*1c7e0*/  @P6 STG.E desc[UR22][R24.64], R44 ;  /* 0x0000002c18006986 */ /* 0x0007e2000c101916 */
[----:B-1----:R-:W-:-:S03]  /*1c7f0*/  IMAD R21, R16, UR5, RZ ;  /* 0x0000000510157c24 */ /* 0x002fc6000f8e02ff */
[----:B------:R-:W1:Y:S01]  /*1c800*/  LDS.128 R32, [R37] ;  /* 0x0000000025207984 */ /* 0x000e620000000c00 */
[-C--:B------:R-:W-:Y:S01]  /*1c810*/  LEA R16, P6, R3, R48.reuse, 0x2 ;  /* 0x0000003003107211 */ /* 0x080fe200078c10ff */
[C---:B--2---:R-:W-:Y:S02]  /*1c820*/  IMAD R23, R17.reuse, UR5, RZ ;  /* 0x0000000511177c24 */ /* 0x044fe4000f8e02ff */
[----:B------:R2:W-:Y:S01]  /*1c830*/  @P4 STG.E desc[UR22][R26.64], R45 ;  /* 0x0000002d1a004986 */ /* 0x0005e2000c101916 */
[----:B------:R-:W-:Y:S02]  /*1c840*/  ISETP.LT.AND P4, PT, R17, UR15, !P0 ;  /* 0x0000000f11007c0c */ /* 0x000fe4000c781270 */
[----:B------:R-:W-:Y:S01]  /*1c850*/  LEA R18, P5, R19, R48, 0x2 ;  /* 0x0000003013127211 */ /* 0x000fe200078a10ff */
[----:B------:R-:W4:Y:S01]  /*1c860*/  LDS.128 R36, [R37+0x800] ;  /* 0x0008000025247984 */ /* 0x000f220000000c00 */
[----:B------:R-:W-:Y:S02]  /*1c870*/  LEA.HI.X.SX32 R17, R3, R50, 0x2, P6 ;  /* 0x0000003203117211 */ /* 0x000fe400030f16ff */
[----:B------:R-:W-:-:S02]  /*1c880*/  LEA R20, P6, R21, R48, 0x2 ;  /* 0x0000003015147211 */ /* 0x000fc400078c10ff */
[-C--:B------:R-:W-:Y:S02]  /*1c890*/  LEA.HI.X.SX32 R19, R19, R50.reuse, 0x2, P5 ;  /* 0x0000003213137211 */ /* 0x080fe400028f16ff */
[----:B------:R-:W-:Y:S01]  /*1c8a0*/  LEA.HI.X.SX32 R21, R21, R50, 0x2, P6 ;  /* 0x0000003215157211 */ /* 0x000fe200030f16ff */
[----:B------:R2:W-:Y:S01]  /*1c8b0*/  @P1 STG.E desc[UR22][R16.64], R46 ;  /* 0x0000002e10001986 */ /* 0x0005e2000c101916 */
[----:B------:R-:W-:-:S03]  /*1c8c0*/  LOP3.LUT R3, R0, 0x14, R2, 0xfe, !PT ;  /* 0x0000001400037812 */ /* 0x000fc600078efe02 */
[----:B------:R-:W-:Y:S01]  /*1c8d0*/  @P3 STG.E desc[UR22][R18.64], R47 ;  /* 0x0000002f12003986 */ /* 0x000fe2000c101916 */
[----:B------:R-:W-:-:S03]  /*1c8e0*/  LEA R22, P5, R23, R48, 0x2 ;  /* 0x0000003017167211 */ /* 0x000fc600078a10ff */
[----:B------:R1:W-:Y:S01]  /*1c8f0*/  @P2 STG.E desc[UR22][R20.64], R28 ;  /* 0x0000001c14002986 */ /* 0x0003e2000c101916 */
[C---:B------:R-:W-:Y:S01]  /*1c900*/  ISETP.LT.AND P2, PT, R3.reuse, UR15, !P0 ;  /* 0x0000000f03007c0c */ /* 0x040fe2000c741270 */
[----:B------:R-:W-:Y:S01]  /*1c910*/  IMAD R3, R3, UR5, RZ ;  /* 0x0000000503037c24 */ /* 0x000fe2000f8e02ff */
[C-C-:B---3--:R-:W-:Y:S02]  /*1c920*/  LOP3.LUT R24, R0.reuse, 0x16, R2.reuse, 0xfe, !PT ;  /* 0x0000001600187812 */ /* 0x148fe400078efe02 */
[----:B------:R-:W-:Y:S02]  /*1c930*/  LEA.HI.X.SX32 R23, R23, R50, 0x2, P5 ;  /* 0x0000003217177211 */ /* 0x000fe400028f16ff */
[C-C-:B--2---:R-:W-:Y:S02]  /*1c940*/  LOP3.LUT R26, R0.reuse, 0x18, R2.reuse, 0xfe, !PT ;  /* 0x00000018001a7812 */ /* 0x144fe400078efe02 */
[----:B------:R-:W-:Y:S02]  /*1c950*/  LOP3.LUT R25, R0, 0x1a, R2, 0xfe, !PT ;  /* 0x0000001a00197812 */ /* 0x000fe400078efe02 */
[----:B------:R-:W-:-:S02]  /*1c960*/  LEA R16, P1, R3, R48, 0x2 ;  /* 0x0000003003107211 */ /* 0x000fc400078210ff */
[C---:B------:R-:W-:Y:S01]  /*1c970*/  ISETP.LT.AND P3, PT, R24.reuse, UR15, !P0 ;  /* 0x0000000f18007c0c */ /* 0x040fe2000c761270 */
[----:B------:R-:W-:Y:S01]  /*1c980*/  IMAD R24, R24, UR5, RZ ;  /* 0x0000000518187c24 */ /* 0x000fe2000f8e02ff */
[----:B------:R2:W-:Y:S01]  /*1c990*/  @P4 STG.E desc[UR22][R22.64], R29 ;  /* 0x0000001d16004986 */ /* 0x0005e2000c101916 */
[C---:B-1----:R-:W-:Y:S01]  /*1c9a0*/  IMAD R21, R26.reuse, UR5, RZ ;  /* 0x000000051a157c24 */ /* 0x042fe2000f8e02ff */
[----:B------:R-:W-:Y:S01]  /*1c9b0*/  LEA.HI.X.SX32 R17, R3, R50, 0x2, P1 ;  /* 0x0000003203117211 */ /* 0x000fe200008f16ff */
[C---:B------:R-:W-:Y:S01]  /*1c9c0*/  IMAD R3, R25.reuse, UR5, RZ ;  /* 0x0000000519037c24 */ /* 0x040fe2000f8e02ff */
[----:B------:R-:W-:Y:S02]  /*1c9d0*/  ISETP.LT.AND P4, PT, R26, UR15, !P0 ;  /* 0x0000000f1a007c0c */ /* 0x000fe4000c781270 */
[----:B------:R-:W-:Y:S01]  /*1c9e0*/  ISETP.LT.AND P1, PT, R25, UR15, !P0 ;  /* 0x0000000f19007c0c */ /* 0x000fe2000c721270 */
[----:B------:R1:W-:Y:S01]  /*1c9f0*/  @P2 STG.E desc[UR22][R16.64], R30 ;  /* 0x0000001e10002986 */ /* 0x0003e2000c101916 */
[----:B------:R-:W-:-:S02]  /*1ca00*/  LEA R18, P5, R24, R48, 0x2 ;  /* 0x0000003018127211 */ /* 0x000fc400078a10ff */
[-C--:B------:R-:W-:Y:S02]  /*1ca10*/  LEA R20, P6, R21, R48.reuse, 0x2 ;  /* 0x0000003015147211 */ /* 0x080fe400078c10ff */
[----:B--2---:R-:W-:Y:S02]  /*1ca20*/  LEA R22, P2, R3, R48, 0x2 ;  /* 0x0000003003167211 */ /* 0x004fe400078410ff */
[--C-:B------:R-:W-:Y:S02]  /*1ca30*/  LOP3.LUT R25, R0, 0x1c, R2.reuse, 0xfe, !PT ;  /* 0x0000001c00197812 */ /* 0x100fe400078efe02 */
[-C--:B------:R-:W-:Y:S02]  /*1ca40*/  LEA.HI.X.SX32 R19, R24, R50.reuse, 0x2, P5 ;  /* 0x0000003218137211 */ /* 0x080fe400028f16ff */
[-C--:B------:R-:W-:Y:S02]  /*1ca50*/  LEA.HI.X.SX32 R21, R21, R50.reuse, 0x2, P6 ;  /* 0x0000003215157211 */ /* 0x080fe400030f16ff */
[----:B------:R-:W-:Y:S01]  /*1ca60*/  LEA.HI.X.SX32 R23, R3, R50, 0x2, P2 ;  /* 0x0000003203177211 */ /* 0x000fe200010f16ff */
[C---:B------:R-:W-:Y:S01]  /*1ca70*/  IMAD R3, R25.reuse, UR5, RZ ;  /* 0x0000000519037c24 */ /* 0x040fe2000f8e02ff */
[----:B------:R-:W-:Y:S01]  /*1ca80*/  LOP3.LUT R24, R0, 0x1e, R2, 0xfe, !PT ;  /* 0x0000001e00187812 */ /* 0x000fe200078efe02 */
[----:B------:R2:W-:Y:S01]  /*1ca90*/  @P3 STG.E desc[UR22][R18.64], R31 ;  /* 0x0000001f12003986 */ /* 0x0005e2000c101916 */
[----:B------:R-:W-:-:S02]  /*1caa0*/  ISETP.LT.AND P2, PT, R25, UR15, !P0 ;  /* 0x0000000f19007c0c */ /* 0x000fc4000c741270 */
[----:B-1----:R-:W-:Y:S01]  /*1cab0*/  LOP3.LUT R17, R0, 0x20, R2, 0xfe, !PT ;  /* 0x0000002000117812 */ /* 0x002fe200078efe02 */
[----:B------:R1:W-:Y:S01]  /*1cac0*/  @P4 STG.E desc[UR22][R20.64], R32 ;  /* 0x0000002014004986 */ /* 0x0003e2000c101916 */
[----:B------:R-:W-:-:S03]  /*1cad0*/  LEA R16, P5, R3, R48, 0x2 ;  /* 0x0000003003107211 */ /* 0x000fc600078a10ff */
[----:B------:R3:W-:Y:S01]  /*1cae0*/  @P1 STG.E desc[UR22][R22.64], R33 ;  /* 0x0000002116001986 */ /* 0x0007e2000c101916 */
[C---:B------:R-:W-:Y:S01]  /*1caf0*/  ISETP.LT.AND P1, PT, R24.reuse, UR15, !P0 ;  /* 0x0000000f18007c0c */ /* 0x040fe2000c721270 */
[----:B------:R-:W-:Y:S01]  /*1cb00*/  IMAD R24, R24, UR5, RZ ;  /* 0x0000000518187c24 */ /* 0x000fe2000f8e02ff */
[----:B--2---:R-:W-:Y:S02]  /*1cb10*/  LOP3.LUT R19, R0, 0x22, R2, 0xfe, !PT ;  /* 0x0000002200137812 */ /* 0x004fe400078efe02 */
[C---:B------:R-:W-:Y:S01]  /*1cb20*/  ISETP.LT.AND P3, PT, R17.reuse, UR15, !P0 ;  /* 0x0000000f11007c0c */ /* 0x040fe2000c761270 */
[----:B-1----:R-:W-:Y:S01]  /*1cb30*/  IMAD R21, R17, UR5, RZ ;  /* 0x0000000511157c24 */ /* 0x002fe2000f8e02ff */
[----:B------:R-:W-:Y:S01]  /*1cb40*/  LEA.HI.X.SX32 R17, R3, R50, 0x2, P5 ;  /* 0x0000003203117211 */ /* 0x000fe200028f16ff */
[C---:B------:R-:W-:Y:S01]  /*1cb50*/  IMAD R3, R19.reuse, UR5, RZ ;  /* 0x0000000513037c24 */ /* 0x040fe2000f8e02ff */
[C---:B------:R-:W-:Y:S02]  /*1cb60*/  LEA R18, P4, R24.reuse, R48, 0x2 ;  /* 0x0000003018127211 */ /* 0x040fe400078810ff */
[----:B------:R-:W-:Y:S01]  /*1cb70*/  ISETP.LT.AND P5, PT, R19, UR15, !P0 ;  /* 0x0000000f13007c0c */ /* 0x000fe2000c7a1270 */
[----:B------:R1:W-:Y:S01]  /*1cb80*/  @P2 STG.E desc[UR22][R16.64], R34 ;  /* 0x0000002210002986 */ /* 0x0003e2000c101916 */
[----:B------:R-:W-:-:S02]  /*1cb90*/  LEA.HI.X.SX32 R19, R24, R50, 0x2, P4 ;  /* 0x0000003218137211 */ /* 0x000fc400020f16ff */
[C---:B---3--:R-:W-:Y:S02]  /*1cba0*/  LEA R22, P2, R3.reuse, R48, 0x2 ;  /* 0x0000003003167211 */ /* 0x048fe400078410ff */
[--C-:B------:R-:W-:Y:S02]  /*1cbb0*/  LOP3.LUT R24, R0, 0x24, R2.reuse, 0xfe, !PT ;  /* 0x0000002400187812 */ /* 0x100fe400078efe02 */
[----:B------:R-:W-:Y:S02]  /*1cbc0*/  LEA.HI.X.SX32 R23, R3, R50, 0x2, P2 ;  /* 0x0000003203177211 */ /* 0x000fe400010f16ff */
[C---:B------:R-:W-:Y:S01]  /*1cbd0*/  LEA R20, P6, R21.reuse, R48, 0x2 ;  /* 0x0000003015147211 */ /* 0x040fe200078c10ff */
[C---:B------:R-:W-:Y:S01]  /*1cbe0*/  IMAD R3, R24.reuse, UR5, RZ ;  /* 0x0000000518037c24 */ /* 0x040fe2000f8e02ff */
[----:B------:R-:W-:Y:S02]  /*1cbf0*/  ISETP.LT.AND P4, PT, R24, UR15, !P0 ;  /* 0x0000000f18007c0c */ /* 0x000fe4000c781270 */
[----:B------:R-:W-:Y:S01]  /*1cc00*/  LOP3.LUT R27, R0, 0x26, R2, 0xfe, !PT ;  /* 0x00000026001b7812 */ /* 0x000fe200078efe02 */
[----:B------:R2:W-:Y:S01]  /*1cc10*/  @P1 STG.E desc[UR22][R18.64], R35 ;  /* 0x0000002312001986 */ /* 0x0005e2000c101916 */
[----:B------:R-:W-:-:S02]  /*1cc20*/  LEA.HI.X.SX32 R21, R21, R50, 0x2, P6 ;  /* 0x0000003215157211 */ /* 0x000fc400030f16ff */
[C-C-:B------:R-:W-:Y:S02]  /*1cc30*/  LOP3.LUT R26, R0.reuse, 0x28, R2.reuse, 0xfe, !PT ;  /* 0x00000028001a7812 */ /* 0x140fe400078efe02 */
[C---:B-1----:R-:W-:Y:S01]  /*1cc40*/  LEA R16, P2, R3.reuse, R48, 0x2 ;  /* 0x0000003003107211 */ /* 0x042fe200078410ff */
[----:B------:R1:W-:Y:S01]  /*1cc50*/  @P3 STG.E desc[UR22][R20.64], R12 ;  /* 0x0000000c14003986 */ /* 0x0003e2000c101916 */
[C-C-:B------:R-:W-:Y:S02]  /*1cc60*/  LOP3.LUT R25, R0.reuse, 0x2a, R2.reuse, 0xfe, !PT ;  /* 0x0000002a00197812 */ /* 0x140fe400078efe02 */
[----:B------:R-:W-:Y:S01]  /*1cc70*/  LEA.HI.X.SX32 R17, R3, R50, 0x2, P2 ;  /* 0x0000003203117211 */ /* 0x000fe200010f16ff */
[C---:B--2---:R-:W-:Y:S01]  /*1cc80*/  IMAD R19, R27.reuse, UR5, RZ ;  /* 0x000000051b137c24 */ /* 0x044fe2000f8e02ff */
[----:B------:R-:W-:Y:S01]  /*1cc90*/  LOP3.LUT R24, R0, 0x2c, R2, 0xfe, !PT ;  /* 0x0000002c00187812 */ /* 0x000fe200078efe02 */
[----:B------:R-:W-:Y:S01]  /*1cca0*/  IMAD R3, R26, UR5, RZ ;  /* 0x000000051a037c24 */ /* 0x000fe2000f8e02ff */
[----:B------:R2:W-:Y:S01]  /*1ccb0*/  @P5 STG.E desc[UR22][R22.64], R13 ;  /* 0x0000000d16005986 */ /* 0x0005e2000c101916 */
[----:B------:R-:W-:-:S02]  /*1ccc0*/  ISETP.LT.AND P1, PT, R27, UR15, !P0 ;  /* 0x0000000f1b007c0c */ /* 0x000fc4000c721270 */
[-C--:B-1----:R-:W-:Y:S01]  /*1ccd0*/  LEA R12, P6, R19, R48.reuse, 0x2 ;  /* 0x00000030130c7211 */ /* 0x082fe200078c10ff */
[C---:B------:R-:W-:Y:S01]  /*1cce0*/  IMAD R21, R25.reuse, UR5, RZ ;  /* 0x0000000519157c24 */ /* 0x040fe2000f8e02ff */
[----:B------:R-:W-:Y:S01]  /*1ccf0*/  ISETP.LT.AND P3, PT, R26, UR15, !P0 ;  /* 0x0000000f1a007c0c */ /* 0x000fe2000c761270 */
[----:B------:R1:W-:Y:S01]  /*1cd00*/  @P4 STG.E desc[UR22][R16.64], R14 ;  /* 0x0000000e10004986 */ /* 0x0003e2000c101916 */
[----:B------:R-:W-:Y:S02]  /*1cd10*/  ISETP.LT.AND P2, PT, R25, UR15, !P0 ;  /* 0x0000000f19007c0c */ /* 0x000fe4000c741270 */
[----:B------:R-:W-:Y:S01]  /*1cd20*/  LEA R18, P4, R3, R48, 0x2 ;  /* 0x0000003003127211 */ /* 0x000fe200078810ff */
[C---:B--2---:R-:W-:Y:S01]  /*1cd30*/  IMAD R23, R24.reuse, UR5, RZ ;  /* 0x0000000518177c24 */ /* 0x044fe2000f8e02ff */
[----:B------:R-:W-:Y:S02]  /*1cd40*/  LEA.HI.X.SX32 R13, R19, R50, 0x2, P6 ;  /* 0x00000032130d7211 */ /* 0x000fe400030f16ff */
[----:B------:R-:W-:-:S02]  /*1cd50*/  ISETP.LT.AND P6, PT, R24, UR15, !P0 ;  /* 0x0000000f18007c0c */ /* 0x000fc4000c7c1270 */
[----:B------:R-:W-:Y:S02]  /*1cd60*/  LEA R20, P5, R21, R48, 0x2 ;  /* 0x0000003015147211 */ /* 0x000fe400078a10ff */
[----:B------:R-:W-:Y:S02]  /*1cd70*/  LEA.HI.X.SX32 R19, R3, R50, 0x2, P4 ;  /* 0x0000003203137211 */ /* 0x000fe400020f16ff */
[----:B------:R-:W-:Y:S02]  /*1cd80*/  LEA R22, P4, R23, R48, 0x2 ;  /* 0x0000003017167211 */ /* 0x000fe400078810ff */
[C-C-:B------:R-:W-:Y:S02]  /*1cd90*/  LOP3.LUT R3, R0.reuse, 0x2e, R2.reuse, 0xfe, !PT ;  /* 0x0000002e00037812 */ /* 0x140fe400078efe02 */
[----:B------:R-:W-:Y:S02]  /*1cda0*/  LEA.HI.X.SX32 R21, R21, R50, 0x2, P5 ;  /* 0x0000003215157211 */ /* 0x000fe400028f16ff */
[----:B-1----:R-:W-:-:S02]  /*1cdb0*/  LOP3.LUT R17, R0, 0x30, R2, 0xfe, !PT ;  /* 0x0000003000117812 */ /* 0x002fc400078efe02 */
[----:B------:R-:W-:Y:S02]  /*1cdc0*/  LEA.HI.X.SX32 R23, R23, R50, 0x2, P4 ;  /* 0x0000003217177211 */ /* 0x000fe400020f16ff */
[----:B------:R-:W-:Y:S01]  /*1cdd0*/  LOP3.LUT R14, R0, 0x32, R2, 0xfe, !PT ;  /* 0x00000032000e7812 */ /* 0x000fe200078efe02 */
[----:B------:R1:W-:Y:S01]  /*1cde0*/  @P1 STG.E desc[UR22][R12.64], R15 ;  /* 0x0000000f0c001986 */ /* 0x0003e2000c101916 */
[C---:B------:R-:W-:Y:S01]  /*1cdf0*/  ISETP.LT.AND P4, PT, R3.reuse, UR15, !P0 ;  /* 0x0000000f03007c0c */ /* 0x040fe2000c781270 */
[----:B------:R-:W-:Y:S02]  /*1ce00*/  IMAD R3, R3, UR5, RZ ;  /* 0x0000000503037c24 */ /* 0x000fe4000f8e02ff */
[----:B------:R2:W-:Y:S01]  /*1ce10*/  @P3 STG.E desc[UR22][R18.64], R8 ;  /* 0x0000000812003986 */ /* 0x0005e2000c101916 */
[----:B------:R-:W-:-:S03]  /*1ce20*/  ISETP.LT.AND P5, PT, R17, UR15, !P0 ;  /* 0x0000000f11007c0c */ /* 0x000fc6000c7a1270 */
[----:B------:R3:W-:Y:S01]  /*1ce30*/  @P2 STG.E desc[UR22][R20.64], R9 ;  /* 0x0000000914002986 */ /* 0x0007e2000c101916 */
[----:B-1----:R-:W-:-:S03]  /*1ce40*/  IMAD R13, R17, UR5, RZ ;  /* 0x00000005110d7c24 */ /* 0x002fc6000f8e02ff */
[----:B------:R1:W-:Y:S01]  /*1ce50*/  @P6 STG.E desc[UR22][R22.64], R10 ;  /* 0x0000000a16006986 */ /* 0x0003e2000c101916 */
[C---:B------:R-:W-:Y:S01]  /*1ce60*/  IMAD R15, R14.reuse, UR5, RZ ;  /* 0x000000050e0f7c24 */ /* 0x040fe2000f8e02ff */
[----:B------:R-:W-:Y:S02]  /*1ce70*/  ISETP.LT.AND P6, PT, R14, UR15, !P0 ;  /* 0x0000000f0e007c0c */ /* 0x000fe4000c7c1270 */
[-C--:B--2---:R-:W-:Y:S02]  /*1ce80*/  LEA R8, P1, R3, R48.reuse, 0x2 ;  /* 0x0000003003087211 */ /* 0x084fe400078210ff */
[----:B------:R-:W-:Y:S02]  /*1ce90*/  LEA R12, P2, R13, R48, 0x2 ;  /* 0x000000300d0c7211 */ /* 0x000fe400078410ff */
[C-C-:B------:R-:W-:Y:S02]  /*1cea0*/  LOP3.LUT R25, R0.reuse, 0x34, R2.reuse, 0xfe, !PT ;  /* 0x0000003400197812 */ /* 0x140fe400078efe02 */
[----:B------:R-:W-:-:S02]  /*1ceb0*/  LOP3.LUT R24, R0, 0x36, R2, 0xfe, !PT ;  /* 0x0000003600187812 */ /* 0x000fc400078efe02 */
[----:B------:R-:W-:Y:S02]  /*1cec0*/  LEA R14, P3, R15, R48, 0x2 ;  /* 0x000000300f0e7211 */ /* 0x000fe400078610ff */
[-C--:B---3--:R-:W-:Y:S02]  /*1ced0*/  LEA.HI.X.SX32 R9, R3, R50.reuse, 0x2, P1 ;  /* 0x0000003203097211 */ /* 0x088fe400008f16ff */
[----:B------:R-:W-:Y:S01]  /*1cee0*/  LEA.HI.X.SX32 R13, R13, R50, 0x2, P2 ;  /* 0x000000320d0d7211 */ /* 0x000fe200010f16ff */
[----:B-1----:R-:W-:Y:S01]  /*1cef0*/  IMAD R10, R24, UR5, RZ ;  /* 0x00000005180a7c24 */ /* 0x002fe2000f8e02ff */
[C-C-:B------:R-:W-:Y:S02]  /*1cf00*/  LOP3.LUT R16, R0.reuse, 0x38, R2.reuse, 0xfe, !PT ;  /* 0x0000003800107812 */ /* 0x140fe400078efe02 */
[C-C-:B------:R-:W-:Y:S02]  /*1cf10*/  LOP3.LUT R18, R0.reuse, 0x3a, R2.reuse, 0xfe, !PT ;  /* 0x0000003a00127812 */ /* 0x140fe400078efe02 */
[----:B------:R-:W-:-:S02]  /*1cf20*/  LOP3.LUT R19, R0, 0x3c, R2, 0xfe, !PT ;  /* 0x0000003c00137812 */ /* 0x000fc400078efe02 */
[----:B------:R-:W-:Y:S01]  /*1cf30*/  LOP3.LUT R17, R0, 0x3e, R2, 0xfe, !PT ;  /* 0x0000003e00117812 */ /* 0x000fe200078efe02 */
[----:B------:R-:W-:Y:S01]  /*1cf40*/  IMAD R0, R25, UR5, RZ ;  /* 0x0000000519007c24 */ /* 0x000fe2000f8e02ff */
[----:B------:R-:W-:Y:S01]  /*1cf50*/  LEA.HI.X.SX32 R15, R15, R50, 0x2, P3 ;  /* 0x000000320f0f7211 */ /* 0x000fe200018f16ff */
[----:B------:R1:W-:Y:S01]  /*1cf60*/  @P4 STG.E desc[UR22][R8.64], R11 ;  /* 0x0000000b08004986 */ /* 0x0003e2000c101916 */
[C---:B------:R-:W-:Y:S01]  /*1cf70*/  ISETP.LT.AND P3, PT, R16.reuse, UR15, !P0 ;  /* 0x0000000f10007c0c */ /* 0x040fe2000c761270 */
[----:B------:R-:W-:Y:S02]  /*1cf80*/  IMAD R16, R16, UR5, RZ ;  /* 0x0000000510107c24 */ /* 0x000fe4000f8e02ff */
[----:B------:R2:W-:Y:S04]  /*1cf90*/  @P5 STG.E desc[UR22][R12.64], R4 ;  /* 0x000000040c005986 */ /* 0x0005e8000c101916 */
[----:B------:R3:W-:Y:S01]  /*1cfa0*/  @P6 STG.E desc[UR22][R14.64], R5 ;  /* 0x000000050e006986 */ /* 0x0007e2000c101916 */
[-C--:B------:R-:W-:Y:S01]  /*1cfb0*/  LEA R2, P6, R0, R48.reuse, 0x2 ;  /* 0x0000003000027211 */ /* 0x080fe200078c10ff */
[----:B-1----:R-:W-:Y:S01]  /*1cfc0*/  IMAD R11, R18, UR5, RZ ;  /* 0x00000005120b7c24 */ /* 0x002fe2000f8e02ff */
[----:B------:R-:W-:-:S02]  /*1cfd0*/  LEA R8, P1, R10, R48, 0x2 ;  /* 0x000000300a087211 */ /* 0x000fc400078210ff */
[-C--:B------:R-:W-:Y:S01]  /*1cfe0*/  LEA.HI.X.SX32 R3, R0, R50.reuse, 0x2, P6 ;  /* 0x0000003200037211 */ /* 0x080fe200030f16ff */
[----:B--2---:R-:W-:Y:S01]  /*1cff0*/  IMAD R13, R19, UR5, RZ ;  /* 0x00000005130d7c24 */ /* 0x004fe2000f8e02ff */
[----:B------:R-:W-:Y:S02]  /*1d000*/  LEA.HI.X.SX32 R9, R10, R50, 0x2, P1 ;  /* 0x000000320a097211 */ /* 0x000fe400008f16ff */
[-C--:B------:R-:W-:Y:S02]  /*1d010*/  LEA R4, P6, R16, R48.reuse, 0x2 ;  /* 0x0000003010047211 */ /* 0x080fe400078c10ff */
[----:B------:R-:W-:Y:S02]  /*1d020*/  LEA R10, P1, R11, R48, 0x2 ;  /* 0x000000300b0a7211 */ /* 0x000fe400078210ff */
[----:B------:R-:W-:Y:S02]  /*1d030*/  ISETP.LT.AND P5, PT, R25, UR15, !P0 ;  /* 0x0000000f19007c0c */ /* 0x000fe4000c7a1270 */
[----:B------:R-:W-:Y:S01]  /*1d040*/  ISETP.LT.AND P4, PT, R24, UR15, !P0 ;  /* 0x0000000f18007c0c */ /* 0x000fe2000c781270 */
[----:B------:R-:W-:Y:S01]  /*1d050*/  IMAD R0, R17, UR5, RZ ;  /* 0x0000000511007c24 */ /* 0x000fe2000f8e02ff */
[----:B------:R-:W-:-:S02]  /*1d060*/  ISETP.LT.AND P2, PT, R18, UR15, !P0 ;  /* 0x0000000f12007c0c */ /* 0x000fc4000c741270 */
[-C--:B---3--:R-:W-:Y:S02]  /*1d070*/  LEA.HI.X.SX32 R5, R16, R50.reuse, 0x2, P6 ;  /* 0x0000003210057211 */ /* 0x088fe400030f16ff */
[----:B------:R-:W-:Y:S02]  /*1d080*/  LEA.HI.X.SX32 R11, R11, R50, 0x2, P1 ;  /* 0x000000320b0b7211 */ /* 0x000fe400008f16ff */
[----:B------:R-:W-:Y:S02]  /*1d090*/  LEA R12, P6, R13, R48, 0x2 ;  /* 0x000000300d0c7211 */ /* 0x000fe400078c10ff */
[----:B------:R-:W-:Y:S02]  /*1d0a0*/  ISETP.LT.AND P1, PT, R19, UR15, !P0 ;  /* 0x0000000f13007c0c */ /* 0x000fe4000c721270 */
[----:B------:R-:W-:Y:S02]  /*1d0b0*/  ISETP.LT.AND P0, PT, R17, UR15, !P0 ;  /* 0x0000000f11007c0c */ /* 0x000fe4000c701270 */
[----:B------:R-:W-:-:S02]  /*1d0c0*/  LEA.HI.X.SX32 R13, R13, R50, 0x2, P6 ;  /* 0x000000320d0d7211 */ /* 0x000fc400030f16ff */
[C---:B------:R-:W-:Y:S01]  /*1d0d0*/  LEA R14, P6, R0.reuse, R48, 0x2 ;  /* 0x00000030000e7211 */ /* 0x040fe200078c10ff */
[----:B------:R1:W-:Y:S03]  /*1d0e0*/  @P5 STG.E desc[UR22][R2.64], R6 ;  /* 0x0000000602005986 */ /* 0x0003e6000c101916 */
[----:B------:R-:W-:Y:S01]  /*1d0f0*/  LEA.HI.X.SX32 R15, R0, R50, 0x2, P6 ;  /* 0x00000032000f7211 */ /* 0x000fe200030f16ff */
[----:B------:R1:W-:Y:S04]  /*1d100*/  @P4 STG.E desc[UR22][R8.64], R7 ;  /* 0x0000000708004986 */ /* 0x0003e8000c101916 */
[----:B----4-:R1:W-:Y:S04]  /*1d110*/  @P3 STG.E desc[UR22][R4.64], R36 ;  /* 0x0000002404003986 */ /* 0x0103e8000c101916 */
[----:B------:R1:W-:Y:S04]  /*1d120*/  @P2 STG.E desc[UR22][R10.64], R37 ;  /* 0x000000250a002986 */ /* 0x0003e8000c101916 */
[----:B------:R1:W-:Y:S04]  /*1d130*/  @P1 STG.E desc[UR22][R12.64], R38 ;  /* 0x000000260c001986 */ /* 0x0003e8000c101916 */
[----:B------:R1:W-:Y:S01]  /*1d140*/  @P0 STG.E desc[UR22][R14.64], R39 ;  /* 0x000000270e000986 */ /* 0x0003e2000c101916 */
[----:B------:R-:W-:Y:S06]  /*1d150*/  BAR.SYNC.DEFER_BLOCKING 0x0 ;  /* 0x0000000000007b1d */ /* 0x000fec0000010000 */
[----:B------:R-:W-:Y:S05]  /*1d160*/  BRA.U UP0, `(.L_x_13) ;  /* 0x0000000100a07547 */ /* 0x000fea000b800000 */
[----:B------:R-:W2:Y:S01]  /*1d170*/  S2UR UR5, SR_CgaCtaId ;  /* 0x00000000000579c3 */ /* 0x000ea20000008800 */
[----:B------:R-:W-:Y:S01]  /*1d180*/  NOP ;  /* 0x0000000000007918 */ /* 0x000fe20000000000 */
[----:B------:R-:W-:Y:S01]  /*1d190*/  UMOV UR4, 0x50 ;  /* 0x0000005000047882 */ /* 0x000fe20000000000 */
[----:B------:R-:W-:Y:S02]  /*1d1a0*/  IMAD.U32 R0, RZ, RZ, UR8 ;  /* 0x00000008ff007e24 */ /* 0x000fe4000f8e00ff */
[----:B-1----:R-:W-:Y:S02]  /*1d1b0*/  IMAD.MOV.U32 R3, RZ, RZ, 0x3 ;  /* 0x00000003ff037424 */ /* 0x002fe400078e00ff */
[----:B------:R-:W-:Y:S01]  /*1d1c0*/  IMAD.MOV.U32 R7, RZ, RZ, 0x1 ;  /* 0x00000001ff077424 */ /* 0x000fe200078e00ff */
[----:B------:R-:W-:-:S04]  /*1d1d0*/  LOP3.LUT R0, R0, 0xffff, RZ, 0xc0, !PT ;  /* 0x0000ffff00007812 */ /* 0x000fc800078ec0ff */
[----:B------:R-:W-:-:S05]  /*1d1e0*/  SHF.R.U32.HI R0, RZ, 0x5, R0 ;  /* 0x00000005ff007819 */ /* 0x000fca0000011600 */
[----:B------:R-:W-:Y:S01]  /*1d1f0*/  VIADD R2, R0, 0x10 ;  /* 0x0000001000027836 */ /* 0x000fe20000000000 */
[----:B------:R-:W-:Y:S01]  /*1d200*/  SHF.L.U32 R0, R3, R0, RZ ;  /* 0x0000000003007219 */ /* 0x000fe200000006ff */
[----:B--2---:R-:W-:-:S03]  /*1d210*/  ULEA UR6, UR5, UR4, 0x18 ;  /* 0x0000000405067291 */ /* 0x004fc6000f8ec0ff */
[----:B------:R-:W-:-:S04]  /*1d220*/  SHF.L.U32 R3, R7, R2, RZ ;  /* 0x0000000207037219 */ /* 0x000fc800000006ff */
[----:B------:R-:W-:Y:S02]  /*1d230*/  LOP3.LUT R0, R3, R0, RZ, 0xfc, !PT ;  /* 0x0000000003007212 */ /* 0x000fe400078efcff */
[----:B------:R-:W1:Y:S02]  /*1d240*/  LDS R5, [UR6] ;  /* 0x00000006ff057984 */ /* 0x000e640008000800 */
[C---:B------:R-:W-:Y:S02]  /*1d250*/  LOP3.LUT R2, R0.reuse, 0xffff, RZ, 0xc0, !PT ;  /* 0x0000ffff00027812 */ /* 0x040fe400078ec0ff */
[----:B-1----:R-:W-:-:S04]  /*1d260*/  LOP3.LUT R3, R0, 0xffff, R5, 0x80, !PT ;  /* 0x0000ffff00037812 */ /* 0x002fc800078e8005 */
[----:B------:R-:W-:-:S13]  /*1d270*/  ISETP.NE.AND P0, PT, R3, R2, PT ;  /* 0x000000020300720c */ /* 0x000fda0003f05270 */
[----:B------:R-:W-:Y:S05]  /*1d280*/  @P0 BRA `(.L_x_14) ;  /* 0x0000000000500947 */ /* 0x000fea0003800000 */
[----:B------:R-:W-:Y:S02]  /*1d290*/  SHF.R.U32.HI R5, RZ, 0x10, R5 ;  /* 0x00000010ff057819 */ /* 0x000fe40000011605 */
[----:B------:R-:W-:-:S04]  /*1d2a0*/  SHF.R.U32.HI R2, RZ, 0x10, R0 ;  /* 0x00000010ff027819 */ /* 0x000fc80000011600 */
[----:B------:R-:W-:-:S04]  /*1d2b0*/  LOP3.LUT R5, R5, R2, RZ, 0xc0, !PT ;  /* 0x0000000205057212 */ /* 0x000fc800078ec0ff */
[----:B------:R-:W-:-:S13]  /*1d2c0*/  ISETP.NE.AND P0, PT, R5, R2, PT ;  /* 0x000000020500720c */ /* 0x000fda0003f05270 */
[----:B------:R-:W-:Y:S05]  /*1d2d0*/  @P0 BRA `(.L_x_15) ;  /* 0x0000000000300947 */ /* 0x000fea0003800000 */
[----:B------:R-:W-:Y:S01]  /*1d2e0*/  R2UR UR4, R0 ;  /* 0x00000000000472ca */ /* 0x000fe200000e0000 */
[----:B------:R-:W-:Y:S01]  /*1d2f0*/  VOTEU.ANY UR5, UPT, PT ;  /* 0x0000000000057886 */ /* 0x000fe200038e0100 */
[----:B------:R-:W1:Y:S01]  /*1d300*/  S2R R0, SR_LANEID ;  /* 0x0000000000007919 */ /* 0x000e620000000000 */
[----:B------:R-:W-:-:S10]  /*1d310*/  UFLO.U32 UR5, UR5 ;  /* 0x00000005000572bd */ /* 0x000fd400080e0000 */
[----:B------:R-:W-:-:S06]  /*1d320*/  ULOP3.LUT UR4, URZ, UR4, URZ, 0x33, !UPT ;  /* 0x00000004ff047292 */ /* 0x000fcc000f8e33ff */
[----:B------:R-:W-:-:S04]  /*1d330*/  IMAD.U32 R2, RZ, RZ, UR4 ;  /* 0x00000004ff027e24 */ /* 0x000fc8000f8e00ff */
[----:B------:R-:W2:Y:S02]  /*1d340*/  REDUX UR7, R2 ;  /* 0x00000000020773c4 */ /* 0x000ea40000000000 */
[----:B------:R3:W-:Y:S01]  /*1d350*/  UTCATOMSWS.AND URZ, UR4 ;  /* 0x0000000400ff79e3 */ /* 0x0007e20008000000 */
[----:B-1----:R-:W-:Y:S01]  /*1d360*/  ISETP.EQ.U32.AND P0, PT, R0, UR5, PT ;  /* 0x0000000500007c0c */ /* 0x002fe2000bf02070 */
[----:B--2---:R-:W-:-:S12]  /*1d370*/  IMAD.U32 R0, RZ, RZ, UR7 ;  /* 0x00000007ff007e24 */ /* 0x004fd8000f8e00ff */
[----:B------:R3:W-:Y:S01]  /*1d380*/  @P0 ATOMS.AND RZ, [UR6], R0 ;  /* 0x00000000ffff098c */ /* 0x0007e2000a800006 */
[----:B------:R-:W-:Y:S05]  /*1d390*/  BRA `(.L_x_13) ;  /* 0x0000000000147947 */ /* 0x000fea0003800000 */
.L_x_15:
[----:B------:R-:W-:-:S07]  /*1d3a0*/  MOV R2, 0x1d3c0 ;  /* 0x0001d3c000027802 */ /* 0x000fce0000000f00 */
[----:B------:R-:W-:Y:S05]  /*1d3b0*/  CALL.REL.NOINC `($__internal_0_$__cuda_sm10x_tcgen05_guardrail_trap_col_being_dealloced_not_returned_by_alloc) ;  /* 0x00000000002c7944 */ /* 0x000fea0003c00000 */
[----:B------:R-:W-:Y:S05]  /*1d3c0*/  BRA `(.L_x_13) ;  /* 0x0000000000087947 */ /* 0x000fea0003800000 */
.L_x_14:
[----:B------:R-:W-:-:S07]  /*1d3d0*/  MOV R2, 0x1d3f0 ;  /* 0x0001d3f000027802 */ /* 0x000fce0000000f00 */
[----:B------:R-:W-:Y:S05]  /*1d3e0*/  CALL.REL.NOINC `($__internal_2_$__cuda_sm10x_tcgen05_guardrail_trap_unallocated_columns_being_dealloced) ;  /* 0x0000000000387944 */ /* 0x000fea0003c00000 */
.L_x_13:
[----:B------:R-:W-:Y:S01]  /*1d3f0*/  NOP ;  /* 0x0000000000007918 */ /* 0x000fe20000000000 */
[----:B---3--:R-:W-:Y:S05]  /*1d400*/  EXIT ;  /* 0x000000000000794d */ /* 0x008fea0003800000 */
.L_x_9:
[----:B------:R-:W1:Y:S02]  /*1d410*/  SYNCS.PHASECHK.TRANS64.TRYWAIT P4, [UR11], R126 ;  /* 0x0000007eff0075a7 */ /* 0x000e64000808110b */
[----:B-1----:R-:W-:Y:S05]  /*1d420*/  @!P4 BRA `(.L_x_9) ;  /* 0xfffffffc00f8c947 */ /* 0x002fea000383ffff */
[----:B------:R-:W-:Y:S05]  /*1d430*/  BRA `(.L_x_16) ;  /* 0xffffffac00ac7947 */ /* 0x000fea000383ffff */
.L_x_12:
[----:B------:R-:W1:Y:S02]  /*1d440*/  SYNCS.PHASECHK.TRANS64.TRYWAIT P1, [UR9], R3 ;  /* 0x00000003ff0075a7 */ /* 0x000e640008021109 */
[----:B-1----:R-:W-:Y:S05]  /*1d450*/  @!P1 BRA `(.L_x_12) ;  /* 0xfffffffc00f89947 */ /* 0x002fea000383ffff */
[----:B------:R-:W-:Y:S05]  /*1d460*/  BRA `(.L_x_11) ;  /* 0xffffffe800f47947 */ /* 0x000fea000383ffff */
        .weak           $__internal_0_$__cuda_sm10x_tcgen05_guardrail_trap_col_being_dealloced_not_returned_by_alloc
        .type           $__internal_0_$__cuda_sm10x_tcgen05_guardrail_trap_col_being_dealloced_not_returned_by_alloc,@function
        .size           $__internal_0_$__cuda_sm10x_tcgen05_guardrail_trap_col_being_dealloced_not_returned_by_alloc,($__internal_1_$__cuda_sm10x_tcgen05_guardrail_trap_phase_invalid_during_alloc - $__internal_0_$__cuda_sm10x_tcgen05_guardrail_trap_col_being_dealloced_not_returned_by_alloc)
$__internal_0_$__cuda_sm10x_tcgen05_guardrail_trap_col_being_dealloced_not_returned_by_alloc:
[----:B------:R-:W-:Y:S05]  /*1d470*/  BPT.TRAP 0x1 ;  /* 0x000000040000795c */ /* 0x000fea0000300000 */
[----:B------:R-:W-:-:S04]  /*1d480*/  IMAD.MOV.U32 R3, RZ, RZ, 0x0 ;  /* 0x00000000ff037424 */ /* 0x000fc800078e00ff */
[----:B------:R-:W-:Y:S05]  /*1d490*/  RET.REL.NODEC R2 `(matmul_kernel) ;  /* 0xfffffe2802d87950 */ /* 0x000fea0003c3ffff */
        .weak           $__internal_1_$__cuda_sm10x_tcgen05_guardrail_trap_phase_invalid_during_alloc
        .type           $__internal_1_$__cuda_sm10x_tcgen05_guardrail_trap_phase_invalid_during_alloc,@function
        .size           $__internal_1_$__cuda_sm10x_tcgen05_guardrail_trap_phase_invalid_during_alloc,($__internal_2_$__cuda_sm10x_tcgen05_guardrail_trap_unallocated_columns_being_dealloced - $__internal_1_$__cuda_sm10x_tcgen05_guardrail_trap_phase_invalid_during_alloc)
$__internal_1_$__cuda_sm10x_tcgen05_guardrail_trap_phase_invalid_during_alloc:
[----:B------:R-:W-:Y:S05]  /*1d4a0*/  BPT.TRAP 0x1 ;  /* 0x000000040000795c */ /* 0x000fea0000300000 */
[----:B------:R-:W-:-:S04]  /*1d4b0*/  IMAD.MOV.U32 R3, RZ, RZ, 0x0 ;  /* 0x00000000ff037424 */ /* 0x000fc800078e00ff */
[----:B------:R-:W-:Y:S05]  /*1d4c0*/  RET.REL.NODEC R2 `(matmul_kernel) ;  /* 0xfffffe2802cc7950 */ /* 0x000fea0003c3ffff */
        .weak           $__internal_2_$__cuda_sm10x_tcgen05_guardrail_trap_unallocated_columns_being_dealloced
        .type           $__internal_2_$__cuda_sm10x_tcgen05_guardrail_trap_unallocated_columns_being_dealloced,@function
        .size           $__internal_2_$__cuda_sm10x_tcgen05_guardrail_trap_unallocated_columns_being_dealloced,(.L_x_20 - $__internal_2_$__cuda_sm10x_tcgen05_guardrail_trap_unallocated_columns_being_dealloced)
$__internal_2_$__cuda_sm10x_tcgen05_guardrail_trap_unallocated_columns_being_dealloced:
[----:B------:R-:W-:Y:S05]  /*1d4d0*/  BPT.TRAP 0x1 ;  /* 0x000000040000795c */ /* 0x000fea0000300000 */
[----:B------:R-:W-:-:S04]  /*1d4e0*/  IMAD.MOV.U32 R3, RZ, RZ, 0x0 ;  /* 0x00000000ff037424 */ /* 0x000fc800078e00ff */
[----:B------:R-:W-:Y:S05]  /*1d4f0*/  RET.REL.NODEC R2 `(matmul_kernel) ;  /* 0xfffffe2802c07950 */ /* 0x000fea0003c3ffff */
.L_x_17:
[----:B------:R-:W-:-:S00]  /*1d500*/  BRA `(.L_x_17) ;  /* 0xfffffffc00fc7947 */ /* 0x000fc0000383ffff */
[----:B------:R-:W-:-:S00]  /*1d510*/  NOP ;  /* 0x0000000000007918 */ /* 0x000fc00000000000 */
        /* <DEDUP_REMOVED lines=14> */
.L_x_20:


//--------------------- .nv.shared.matmul_kernel  --------------------------
	.section	.nv.shared.matmul_kernel,"aw",@nobits
	.sectionflags	@""
	.align	16
	.zero		1024


//--------------------- .nv.shared.reserved.0     --------------------------
	.section	.nv.shared.reserved.0,"aw",@nobits
	.align	8
	.weak		__nv_reservedSMEM_offset_0_alias
	.size		__nv_reservedSMEM_offset_0_alias, 0, 64
	.other		__nv_reservedSMEM_offset_0_alias,@"STO_CUDA_RESERVED_SHARED STV_DEFAULT"
__nv_reservedSMEM_offset_0_alias:
	.zero		0
.nv.shared.reserved.0:
	.zero		64
	.weak		__nv_reservedSMEM_allocation_phase
	.type		__nv_reservedSMEM_allocation_phase,@object
	.size		__nv_reservedSMEM_allocation_phase,(.L_0 - __nv_reservedSMEM_allocation_phase)
__nv_reservedSMEM_allocation_phase:
	.zero		1
.L_0:
	.zero		7
	.weak		__nv_reservedSMEM_devtool_atexit_pc
	.type		__nv_reservedSMEM_devtool_atexit_pc,@object
	.size		__nv_reservedSMEM_devtool_atexit_pc,(__nv_reservedSMEM_allocation_mask - __nv_reservedSMEM_devtool_atexit_pc)
__nv_reservedSMEM_devtool_atexit_pc:
	.zero		8
	.weak		__nv_reservedSMEM_allocation_mask
	.type		__nv_reservedSMEM_allocation_mask,@object
	.size		__nv_reservedSMEM_allocation_mask,(.L_2 - __nv_reservedSMEM_allocation_mask)
__nv_reservedSMEM_allocation_mask:
	.zero		4
.L_2:


//--------------------- .nv.constant0.matmul_kernel --------------------------
	.section	.nv.constant0.matmul_kernel,"a",@progbits
	.sectionflags	@""
	.align	4
.nv.constant0.matmul_kernel:
	.zero		976


//--------------------- SYMBOLS --------------------------

	.type		.nv.reservedSmem.offset0,@object
	.size		.nv.reservedSmem.offset0,0x4
	.type		.nv.reservedSmem.cap,@object
	.size		.nv.reservedSmem.cap,0x4
